def matmul_kernel(
    a_ptr,
    b_ptr,
    c_ptr,
    M,
    N,
    K,
    stride_am,
    stride_ak,
    stride_bk,
    stride_bn,
    stride_cm,
    stride_cn,
    BLOCK_M: tl.constexpr,
    BLOCK_N: tl.constexpr,
    BLOCK_K: tl.constexpr,
    GROUP_M: tl.constexpr,
):
    pid = tl.program_id(axis=0)
    num_pid_m = tl.cdiv(M, BLOCK_M)
    num_pid_n = tl.cdiv(N, BLOCK_N)
    num_pid_in_group = GROUP_M * num_pid_n
    group_id = pid // num_pid_in_group
    first_pid_m = group_id * GROUP_M
    group_size_m = min(num_pid_m - first_pid_m, GROUP_M)
    pid_m = first_pid_m + ((pid % num_pid_in_group) % group_size_m)
    pid_n = (pid % num_pid_in_group) // group_size_m

    offs_am = (pid_m * BLOCK_M + tl.arange(0, BLOCK_M)) % M
    offs_bn = (pid_n * BLOCK_N + tl.arange(0, BLOCK_N)) % N
    offs_k = tl.arange(0, BLOCK_K)
    a_ptrs = a_ptr + offs_am[:, None] * stride_am + offs_k[None, :] * stride_ak
    b_ptrs = b_ptr + offs_k[:, None] * stride_bk + offs_bn[None, :] * stride_bn

    acc = tl.zeros((BLOCK_M, BLOCK_N), dtype=tl.float32)
    for kk in range(0, tl.cdiv(K, BLOCK_K)):
        a = tl.load(a_ptrs, mask=offs_k[None, :] < K - kk * BLOCK_K, other=0.0)
        b = tl.load(b_ptrs, mask=offs_k[:, None] < K - kk * BLOCK_K, other=0.0)
        acc = tl.dot(a, b, acc)
        a_ptrs += BLOCK_K * stride_ak
        b_ptrs += BLOCK_K * stride_bk

    c = acc.to(c_ptr.dtype.element_ty)
    offs_cm = pid_m * BLOCK_M + tl.arange(0, BLOCK_M)
    offs_cn = pid_n * BLOCK_N + tl.arange(0, BLOCK_N)
    c_ptrs = c_ptr + offs_cm[:, None] * stride_cm + offs_cn[None, :] * stride_cn
    mask = (offs_cm[:, None] < M) & (offs_cn[None, :] < N)
    tl.store(c_ptrs, c, mask=mask)

# config = {"BLOCK_K": 128, "BLOCK_M": 64, "BLOCK_N": 128, "GROUP_M": 1, "arch": "sm_90", "dtype": "bf16", "num_ctas": 1, "num_stages": 3, "num_warps": 4}
# arch = sm_90


// ===== COMPILED SASS (sm_90a) =====

	.target	sm_90a

	.elftype	@"ET_EXEC"


//--------------------- .note.nv.tkinfo           --------------------------
	.section	.note.nv.tkinfo,"",@"SHT_NOTE"
	.sectionflags	@"SHF_NOTE_NV_TKINFO"
	.tkinfo
        /*0018*/ 	.word	0x00000002
        /*0030*/ 	.string	""
        /*0030*/ 	.string	"ptxas"
        /*0030*/ 	.string	"Cuda compilation tools, release 13.0, V13.0.88"
        /*0030*/ 	.string	"Build cuda_13.0.r13.0/compiler.36424714_0"
        /*0030*/ 	.string	"-v  -suppress-debug-info  -lineinfo  -arch sm_90a "



//--------------------- .note.nv.cuinfo           --------------------------
	.section	.note.nv.cuinfo,"",@"SHT_NOTE"
	.sectionflags	@"SHF_NOTE_NV_CUINFO"
        /*0018*/ 	.short	0x0002
        /*001a*/ 	.short	0x005a
        /*001c*/ 	.short	0x0082
	.zero		2


//--------------------- .nv.info                  --------------------------
	.section	.nv.info,"",@"SHT_CUDA_INFO"
	.align	4


	//----- nvinfo : EIATTR_REGCOUNT
	.align		4
        /*0000*/ 	.byte	0x04, 0x2f
        /*0002*/ 	.short	(.L_1 - .L_0)
	.align		4
.L_0:
        /*0004*/ 	.word	index@(matmul_kernel)
        /*0008*/ 	.word	0x000000ff


	//----- nvinfo : EIATTR_FRAME_SIZE
	.align		4
.L_1:
        /*000c*/ 	.byte	0x04, 0x11
        /*000e*/ 	.short	(.L_3 - .L_2)
	.align		4
.L_2:
        /*0010*/ 	.word	index@(matmul_kernel)
        /*0014*/ 	.word	0x000006d0


	//----- nvinfo : EIATTR_MIN_STACK_SIZE
	.align		4
.L_3:
        /*0018*/ 	.byte	0x04, 0x12
        /*001a*/ 	.short	(.L_5 - .L_4)
	.align		4
.L_4:
        /*001c*/ 	.word	index@(matmul_kernel)
        /*0020*/ 	.word	0x000006d0
.L_5:


//--------------------- .nv.compat                --------------------------
	.section	.nv.compat,"",@"SHT_CUDA_COMPAT_INFO"
	.align	4
        /*0000*/ 	.byte	0x02, 0x09, 0x01, 0x00, 0x02, 0x02, 0x04, 0x00, 0x02, 0x05, 0x05, 0x00, 0x03, 0x07, 0x01, 0x01
        /*0010*/ 	.byte	0x02, 0x03, 0x00, 0x00, 0x02, 0x06, 0x01, 0x00, 0x04, 0x0b, 0x08, 0x00, 0x00, 0x00, 0x00, 0x00
        /*0020*/ 	.byte	0x00, 0x00, 0x00, 0x00


//--------------------- .nv.info.matmul_kernel    --------------------------
	.section	.nv.info.matmul_kernel,"",@"SHT_CUDA_INFO"
	.sectionflags	@""
	.align	4


	//----- nvinfo : EIATTR_CUDA_API_VERSION
	.align		4
        /*0000*/ 	.byte	0x04, 0x37
        /*0002*/ 	.short	(.L_7 - .L_6)
.L_6:
        /*0004*/ 	.word	0x00000082


	//----- nvinfo : EIATTR_KPARAM_INFO
	.align		4
.L_7:
        /*0008*/ 	.byte	0x04, 0x17
        /*000a*/ 	.short	(.L_9 - .L_8)
.L_8:
        /*000c*/ 	.word	0x00000000
        /*0010*/ 	.short	0x000d
        /*0012*/ 	.short	0x0048
        /*0014*/ 	.byte	0x00, 0xf4, 0x21, 0x00


	//----- nvinfo : EIATTR_KPARAM_INFO
	.align		4
.L_9:
        /*0018*/ 	.byte	0x04, 0x17
        /*001a*/ 	.short	(.L_11 - .L_10)
.L_10:
        /*001c*/ 	.word	0x00000000
        /*0020*/ 	.short	0x000c
        /*0022*/ 	.short	0x0040
        /*0024*/ 	.byte	0x00, 0xf4, 0x21, 0x00


	//----- nvinfo : EIATTR_KPARAM_INFO
	.align		4
.L_11:
        /*0028*/ 	.byte	0x04, 0x17
        /*002a*/ 	.short	(.L_13 - .L_12)
.L_12:
        /*002c*/ 	.word	0x00000000
        /*0030*/ 	.short	0x000b
        /*0032*/ 	.short	0x0038
        /*0034*/ 	.byte	0x00, 0xf0, 0x11, 0x00


	//----- nvinfo : EIATTR_KPARAM_INFO
	.align		4
.L_13:
        /*0038*/ 	.byte	0x04, 0x17
        /*003a*/ 	.short	(.L_15 - .L_14)
.L_14:
        /*003c*/ 	.word	0x00000000
        /*0040*/ 	.short	0x000a
        /*0042*/ 	.short	0x0034
        /*0044*/ 	.byte	0x00, 0xf0, 0x11, 0x00


	//----- nvinfo : EIATTR_KPARAM_INFO
	.align		4
.L_15:
        /*0048*/ 	.byte	0x04, 0x17
        /*004a*/ 	.short	(.L_17 - .L_16)
.L_16:
        /*004c*/ 	.word	0x00000000
        /*0050*/ 	.short	0x0009
        /*0052*/ 	.short	0x0030
        /*0054*/ 	.byte	0x00, 0xf0, 0x11, 0x00


	//----- nvinfo : EIATTR_KPARAM_INFO
	.align		4
.L_17:
        /*0058*/ 	.byte	0x04, 0x17
        /*005a*/ 	.short	(.L_19 - .L_18)
.L_18:
        /*005c*/ 	.word	0x00000000
        /*0060*/ 	.short	0x0008
        /*0062*/ 	.short	0x002c
        /*0064*/ 	.byte	0x00, 0xf0, 0x11, 0x00


	//----- nvinfo : EIATTR_KPARAM_INFO
	.align		4
.L_19:
        /*0068*/ 	.byte	0x04, 0x17
        /*006a*/ 	.short	(.L_21 - .L_20)
.L_20:
        /*006c*/ 	.word	0x00000000
        /*0070*/ 	.short	0x0007
        /*0072*/ 	.short	0x0028
        /*0074*/ 	.byte	0x00, 0xf0, 0x11, 0x00


	//----- nvinfo : EIATTR_KPARAM_INFO
	.align		4
.L_21:
        /*0078*/ 	.byte	0x04, 0x17
        /*007a*/ 	.short	(.L_23 - .L_22)
.L_22:
        /*007c*/ 	.word	0x00000000
        /*0080*/ 	.short	0x0006
        /*0082*/ 	.short	0x0024
        /*0084*/ 	.byte	0x00, 0xf0, 0x11, 0x00


	//----- nvinfo : EIATTR_KPARAM_INFO
	.align		4
.L_23:
        /*0088*/ 	.byte	0x04, 0x17
        /*008a*/ 	.short	(.L_25 - .L_24)
.L_24:
        /*008c*/ 	.word	0x00000000
        /*0090*/ 	.short	0x0005
        /*0092*/ 	.short	0x0020
        /*0094*/ 	.byte	0x00, 0xf0, 0x11, 0x00


	//----- nvinfo : EIATTR_KPARAM_INFO
	.align		4
.L_25:
        /*0098*/ 	.byte	0x04, 0x17
        /*009a*/ 	.short	(.L_27 - .L_26)
.L_26:
        /*009c*/ 	.word	0x00000000
        /*00a0*/ 	.short	0x0004
        /*00a2*/ 	.short	0x001c
        /*00a4*/ 	.byte	0x00, 0xf0, 0x11, 0x00


	//----- nvinfo : EIATTR_KPARAM_INFO
	.align		4
.L_27:
        /*00a8*/ 	.byte	0x04, 0x17
        /*00aa*/ 	.short	(.L_29 - .L_28)
.L_28:
        /*00ac*/ 	.word	0x00000000
        /*00b0*/ 	.short	0x0003
        /*00b2*/ 	.short	0x0018
        /*00b4*/ 	.byte	0x00, 0xf0, 0x11, 0x00


	//----- nvinfo : EIATTR_KPARAM_INFO
	.align		4
.L_29:
        /*00b8*/ 	.byte	0x04, 0x17
        /*00ba*/ 	.short	(.L_31 - .L_30)
.L_30:
        /*00bc*/ 	.word	0x00000000
        /*00c0*/ 	.short	0x0002
        /*00c2*/ 	.short	0x0010
        /*00c4*/ 	.byte	0x00, 0xf4, 0x21, 0x00


	//----- nvinfo : EIATTR_KPARAM_INFO
	.align		4
.L_31:
        /*00c8*/ 	.byte	0x04, 0x17
        /*00ca*/ 	.short	(.L_33 - .L_32)
.L_32:
        /*00cc*/ 	.word	0x00000000
        /*00d0*/ 	.short	0x0001
        /*00d2*/ 	.short	0x0008
        /*00d4*/ 	.byte	0x00, 0xf4, 0x21, 0x00


	//----- nvinfo : EIATTR_KPARAM_INFO
	.align		4
.L_33:
        /*00d8*/ 	.byte	0x04, 0x17
        /*00da*/ 	.short	(.L_35 - .L_34)
.L_34:
        /*00dc*/ 	.word	0x00000000
        /*00e0*/ 	.short	0x0000
        /*00e2*/ 	.short	0x0000
        /*00e4*/ 	.byte	0x00, 0xf4, 0x21, 0x00


	//----- nvinfo : EIATTR_SPARSE_MMA_MASK
	.align		4
.L_35:
        /*00e8*/ 	.byte	0x03, 0x50
        /*00ea*/ 	.short	0x0000


	//----- nvinfo : EIATTR_MAXREG_COUNT
	.align		4
        /*00ec*/ 	.byte	0x03, 0x1b
        /*00ee*/ 	.short	0x00ff


	//----- nvinfo : EIATTR_NUM_BARRIERS
	.align		4
        /*00f0*/ 	.byte	0x02, 0x4c
        /*00f2*/ 	.byte	0x01
	.zero		1


	//----- nvinfo : EIATTR_ANNOTATIONS
	.align		4
        /*00f4*/ 	.byte	0x04, 0x55
        /*00f6*/ 	.short	(.L_37 - .L_36)


	//   ....[0]....
.L_36:
        /*00f8*/ 	.word	0x00000001
        /*00fc*/ 	.byte	0x40, 0x06, 0x00, 0x00, 0x01, 0x00, 0x00, 0x00, 0x70, 0x72, 0x00, 0x00, 0x01, 0x00, 0x00, 0x00
        /* <DEDUP_REMOVED lines=597> */
        /*265c*/ 	.byte	0x40, 0x4c, 0x01, 0x00


	//----- nvinfo : EIATTR_MERCURY_ISA_VERSION
	.align		4
.L_37:
        /*2660*/ 	.byte	0x03, 0x5f
        /*2662*/ 	.short	0x0101


	//----- nvinfo : EIATTR_EXIT_INSTR_OFFSETS
	.align		4
        /*2664*/ 	.byte	0x04, 0x1c
        /*2666*/ 	.short	(.L_39 - .L_38)


	//   ....[0]....
.L_38:
        /*2668*/ 	.word	0x00016980


	//   ....[1]....
        /*266c*/ 	.word	0x000169b0


	//----- nvinfo : EIATTR_REQNTID
	.align		4
.L_39:
        /*2670*/ 	.byte	0x04, 0x10
        /*2672*/ 	.short	(.L_41 - .L_40)
.L_40:
        /*2674*/ 	.word	0x00000080
        /*2678*/ 	.word	0x00000001
        /*267c*/ 	.word	0x00000001


	//----- nvinfo : EIATTR_CBANK_PARAM_SIZE
	.align		4
.L_41:
        /*2680*/ 	.byte	0x03, 0x19
        /*2682*/ 	.short	0x0050


	//----- nvinfo : EIATTR_PARAM_CBANK
	.align		4
        /*2684*/ 	.byte	0x04, 0x0a
        /*2686*/ 	.short	(.L_43 - .L_42)
	.align		4
.L_42:
        /*2688*/ 	.word	index@(.nv.constant0.matmul_kernel)
        /*268c*/ 	.short	0x0210
        /*268e*/ 	.short	0x0050


	//----- nvinfo : EIATTR_SW_WAR
	.align		4
.L_43:
        /*2690*/ 	.byte	0x04, 0x36
        /*2692*/ 	.short	(.L_45 - .L_44)
.L_44:
        /*2694*/ 	.word	0x00000008
.L_45:


//--------------------- .nv.callgraph             --------------------------
	.section	.nv.callgraph,"",@"SHT_CUDA_CALLGRAPH"
	.align	4
	.sectionentsize	8
	.align		4
        /*0000*/ 	.word	0x00000000
	.align		4
        /*0004*/ 	.word	0xffffffff
	.align		4
        /*0008*/ 	.word	0x00000000
	.align		4
        /*000c*/ 	.word	0xfffffffe
	.align		4
        /*0010*/ 	.word	0x00000000
	.align		4
        /*0014*/ 	.word	0xfffffffd
	.align		4
        /*0018*/ 	.word	0x00000000
	.align		4
        /*001c*/ 	.word	0xfffffffc


//--------------------- .text.matmul_kernel       --------------------------
	.section	.text.matmul_kernel,"ax",@progbits
	.align	128
        .global         matmul_kernel
        .type           matmul_kernel,@function
        .size           matmul_kernel,(.L_x_3 - matmul_kernel)
        .other          matmul_kernel,@"STO_CUDA_ENTRY STV_DEFAULT"
matmul_kernel:
.text.matmul_kernel:
[----:B------:R-:W0:Y:S08]  /*0000*/  LDC R1, c[0x0][0x28] ;  /* 0x00000a00ff017b82 */ /* 0x000e300000000800 */
[----:B------:R-:W1:Y:S01]  /*0010*/  LDC.64 R86, c[0x0][0x228] ;  /* 0x00008a00ff567b82 */ /* 0x000e620000000a00 */
[----:B------:R-:W2:Y:S01]  /*0020*/  S2R R5, SR_CTAID.X ;  /* 0x0000000000057919 */ /* 0x000ea20000002500 */
[----:B0-----:R-:W-:Y:S01]  /*0030*/  VIADD R1, R1, 0xfffff930 ;  /* 0xfffff93001017836 */ /* 0x001fe20000000000 */
[----:B------:R-:W-:Y:S01]  /*0040*/  UMOV UR7, 0x400 ;  /* 0x0000040000077882 */ /* 0x000fe20000000000 */
[----:B------:R-:W-:Y:S01]  /*0050*/  ULDC.64 UR16, c[0x0][0x208] ;  /* 0x0000820000107ab9 */ /* 0x000fe20000000a00 */
[----:B------:R-:W0:Y:S01]  /*0060*/  S2R R91, SR_TID.X ;  /* 0x00000000005b7919 */ /* 0x000e220000002100 */
[----:B------:R-:W-:-:S02]  /*0070*/  CS2R R32, SRZ ;  /* 0x0000000000207805 */ /* 0x000fc4000001ff00 */
[----:B------:R-:W-:Y:S01]  /*0080*/  CS2R R34, SRZ ;  /* 0x0000000000227805 */ /* 0x000fe2000001ff00 */
[----:B------:R-:W3:Y:S01]  /*0090*/  LDC R120, c[0x0][0x230] ;  /* 0x00008c00ff787b82 */ /* 0x000ee20000000800 */
[----:B------:R-:W-:Y:S02]  /*00a0*/  CS2R R40, SRZ ;  /* 0x0000000000287805 */ /* 0x000fe4000001ff00 */
[----:B------:R-:W-:Y:S02]  /*00b0*/  CS2R R42, SRZ ;  /* 0x00000000002a7805 */ /* 0x000fe4000001ff00 */
[----:B------:R-:W-:Y:S02]  /*00c0*/  CS2R R48, SRZ ;  /* 0x0000000000307805 */ /* 0x000fe4000001ff00 */
[----:B------:R-:W-:Y:S02]  /*00d0*/  CS2R R50, SRZ ;  /* 0x0000000000327805 */ /* 0x000fe4000001ff00 */
[----:B------:R-:W-:-:S02]  /*00e0*/  CS2R R56, SRZ ;  /* 0x0000000000387805 */ /* 0x000fc4000001ff00 */
[----:B------:R-:W-:Y:S02]  /*00f0*/  CS2R R58, SRZ ;  /* 0x00000000003a7805 */ /* 0x000fe4000001ff00 */
[----:B------:R-:W-:Y:S01]  /*0100*/  CS2R R64, SRZ ;  /* 0x0000000000407805 */ /* 0x000fe2000001ff00 */
[----:B------:R-:W4:Y:S01]  /*0110*/  S2UR UR4, SR_CgaCtaId ;  /* 0x00000000000479c3 */ /* 0x000f220000008800 */
[----:B------:R-:W-:Y:S02]  /*0120*/  CS2R R66, SRZ ;  /* 0x0000000000427805 */ /* 0x000fe4000001ff00 */
[----:B------:R-:W-:Y:S02]  /*0130*/  CS2R R72, SRZ ;  /* 0x0000000000487805 */ /* 0x000fe4000001ff00 */
[----:B------:R-:W-:Y:S02]  /*0140*/  CS2R R74, SRZ ;  /* 0x00000000004a7805 */ /* 0x000fe4000001ff00 */
[----:B------:R-:W-:-:S02]  /*0150*/  CS2R R80, SRZ ;  /* 0x0000000000507805 */ /* 0x000fc4000001ff00 */
[----:B------:R-:W-:Y:S01]  /*0160*/  CS2R R82, SRZ ;  /* 0x0000000000527805 */ /* 0x000fe2000001ff00 */
[----:B-1----:R-:W-:-:S05]  /*0170*/  VIADD R0, R87, 0x7f ;  /* 0x0000007f57007836 */ /* 0x002fca0000000000 */
[----:B------:R-:W-:Y:S01]  /*0180*/  SHF.R.S32.HI R3, RZ, 0x1f, R0 ;  /* 0x0000001fff037819 */ /* 0x000fe20000011400 */
[----:B---3--:R-:W-:-:S03]  /*0190*/  VIADD R120, R120, 0x7f ;  /* 0x0000007f78787836 */ /* 0x008fc60000000000 */
[----:B------:R-:W-:Y:S02]  /*01a0*/  LEA.HI R3, R3, R0, RZ, 0x7 ;  /* 0x0000000003037211 */ /* 0x000fe400078f38ff */
[----:B--2---:R-:W-:Y:S02]  /*01b0*/  IABS R8, R5 ;  /* 0x0000000500087213 */ /* 0x004fe40000000000 */
[----:B------:R-:W-:Y:S02]  /*01c0*/  SHF.R.S32.HI R4, RZ, 0x7, R3 ;  /* 0x00000007ff047819 */ /* 0x000fe40000011403 */
[----:B0-----:R-:W-:Y:S01]  /*01d0*/  SHF.R.U32.HI R27, RZ, 0x6, R91 ;  /* 0x00000006ff1b7819 */ /* 0x001fe2000001165b */
[----:B----4-:R-:W-:Y:S01]  /*01e0*/  ULEA UR7, UR4, UR7, 0x18 ;  /* 0x0000000704077291 */ /* 0x010fe2000f8ec03f */
[-C--:B------:R-:W-:Y:S02]  /*01f0*/  IABS R7, R4.reuse ;  /* 0x0000000400077213 */ /* 0x080fe40000000000 */
[----:B------:R-:W-:-:S02]  /*0200*/  IABS R10, R4 ;  /* 0x00000004000a7213 */ /* 0x000fc40000000000 */
[----:B------:R-:W0:Y:S01]  /*0210*/  I2F.RP R0, R7 ;  /* 0x0000000700007306 */ /* 0x000e220000209400 */
[----:B------:R-:W-:Y:S02]  /*0220*/  LOP3.LUT R89, R91, 0x7f, RZ, 0xc0, !PT ;  /* 0x0000007f5b597812 */ /* 0x000fe400078ec0ff */
[----:B------:R-:W-:-:S05]  /*0230*/  SGXT.U32 R27, R27, 0x1 ;  /* 0x000000011b1b781a */ /* 0x000fca0000000000 */
[----:B0-----:R-:W0:Y:S02]  /*0240*/  MUFU.RCP R0, R0 ;  /* 0x0000000000007308 */ /* 0x001e240000001000 */
[----:B0-----:R-:W-:Y:S02]  /*0250*/  VIADD R2, R0, 0xffffffe ;  /* 0x0ffffffe00027836 */ /* 0x001fe40000000000 */
[----:B------:R-:W-:-:S04]  /*0260*/  IMAD.MOV R0, RZ, RZ, -R10 ;  /* 0x000000ffff007224 */ /* 0x000fc800078e0a0a */
[----:B------:R0:W1:Y:S02]  /*0270*/  F2I.FTZ.U32.TRUNC.NTZ R3, R2 ;  /* 0x0000000200037305 */ /* 0x000064000021f000 */
[----:B0-----:R-:W-:Y:S02]  /*0280*/  IMAD.MOV.U32 R2, RZ, RZ, RZ ;  /* 0x000000ffff027224 */ /* 0x001fe400078e00ff */
[----:B-1----:R-:W-:-:S04]  /*0290*/  IMAD.MOV R6, RZ, RZ, -R3 ;  /* 0x000000ffff067224 */ /* 0x002fc800078e0a03 */
[----:B------:R-:W-:Y:S02]  /*02a0*/  IMAD R9, R6, R7, RZ ;  /* 0x0000000706097224 */ /* 0x000fe400078e02ff */
[----:B------:R-:W-:Y:S02]  /*02b0*/  IMAD.MOV.U32 R6, RZ, RZ, R8 ;  /* 0x000000ffff067224 */ /* 0x000fe400078e0008 */
[----:B------:R-:W-:-:S06]  /*02c0*/  IMAD.HI.U32 R3, R3, R9, R2 ;  /* 0x0000000903037227 */ /* 0x000fcc00078e0002 */
[----:B------:R-:W-:-:S04]  /*02d0*/  IMAD.HI.U32 R3, R3, R6, RZ ;  /* 0x0000000603037227 */ /* 0x000fc800078e00ff */
[----:B------:R-:W-:-:S05]  /*02e0*/  IMAD R0, R3, R0, R6 ;  /* 0x0000000003007224 */ /* 0x000fca00078e0206 */
[----:B------:R-:W-:-:S13]  /*02f0*/  ISETP.GT.U32.AND P1, PT, R7, R0, PT ;  /* 0x000000000700720c */ /* 0x000fda0003f24070 */
[----:B------:R-:W-:Y:S02]  /*0300*/  @!P1 IMAD.IADD R0, R0, 0x1, -R7 ;  /* 0x0000000100009824 */ /* 0x000fe400078e0a07 */
[----:B------:R-:W-:Y:S01]  /*0310*/  @!P1 VIADD R3, R3, 0x1 ;  /* 0x0000000103039836 */ /* 0x000fe20000000000 */
[----:B------:R-:W-:Y:S02]  /*0320*/  ISETP.NE.AND P1, PT, R4, RZ, PT ;  /* 0x000000ff0400720c */ /* 0x000fe40003f25270 */
[----:B------:R-:W-:Y:S02]  /*0330*/  ISETP.GE.U32.AND P0, PT, R0, R7, PT ;  /* 0x000000070000720c */ /* 0x000fe40003f06070 */
[----:B------:R-:W-:-:S04]  /*0340*/  LOP3.LUT R0, R5, R4, RZ, 0x3c, !PT ;  /* 0x0000000405007212 */ /* 0x000fc800078e3cff */
[----:B------:R-:W-:Y:S01]  /*0350*/  ISETP.GE.AND P2, PT, R0, RZ, PT ;  /* 0x000000ff0000720c */ /* 0x000fe20003f46270 */
[----:B------:R-:W-:-:S06]  /*0360*/  VIADD R0, R86, 0x3f ;  /* 0x0000003f56007836 */ /* 0x000fcc0000000000 */
[----:B------:R-:W-:-:S04]  /*0370*/  @P0 VIADD R3, R3, 0x1 ;  /* 0x0000000103030836 */ /* 0x000fc80000000000 */
[----:B------:R-:W-:Y:S01]  /*0380*/  IMAD.MOV.U32 R8, RZ, RZ, R3 ;  /* 0x000000ffff087224 */ /* 0x000fe200078e0003 */
[----:B------:R-:W-:-:S03]  /*0390*/  SHF.R.S32.HI R3, RZ, 0x1f, R0 ;  /* 0x0000001fff037819 */ /* 0x000fc60000011400 */
[----:B------:R-:W-:Y:S01]  /*03a0*/  @!P2 IMAD.MOV R8, RZ, RZ, -R8 ;  /* 0x000000ffff08a224 */ /* 0x000fe200078e0a08 */
[----:B------:R-:W-:Y:S02]  /*03b0*/  LEA.HI R3, R3, R0, RZ, 0x6 ;  /* 0x0000000003037211 */ /* 0x000fe400078f30ff */
[----:B------:R-:W-:-:S04]  /*03c0*/  @!P1 LOP3.LUT R8, RZ, R4, RZ, 0x33, !PT ;  /* 0x00000004ff089212 */ /* 0x000fc800078e33ff */
[----:B------:R-:W-:Y:S01]  /*03d0*/  LEA.HI.SX32 R3, R3, -R8, 0x1a ;  /* 0x8000000803037211 */ /* 0x000fe200078fd2ff */
[----:B------:R-:W-:-:S03]  /*03e0*/  IMAD.MOV R6, RZ, RZ, -R8 ;  /* 0x000000ffff067224 */ /* 0x000fc600078e0a08 */
[----:B------:R-:W-:Y:S01]  /*03f0*/  VIMNMX R9, R3, 0x1, PT ;  /* 0x0000000103097848 */ /* 0x000fe20003fe0100 */
[----:B------:R-:W-:-:S03]  /*0400*/  IMAD R6, R4, R6, R5 ;  /* 0x0000000604067224 */ /* 0x000fc600078e0205 */
[-C--:B------:R-:W-:Y:S02]  /*0410*/  IABS R7, R9.reuse ;  /* 0x0000000900077213 */ /* 0x080fe40000000000 */
[----:B------:R-:W-:Y:S02]  /*0420*/  IABS R11, R9 ;  /* 0x00000009000b7213 */ /* 0x000fe40000000000 */
[----:B------:R-:W0:Y:S08]  /*0430*/  I2F.RP R0, R7 ;  /* 0x0000000700007306 */ /* 0x000e300000209400 */
[----:B0-----:R-:W0:Y:S02]  /*0440*/  MUFU.RCP R0, R0 ;  /* 0x0000000000007308 */ /* 0x001e240000001000 */
[----:B0-----:R-:W-:-:S02]  /*0450*/  VIADD R2, R0, 0xffffffe ;  /* 0x0ffffffe00027836 */ /* 0x001fc40000000000 */
[----:B------:R-:W-:-:S04]  /*0460*/  IMAD.MOV R0, RZ, RZ, -R11 ;  /* 0x000000ffff007224 */ /* 0x000fc800078e0a0b */
[----:B------:R0:W1:Y:S02]  /*0470*/  F2I.FTZ.U32.TRUNC.NTZ R3, R2 ;  /* 0x0000000200037305 */ /* 0x000064000021f000 */
[----:B0-----:R-:W-:Y:S02]  /*0480*/  IMAD.MOV.U32 R2, RZ, RZ, RZ ;  /* 0x000000ffff027224 */ /* 0x001fe400078e00ff */
[----:B-1----:R-:W-:-:S04]  /*0490*/  IMAD.MOV R10, RZ, RZ, -R3 ;  /* 0x000000ffff0a7224 */ /* 0x002fc800078e0a03 */
[----:B------:R-:W-:Y:S01]  /*04a0*/  IMAD.MOV.U32 R4, RZ, RZ, R10 ;  /* 0x000000ffff047224 */ /* 0x000fe200078e000a */
[----:B------:R-:W-:-:S03]  /*04b0*/  IABS R10, R6 ;  /* 0x00000006000a7213 */ /* 0x000fc60000000000 */
[----:B------:R-:W-:Y:S02]  /*04c0*/  IMAD R5, R4, R7, RZ ;  /* 0x0000000704057224 */ /* 0x000fe400078e02ff */
[----:B------:R-:W-:Y:S01]  /*04d0*/  IMAD.MOV.U32 R4, RZ, RZ, R10 ;  /* 0x000000ffff047224 */ /* 0x000fe200078e000a */
[----:B------:R-:W-:Y:S01]  /*04e0*/  CS2R R10, SRZ ;  /* 0x00000000000a7805 */ /* 0x000fe2000001ff00 */
[----:B------:R-:W-:Y:S01]  /*04f0*/  IMAD.HI.U32 R3, R3, R5, R2 ;  /* 0x0000000503037227 */ /* 0x000fe200078e0002 */
[----:B------:R-:W-:-:S05]  /*0500*/  LOP3.LUT R2, R91, 0x3f, RZ, 0xc0, !PT ;  /* 0x0000003f5b027812 */ /* 0x000fca00078ec0ff */
        /* <DEDUP_REMOVED lines=8> */
[----:B------:R-:W-:-:S07]  /*0590*/  ISETP.GE.AND P2, PT, R0, RZ, PT ;  /* 0x000000ff0000720c */ /* 0x000fce0003f46270 */
[----:B------:R-:W-:Y:S01]  /*05a0*/  @P0 VIADD R3, R3, 0x1 ;  /* 0x0000000103030836 */ /* 0x000fe20000000000 */
[----:B------:R-:W-:-:S05]  /*05b0*/  ISETP.GE.AND P0, PT, R120, 0x80, PT ;  /* 0x000000807800780c */ /* 0x000fca0003f06270 */
[----:B------:R-:W-:Y:S01]  /*05c0*/  @!P2 IMAD.MOV R3, RZ, RZ, -R3 ;  /* 0x000000ffff03a224 */ /* 0x000fe200078e0a03 */
[----:B------:R-:W-:-:S05]  /*05d0*/  @!P1 LOP3.LUT R3, RZ, R9, RZ, 0x33, !PT ;  /* 0x00000009ff039212 */ /* 0x000fca00078e33ff */
[----:B------:R-:W-:-:S04]  /*05e0*/  IMAD.MOV R0, RZ, RZ, -R3 ;  /* 0x000000ffff007224 */ /* 0x000fc800078e0a03 */
[----:B------:R-:W-:-:S04]  /*05f0*/  IMAD R0, R9, R0, R6 ;  /* 0x0000000009007224 */ /* 0x000fc800078e0206 */
[----:B------:R-:W-:Y:S01]  /*0600*/  IMAD.IADD R5, R8, 0x1, R0 ;  /* 0x0000000108057824 */ /* 0x000fe200078e0200 */
[----:B------:R-:W-:Y:S01]  /*0610*/  CS2R R8, SRZ ;  /* 0x0000000000087805 */ /* 0x000fe2000001ff00 */
[----:B------:R-:W-:Y:S02]  /*0620*/  IMAD.SHL.U32 R0, R3, 0x80, RZ ;  /* 0x0000008003007824 */ /* 0x000fe400078e00ff */
[----:B------:R-:W-:-:S05]  /*0630*/  IMAD R15, R5, 0x40, R2 ;  /* 0x00000040050f7824 */ /* 0x000fca00078e0202 */
[----:B------:R0:W-:Y:S01]  /*0640*/  STL [R1+0x570], R15 ;  /* 0x0005700f01007387 */ /* 0x0001e20000100800 */
[----:B------:R-:W-:Y:S05]  /*0650*/  @!P0 BRA `(.L_x_0) ;  /* 0x0000014400788947 */ /* 0x000fea0003800000 */
[----:B------:R-:W-:Y:S01]  /*0660*/  IABS R10, R86 ;  /* 0x00000056000a7213 */ /* 0x000fe20000000000 */
[C---:B------:R-:W-:Y:S01]  /*0670*/  VIADD R13, R0.reuse, 0x7e ;  /* 0x0000007e000d7836 */ /* 0x040fe20000000000 */
[----:B------:R-:W-:Y:S01]  /*0680*/  IABS R4, R87 ;  /* 0x0000005700047213 */ /* 0x000fe20000000000 */
[C---:B------:R-:W-:Y:S01]  /*0690*/  VIADD R17, R0.reuse, 0x78 ;  /* 0x0000007800117836 */ /* 0x040fe20000000000 */
[----:B------:R-:W1:Y:S01]  /*06a0*/  I2F.RP R3, R10 ;  /* 0x0000000a00037306 */ /* 0x000e620000209400 */
[----:B------:R-:W-:Y:S01]  /*06b0*/  IABS R47, R15 ;  /* 0x0000000f002f7213 */ /* 0x000fe20000000000 */
[C---:B------:R-:W-:Y:S01]  /*06c0*/  VIADD R19, R0.reuse, 0x77 ;  /* 0x0000007700137836 */ /* 0x040fe20000000000 */
[----:B------:R-:W-:Y:S01]  /*06d0*/  IABS R14, R13 ;  /* 0x0000000d000e7213 */ /* 0x000fe20000000000 */
[C---:B------:R-:W-:Y:S01]  /*06e0*/  VIADD R21, R0.reuse, 0x63 ;  /* 0x0000006300157836 */ /* 0x040fe20000000000 */
[----:B------:R-:W-:Y:S01]  /*06f0*/  ISETP.GE.AND P4, PT, R15, RZ, PT ;  /* 0x000000ff0f00720c */ /* 0x000fe20003f86270 */
[----:B0-----:R-:W-:Y:S01]  /*0700*/  VIADD R15, R0, 0x79 ;  /* 0x00000079000f7836 */ /* 0x001fe20000000000 */
[----:B------:R-:W-:Y:S01]  /*0710*/  ISETP.NE.AND P3, PT, R86, RZ, PT ;  /* 0x000000ff5600720c */ /* 0x000fe20003f65270 */
[----:B------:R-:W0:Y:S01]  /*0720*/  I2F.RP R5, R4 ;  /* 0x0000000400057306 */ /* 0x000e220000209400 */
[----:B------:R-:W-:Y:S01]  /*0730*/  IABS R22, R17 ;  /* 0x0000001100167213 */ /* 0x000fe20000000000 */
[C---:B------:R-:W-:Y:S01]  /*0740*/  VIADD R23, R0.reuse, 0x39 ;  /* 0x0000003900177836 */ /* 0x040fe20000000000 */
[----:B------:R-:W-:Y:S01]  /*0750*/  IABS R20, R15 ;  /* 0x0000000f00147213 */ /* 0x000fe20000000000 */
[C---:B------:R-:W-:Y:S01]  /*0760*/  VIADD R24, R0.reuse, 0x10 ;  /* 0x0000001000187836 */ /* 0x040fe20000000000 */
[----:B------:R-:W-:Y:S01]  /*0770*/  IABS R88, R19 ;  /* 0x0000001300587213 */ /* 0x000fe20000000000 */
[C---:B------:R-:W-:Y:S01]  /*0780*/  VIADD R25, R0.reuse, 0xf ;  /* 0x0000000f00197836 */ /* 0x040fe20000000000 */
[----:B------:R-:W-:Y:S01]  /*0790*/  IABS R150, R21 ;  /* 0x0000001500967213 */ /* 0x000fe20000000000 */
[----:B-1----:R-:W1:Y:S01]  /*07a0*/  MUFU.RCP R3, R3 ;  /* 0x0000000300037308 */ /* 0x002e620000001000 */
[----:B------:R-:W-:Y:S01]  /*07b0*/  IABS R252, R23 ;  /* 0x0000001700fc7213 */ /* 0x000fe20000000000 */
[----:B------:R-:W-:Y:S01]  /*07c0*/  VIADD R26, R0, 0xe ;  /* 0x0000000e001a7836 */ /* 0x000fe20000000000 */
[----:B------:R-:W-:Y:S01]  /*07d0*/  IABS R162, R24 ;  /* 0x0000001800a27213 */ /* 0x000fe20000000000 */
[----:B------:R-:W-:Y:S01]  /*07e0*/  ULDC UR10, c[0x0][0x23c] ;  /* 0x00008f00000a7ab9 */ /* 0x000fe20000000800 */
[----:B------:R-:W-:Y:S01]  /*07f0*/  IABS R160, R25 ;  /* 0x0000001900a07213 */ /* 0x000fe20000000000 */
[----:B------:R-:W-:Y:S01]  /*0800*/  ULDC.64 UR4, c[0x0][0x218] ;  /* 0x0000860000047ab9 */ /* 0x000fe20000000a00 */
[----:B------:R-:W-:Y:S01]  /*0810*/  IABS R158, R26 ;  /* 0x0000001a009e7213 */ /* 0x000fe20000000000 */
[----:B0-----:R-:W0:Y:S01]  /*0820*/  MUFU.RCP R5, R5 ;  /* 0x0000000500057308 */ /* 0x001e220000001000 */
[----:B------:R-:W-:Y:S01]  /*0830*/  LOP3.LUT R93, R27, 0x7e, RZ, 0xfc, !PT ;  /* 0x0000007e1b5d7812 */ /* 0x000fe200078efcff */
[----:B------:R-:W-:Y:S01]  /*0840*/  ULDC UR9, c[0x0][0x238] ;  /* 0x00008e0000097ab9 */ /* 0x000fe20000000800 */
[----:B------:R-:W-:Y:S01]  /*0850*/  ULDC.64 UR12, c[0x0][0x210] ;  /* 0x00008400000c7ab9 */ /* 0x000fe20000000a00 */
[----:B------:R-:W-:Y:S01]  /*0860*/  IMAD R52, RZ, RZ, -UR9 ;  /* 0x80000009ff347e24 */ /* 0x000fe2000f8e02ff */
[----:B------:R-:W-:-:S02]  /*0870*/  UIADD3 UR8, UR7, 0x8000, URZ ;  /* 0x0000800007087890 */ /* 0x000fc4000fffe03f */
[----:B------:R-:W-:Y:S01]  /*0880*/  USHF.R.U32.HI UR14, URZ, 0x4, UR7 ;  /* 0x000000043f0e7899 */ /* 0x000fe20008011607 */
[----:B-1----:R-:W-:Y:S01]  /*0890*/  VIADD R6, R3, 0xffffffe ;  /* 0x0ffffffe03067836 */ /* 0x002fe20000000000 */
[----:B------:R-:W-:Y:S02]  /*08a0*/  USHF.R.U32.HI UR8, URZ, 0x4, UR8 ;  /* 0x000000043f087899 */ /* 0x000fe40008011608 */
[----:B------:R-:W-:Y:S01]  /*08b0*/  USGXT.U32 UR14, UR14, 0xe ;  /* 0x0000000e0e0e789a */ /* 0x000fe20008000000 */
[----:B------:R1:W2:Y:S01]  /*08c0*/  F2I.FTZ.U32.TRUNC.NTZ R7, R6 ;  /* 0x0000000600077305 */ /* 0x0002a2000021f000 */
[----:B------:R-:W-:Y:S02]  /*08d0*/  UMOV UR6, URZ ;  /* 0x0000003f00067c82 */ /* 0x000fe40008000000 */
[----:B------:R-:W-:Y:S01]  /*08e0*/  UIADD3 UR15, UP1, UR14, 0x2, URZ ;  /* 0x000000020e0f7890 */ /* 0x000fe2000ff3e03f */
[----:B0-----:R-:W-:Y:S01]  /*08f0*/  VIADD R8, R5, 0xffffffe ;  /* 0x0ffffffe05087836 */ /* 0x001fe20000000000 */
[----:B------:R-:W-:-:S02]  /*0900*/  IABS R5, R0 ;  /* 0x0000000000057213 */ /* 0x000fc40000000000 */
[----:B------:R-:W-:Y:S01]  /*0910*/  UIADD3.X UR19, UR6, 0x40000040, URZ, UP1, !UPT ;  /* 0x4000004006137890 */ /* 0x000fe20008ffe43f */
[----:B------:R0:W3:Y:S01]  /*0920*/  F2I.FTZ.U32.TRUNC.NTZ R9, R8 ;  /* 0x0000000800097305 */ /* 0x0000e2000021f000 */
[----:B-1----:R-:W-:Y:S02]  /*0930*/  IMAD.MOV.U32 R6, RZ, RZ, RZ ;  /* 0x000000ffff067224 */ /* 0x002fe400078e00ff */
[----:B--2---:R-:W-:Y:S02]  /*0940*/  IMAD.MOV R11, RZ, RZ, -R7 ;  /* 0x000000ffff0b7224 */ /* 0x004fe400078e0a07 */
[----:B0-----:R-:W-:Y:S02]  /*0950*/  IMAD.MOV.U32 R8, RZ, RZ, RZ ;  /* 0x000000ffff087224 */ /* 0x001fe400078e00ff */
[----:B------:R-:W-:-:S04]  /*0960*/  IMAD R11, R11, R10, RZ ;  /* 0x0000000a0b0b7224 */ /* 0x000fc800078e02ff */
[----:B------:R-:W-:-:S04]  /*0970*/  IMAD.HI.U32 R7, R7, R11, R6 ;  /* 0x0000000b07077227 */ /* 0x000fc800078e0006 */
[----:B---3--:R-:W-:Y:S02]  /*0980*/  IMAD.MOV R3, RZ, RZ, -R9 ;  /* 0x000000ffff037224 */ /* 0x008fe400078e0a09 */
[----:B------:R-:W-:-:S04]  /*0990*/  IMAD.HI.U32 R7, R7, R47, RZ ;  /* 0x0000002f07077227 */ /* 0x000fc800078e00ff */
[----:B------:R-:W-:Y:S02]  /*09a0*/  IMAD.MOV R7, RZ, RZ, -R7 ;  /* 0x000000ffff077224 */ /* 0x000fe400078e0a07 */
[----:B------:R-:W-:Y:S02]  /*09b0*/  VIADD R11, R0, 0x7f ;  /* 0x0000007f000b7836 */ /* 0x000fe40000000000 */
[C---:B------:R-:W-:Y:S02]  /*09c0*/  IMAD R47, R10.reuse, R7, R47 ;  /* 0x000000070a2f7224 */ /* 0x040fe400078e022f */
[----:B------:R-:W-:Y:S01]  /*09d0*/  IMAD R3, R3, R4, RZ ;  /* 0x0000000403037224 */ /* 0x000fe200078e02ff */
[----:B------:R-:W-:Y:S02]  /*09e0*/  IABS R12, R11 ;  /* 0x0000000b000c7213 */ /* 0x000fe40000000000 */
[----:B------:R-:W-:Y:S01]  /*09f0*/  ISETP.GT.U32.AND P0, PT, R10, R47, PT ;  /* 0x0000002f0a00720c */ /* 0x000fe20003f04070 */
[----:B------:R-:W-:Y:S01]  /*0a00*/  IMAD.HI.U32 R3, R9, R3, R8 ;  /* 0x0000000309037227 */ /* 0x000fe200078e0008 */
[----:B------:R-:W-:-:S03]  /*0a10*/  ISETP.GE.AND P1, PT, R11, RZ, PT ;  /* 0x000000ff0b00720c */ /* 0x000fc60003f26270 */
[----:B------:R-:W-:Y:S02]  /*0a20*/  IMAD.MOV.U32 R9, RZ, RZ, R5 ;  /* 0x000000ffff097224 */ /* 0x000fe400078e0005 */
[----:B------:R-:W-:-:S04]  /*0a30*/  IMAD.HI.U32 R5, R3, R12, RZ ;  /* 0x0000000c03057227 */ /* 0x000fc800078e00ff */
[----:B------:R-:W-:-:S04]  /*0a40*/  IMAD.HI.U32 R7, R3, R9, RZ ;  /* 0x0000000903077227 */ /* 0x000fc800078e00ff */
[----:B------:R-:W-:-:S04]  /*0a50*/  IMAD.HI.U32 R6, R3, R14, RZ ;  /* 0x0000000e03067227 */ /* 0x000fc800078e00ff */
[----:B------:R-:W-:Y:S02]  /*0a60*/  IMAD.MOV R5, RZ, RZ, -R5 ;  /* 0x000000ffff057224 */ /* 0x000fe400078e0a05 */
[----:B------:R-:W-:Y:S02]  /*0a70*/  IMAD.MOV R8, RZ, RZ, -R7 ;  /* 0x000000ffff087224 */ /* 0x000fe400078e0a07 */
[----:B------:R-:W-:Y:S02]  /*0a80*/  @!P0 IMAD.IADD R47, R47, 0x1, -R10 ;  /* 0x000000012f2f8824 */ /* 0x000fe400078e0a0a */
[----:B------:R-:W-:Y:S02]  /*0a90*/  IMAD.MOV R7, RZ, RZ, -R6 ;  /* 0x000000ffff077224 */ /* 0x000fe400078e0a06 */
[----:B------:R-:W-:Y:S01]  /*0aa0*/  IMAD R12, R4, R5, R12 ;  /* 0x00000005040c7224 */ /* 0x000fe200078e020c */
[----:B------:R-:W-:Y:S01]  /*0ab0*/  ISETP.GT.U32.AND P0, PT, R10, R47, PT ;  /* 0x0000002f0a00720c */ /* 0x000fe20003f04070 */
[----:B------:R-:W-:-:S02]  /*0ac0*/  IMAD R14, R4, R7, R14 ;  /* 0x00000007040e7224 */ /* 0x000fc400078e020e */
[----:B------:R-:W-:Y:S01]  /*0ad0*/  VIADD R5, R0, 0x7d ;  /* 0x0000007d00057836 */ /* 0x000fe20000000000 */
[----:B------:R-:W-:Y:S01]  /*0ae0*/  ISETP.GT.U32.AND P5, PT, R4, R12, PT ;  /* 0x0000000c0400720c */ /* 0x000fe20003fa4070 */
[----:B------:R-:W-:Y:S01]  /*0af0*/  VIADD R7, R0, 0x7c ;  /* 0x0000007c00077836 */ /* 0x000fe20000000000 */
[----:B------:R-:W-:Y:S01]  /*0b00*/  ISETP.GT.U32.AND P6, PT, R4, R14, PT ;  /* 0x0000000e0400720c */ /* 0x000fe20003fc4070 */
[----:B------:R-:W-:Y:S01]  /*0b10*/  VIADD R11, R0, 0x7b ;  /* 0x0000007b000b7836 */ /* 0x000fe20000000000 */
[----:B------:R-:W-:Y:S01]  /*0b20*/  IABS R16, R5 ;  /* 0x0000000500107213 */ /* 0x000fe20000000000 */
[C---:B------:R-:W-:Y:S01]  /*0b30*/  IMAD R9, R4.reuse, R8, R9 ;  /* 0x0000000804097224 */ /* 0x040fe200078e0209 */
[----:B------:R-:W-:Y:S02]  /*0b40*/  IABS R18, R7 ;  /* 0x0000000700127213 */ /* 0x000fe40000000000 */
[----:B------:R-:W-:Y:S01]  /*0b50*/  IABS R8, R11 ;  /* 0x0000000b00087213 */ /* 0x000fe20000000000 */
[----:B------:R-:W-:Y:S01]  /*0b60*/  @!P0 IMAD.IADD R47, R47, 0x1, -R10 ;  /* 0x000000012f2f8824 */ /* 0x000fe200078e0a0a */
[----:B------:R-:W-:Y:S01]  /*0b70*/  ISETP.GT.U32.AND P2, PT, R4, R9, PT ;  /* 0x000000090400720c */ /* 0x000fe20003f44070 */
[----:B------:R-:W-:Y:S01]  /*0b80*/  IMAD.HI.U32 R6, R3, R18, RZ ;  /* 0x0000001203067227 */ /* 0x000fe200078e00ff */
[----:B------:R-:W-:-:S03]  /*0b90*/  ISETP.GE.AND P0, PT, R13, RZ, PT ;  /* 0x000000ff0d00720c */ /* 0x000fc60003f06270 */
[--C-:B------:R-:W-:Y:S02]  /*0ba0*/  @!P5 IMAD.IADD R12, R12, 0x1, -R4.reuse ;  /* 0x000000010c0cd824 */ /* 0x100fe400078e0a04 */
[----:B------:R-:W-:Y:S01]  /*0bb0*/  @!P4 IMAD.MOV R47, RZ, RZ, -R47 ;  /* 0x000000ffff2fc224 */ /* 0x000fe200078e0a2f */
[----:B------:R-:W-:Y:S01]  /*0bc0*/  ISETP.GE.AND P4, PT, R5, RZ, PT ;  /* 0x000000ff0500720c */ /* 0x000fe20003f86270 */
[----:B------:R-:W-:Y:S01]  /*0bd0*/  @!P6 IMAD.IADD R14, R14, 0x1, -R4 ;  /* 0x000000010e0ee824 */ /* 0x000fe200078e0a04 */
[C---:B------:R-:W-:Y:S01]  /*0be0*/  ISETP.GT.U32.AND P5, PT, R4.reuse, R12, PT ;  /* 0x0000000c0400720c */ /* 0x040fe20003fa4070 */
[----:B------:R-:W-:Y:S01]  /*0bf0*/  IMAD.HI.U32 R5, R3, R16, RZ ;  /* 0x0000001003057227 */ /* 0x000fe200078e00ff */
[----:B------:R-:W-:Y:S02]  /*0c00*/  @!P3 LOP3.LUT R47, RZ, R86, RZ, 0x33, !PT ;  /* 0x00000056ff2fb212 */ /* 0x000fe400078e33ff */
[----:B------:R-:W-:Y:S01]  /*0c10*/  ISETP.GT.U32.AND P6, PT, R4, R14, PT ;  /* 0x0000000e0400720c */ /* 0x000fe20003fc4070 */
[----:B------:R-:W-:Y:S01]  /*0c20*/  IMAD.MOV R5, RZ, RZ, -R5 ;  /* 0x000000ffff057224 */ /* 0x000fe200078e0a05 */
[----:B------:R-:W-:Y:S01]  /*0c30*/  ISETP.GE.AND P3, PT, R7, RZ, PT ;  /* 0x000000ff0700720c */ /* 0x000fe20003f66270 */
[----:B------:R-:W-:-:S02]  /*0c40*/  IMAD.MOV R7, RZ, RZ, -R6 ;  /* 0x000000ffff077224 */ /* 0x000fc400078e0a06 */
[C---:B------:R-:W-:Y:S02]  /*0c50*/  IMAD R16, R4.reuse, R5, R16 ;  /* 0x0000000504107224 */ /* 0x040fe400078e0210 */
[----:B------:R-:W-:Y:S02]  /*0c60*/  IMAD R18, R4, R7, R18 ;  /* 0x0000000704127224 */ /* 0x000fe400078e0212 */
[--C-:B------:R-:W-:Y:S01]  /*0c70*/  @!P5 IMAD.IADD R12, R12, 0x1, -R4.reuse ;  /* 0x000000010c0cd824 */ /* 0x100fe200078e0a04 */
[----:B------:R-:W-:Y:S01]  /*0c80*/  ISETP.GT.U32.AND P5, PT, R4, R16, PT ;  /* 0x000000100400720c */ /* 0x000fe20003fa4070 */
[----:B------:R-:W-:Y:S02]  /*0c90*/  VIADD R13, R0, 0x7a ;  /* 0x0000007a000d7836 */ /* 0x000fe40000000000 */
[----:B------:R-:W-:Y:S01]  /*0ca0*/  @!P6 IMAD.IADD R14, R14, 0x1, -R4 ;  /* 0x000000010e0ee824 */ /* 0x000fe200078e0a04 */
[----:B------:R-:W-:Y:S01]  /*0cb0*/  ISETP.GT.U32.AND P6, PT, R4, R18, PT ;  /* 0x000000120400720c */ /* 0x000fe20003fc4070 */
[----:B------:R-:W-:Y:S01]  /*0cc0*/  IMAD.HI.U32 R5, R3, R8, RZ ;  /* 0x0000000803057227 */ /* 0x000fe200078e00ff */
[----:B------:R-:W-:-:S03]  /*0cd0*/  IABS R10, R13 ;  /* 0x0000000d000a7213 */ /* 0x000fc60000000000 */
[----:B------:R-:W-:Y:S02]  /*0ce0*/  IMAD.MOV R5, RZ, RZ, -R5 ;  /* 0x000000ffff057224 */ /* 0x000fe400078e0a05 */
[--C-:B------:R-:W-:Y:S02]  /*0cf0*/  @!P2 IMAD.IADD R9, R9, 0x1, -R4.reuse ;  /* 0x000000010909a824 */ /* 0x100fe400078e0a04 */
[----:B------:R-:W-:Y:S02]  /*0d00*/  @!P5 IMAD.IADD R16, R16, 0x1, -R4 ;  /* 0x000000011010d824 */ /* 0x000fe400078e0a04 */
[C---:B------:R-:W-:Y:S01]  /*0d10*/  IMAD R8, R4.reuse, R5, R8 ;  /* 0x0000000504087224 */ /* 0x040fe200078e0208 */
[----:B------:R-:W-:Y:S01]  /*0d20*/  ISETP.GT.U32.AND P2, PT, R4, R9, PT ;  /* 0x000000090400720c */ /* 0x000fe20003f44070 */
[----:B------:R-:W-:Y:S01]  /*0d30*/  @!P6 IMAD.IADD R18, R18, 0x1, -R4 ;  /* 0x000000011212e824 */ /* 0x000fe200078e0a04 */
[C---:B------:R-:W-:Y:S01]  /*0d40*/  ISETP.GT.U32.AND P6, PT, R4.reuse, R16, PT ;  /* 0x000000100400720c */ /* 0x040fe20003fc4070 */
[----:B------:R-:W-:Y:S01]  /*0d50*/  IMAD.HI.U32 R5, R3, R10, RZ ;  /* 0x0000000a03057227 */ /* 0x000fe200078e00ff */
[----:B------:R-:W-:-:S03]  /*0d60*/  ISETP.GT.U32.AND P5, PT, R4, R8, PT ;  /* 0x000000080400720c */ /* 0x000fc60003fa4070 */
[----:B------:R-:W-:Y:S02]  /*0d70*/  IMAD.MOV R5, RZ, RZ, -R5 ;  /* 0x000000ffff057224 */ /* 0x000fe400078e0a05 */
[----:B------:R-:W-:-:S04]  /*0d80*/  IMAD.HI.U32 R7, R3, R20, RZ ;  /* 0x0000001403077227 */ /* 0x000fc800078e00ff */
[----:B------:R-:W-:Y:S02]  /*0d90*/  IMAD R10, R4, R5, R10 ;  /* 0x00000005040a7224 */ /* 0x000fe400078e020a */
[----:B------:R-:W-:Y:S02]  /*0da0*/  @!P6 IMAD.IADD R16, R16, 0x1, -R4 ;  /* 0x000000011010e824 */ /* 0x000fe400078e0a04 */
[----:B------:R-:W-:Y:S01]  /*0db0*/  IMAD.HI.U32 R5, R3, R22, RZ ;  /* 0x0000001603057227 */ /* 0x000fe200078e00ff */
[----:B------:R-:W-:-:S03]  /*0dc0*/  ISETP.GT.U32.AND P6, PT, R4, R10, PT ;  /* 0x0000000a0400720c */ /* 0x000fc60003fc4070 */
[----:B------:R-:W-:Y:S02]  /*0dd0*/  IMAD.MOV R7, RZ, RZ, -R7 ;  /* 0x000000ffff077224 */ /* 0x000fe400078e0a07 */
[----:B------:R-:W-:Y:S02]  /*0de0*/  IMAD.MOV R5, RZ, RZ, -R5 ;  /* 0x000000ffff057224 */ /* 0x000fe400078e0a05 */
[----:B------:R-:W-:Y:S01]  /*0df0*/  @!P2 IMAD.IADD R9, R9, 0x1, -R4 ;  /* 0x000000010909a824 */ /* 0x000fe200078e0a04 */
[----:B------:R-:W-:Y:S01]  /*0e00*/  ISETP.GE.AND P2, PT, R0, RZ, PT ;  /* 0x000000ff0000720c */ /* 0x000fe20003f46270 */
[C---:B------:R-:W-:Y:S02]  /*0e10*/  IMAD R20, R4.reuse, R7, R20 ;  /* 0x0000000704147224 */ /* 0x040fe400078e0214 */
[C---:B------:R-:W-:Y:S02]  /*0e20*/  IMAD R22, R4.reuse, R5, R22 ;  /* 0x0000000504167224 */ /* 0x040fe400078e0216 */
[----:B------:R-:W-:Y:S01]  /*0e30*/  @!P4 IMAD.MOV R16, RZ, RZ, -R16 ;  /* 0x000000ffff10c224 */ /* 0x000fe200078e0a10 */
[----:B------:R-:W-:Y:S01]  /*0e40*/  ISETP.GT.U32.AND P4, PT, R4, R20, PT ;  /* 0x000000140400720c */ /* 0x000fe20003f84070 */
[----:B------:R-:W-:Y:S01]  /*0e50*/  @!P6 IMAD.IADD R10, R10, 0x1, -R4 ;  /* 0x000000010a0ae824 */ /* 0x000fe200078e0a04 */
[----:B------:R-:W-:Y:S01]  /*0e60*/  ISETP.GT.U32.AND P6, PT, R4, R22, PT ;  /* 0x000000160400720c */ /* 0x000fe20003fc4070 */
[----:B------:R-:W-:-:S02]  /*0e70*/  IMAD.MOV.U32 R6, RZ, RZ, R9 ;  /* 0x000000ffff067224 */ /* 0x000fc400078e0009 */
[----:B------:R-:W-:-:S04]  /*0e80*/  IMAD.HI.U32 R7, R3, R88, RZ ;  /* 0x0000005803077227 */ /* 0x000fc800078e00ff */
[----:B------:R-:W-:Y:S01]  /*0e90*/  @!P2 IMAD.MOV R6, RZ, RZ, -R6 ;  /* 0x000000ffff06a224 */ /* 0x000fe200078e0a06 */
[----:B------:R-:W-:Y:S01]  /*0ea0*/  ISETP.GE.AND P2, PT, R11, RZ, PT ;  /* 0x000000ff0b00720c */ /* 0x000fe20003f46270 */
[----:B------:R-:W-:Y:S02]  /*0eb0*/  VIADD R11, R0, 0x76 ;  /* 0x00000076000b7836 */ /* 0x000fe40000000000 */
[--C-:B------:R-:W-:Y:S01]  /*0ec0*/  @!P4 IMAD.IADD R20, R20, 0x1, -R4.reuse ;  /* 0x000000011414c824 */ /* 0x100fe200078e0a04 */
[----:B------:R-:W-:Y:S01]  /*0ed0*/  ISETP.GT.U32.AND P4, PT, R4, R10, PT ;  /* 0x0000000a0400720c */ /* 0x000fe20003f84070 */
[--C-:B------:R-:W-:Y:S01]  /*0ee0*/  @!P6 IMAD.IADD R22, R22, 0x1, -R4.reuse ;  /* 0x000000011616e824 */ /* 0x100fe200078e0a04 */
[----:B------:R-:W-:Y:S01]  /*0ef0*/  IABS R90, R11 ;  /* 0x0000000b005a7213 */ /* 0x000fe20000000000 */
[----:B------:R-:W-:Y:S02]  /*0f00*/  @!P5 IMAD.IADD R8, R8, 0x1, -R4 ;  /* 0x000000010808d824 */ /* 0x000fe400078e0a04 */
[----:B------:R-:W-:Y:S01]  /*0f10*/  IMAD.MOV R7, RZ, RZ, -R7 ;  /* 0x000000ffff077224 */ /* 0x000fe200078e0a07 */
[C---:B------:R-:W-:Y:S01]  /*0f20*/  ISETP.GT.U32.AND P6, PT, R4.reuse, R22, PT ;  /* 0x000000160400720c */ /* 0x040fe20003fc4070 */
[----:B------:R-:W-:Y:S01]  /*0f30*/  IMAD.HI.U32 R5, R3, R90, RZ ;  /* 0x0000005a03057227 */ /* 0x000fe200078e00ff */
[----:B------:R-:W-:-:S03]  /*0f40*/  ISETP.GT.U32.AND P5, PT, R4, R8, PT ;  /* 0x000000080400720c */ /* 0x000fc60003fa4070 */
[C---:B------:R-:W-:Y:S02]  /*0f50*/  IMAD R88, R4.reuse, R7, R88 ;  /* 0x0000000704587224 */ /* 0x040fe400078e0258 */
[----:B------:R-:W-:Y:S02]  /*0f60*/  IMAD.MOV R5, RZ, RZ, -R5 ;  /* 0x000000ffff057224 */ /* 0x000fe400078e0a05 */
[----:B------:R-:W-:Y:S01]  /*0f70*/  @!P1 IMAD.MOV R12, RZ, RZ, -R12 ;  /* 0x000000ffff0c9224 */ /* 0x000fe200078e0a0c */
[----:B------:R-:W-:Y:S01]  /*0f80*/  ISETP.GT.U32.AND P1, PT, R4, R18, PT ;  /* 0x000000120400720c */ /* 0x000fe20003f24070 */
[----:B------:R-:W-:Y:S01]  /*0f90*/  @!P4 IMAD.IADD R10, R10, 0x1, -R4 ;  /* 0x000000010a0ac824 */ /* 0x000fe200078e0a04 */
[C---:B------:R-:W-:Y:S01]  /*0fa0*/  ISETP.GT.U32.AND P4, PT, R4.reuse, R88, PT ;  /* 0x000000580400720c */ /* 0x040fe20003f84070 */
[----:B------:R-:W-:Y:S02]  /*0fb0*/  IMAD R90, R4, R5, R90 ;  /* 0x00000005045a7224 */ /* 0x000fe400078e025a */
[----:B------:R-:W-:-:S02]  /*0fc0*/  @!P6 IMAD.IADD R22, R22, 0x1, -R4 ;  /* 0x000000011616e824 */ /* 0x000fc400078e0a04 */
[----:B------:R-:W-:Y:S01]  /*0fd0*/  @!P5 IMAD.IADD R8, R8, 0x1, -R4 ;  /* 0x000000010808d824 */ /* 0x000fe200078e0a04 */
[----:B------:R-:W-:Y:S01]  /*0fe0*/  ISETP.GT.U32.AND P6, PT, R4, R90, PT ;  /* 0x0000005a0400720c */ /* 0x000fe20003fc4070 */
[----:B------:R-:W-:Y:S01]  /*0ff0*/  @!P0 IMAD.MOV R14, RZ, RZ, -R14 ;  /* 0x000000ffff0e8224 */ /* 0x000fe200078e0a0e */
[----:B------:R-:W-:Y:S01]  /*1000*/  ISETP.GE.AND P5, PT, R17, RZ, PT ;  /* 0x000000ff1100720c */ /* 0x000fe20003fa6270 */
[C---:B------:R-:W-:Y:S01]  /*1010*/  VIADD R17, R0.reuse, 0x73 ;  /* 0x0000007300117836 */ /* 0x040fe20000000000 */
[----:B------:R-:W-:Y:S01]  /*1020*/  ISETP.GE.AND P0, PT, R13, RZ, PT ;  /* 0x000000ff0d00720c */ /* 0x000fe20003f06270 */
[----:B------:R-:W-:Y:S02]  /*1030*/  VIADD R13, R0, 0x75 ;  /* 0x00000075000d7836 */ /* 0x000fe40000000000 */
[--C-:B------:R-:W-:Y:S01]  /*1040*/  @!P1 IMAD.IADD R18, R18, 0x1, -R4.reuse ;  /* 0x0000000112129824 */ /* 0x100fe200078e0a04 */
[----:B------:R-:W-:Y:S01]  /*1050*/  ISETP.GE.AND P1, PT, R15, RZ, PT ;  /* 0x000000ff0f00720c */ /* 0x000fe20003f26270 */
[--C-:B------:R-:W-:Y:S01]  /*1060*/  @!P4 IMAD.IADD R88, R88, 0x1, -R4.reuse ;  /* 0x000000015858c824 */ /* 0x100fe200078e0a04 */
[----:B------:R-:W-:Y:S01]  /*1070*/  IABS R96, R17 ;  /* 0x0000001100607213 */ /* 0x000fe20000000000 */
[----:B------:R-:W-:Y:S01]  /*1080*/  VIADD R15, R0, 0x74 ;  /* 0x00000074000f7836 */ /* 0x000fe20000000000 */
[----:B------:R-:W-:Y:S01]  /*1090*/  IABS R92, R13 ;  /* 0x0000000d005c7213 */ /* 0x000fe20000000000 */
[----:B------:R-:W-:Y:S01]  /*10a0*/  @!P6 IMAD.IADD R90, R90, 0x1, -R4 ;  /* 0x000000015a5ae824 */ /* 0x000fe200078e0a04 */
[C---:B------:R-:W-:Y:S01]  /*10b0*/  ISETP.GT.U32.AND P6, PT, R4.reuse, R88, PT ;  /* 0x000000580400720c */ /* 0x040fe20003fc4070 */
[----:B------:R-:W-:Y:S01]  /*10c0*/  @!P3 IMAD.MOV R18, RZ, RZ, -R18 ;  /* 0x000000ffff12b224 */ /* 0x000fe200078e0a12 */
[----:B------:R-:W-:Y:S01]  /*10d0*/  ISETP.GT.U32.AND P3, PT, R4, R20, PT ;  /* 0x000000140400720c */ /* 0x000fe20003f64070 */
[----:B------:R-:W-:Y:S01]  /*10e0*/  IMAD.HI.U32 R9, R3, R96, RZ ;  /* 0x0000006003097227 */ /* 0x000fe200078e00ff */
[----:B------:R-:W-:-:S02]  /*10f0*/  IABS R94, R15 ;  /* 0x0000000f005e7213 */ /* 0x000fc40000000000 */
[----:B------:R-:W-:Y:S01]  /*1100*/  ISETP.GE.AND P4, PT, R11, RZ, PT ;  /* 0x000000ff0b00720c */ /* 0x000fe20003f86270 */
[----:B------:R-:W-:-:S04]  /*1110*/  IMAD.HI.U32 R5, R3, R92, RZ ;  /* 0x0000005c03057227 */ /* 0x000fc800078e00ff */
[----:B------:R-:W-:Y:S02]  /*1120*/  IMAD.MOV R9, RZ, RZ, -R9 ;  /* 0x000000ffff097224 */ /* 0x000fe400078e0a09 */
[----:B------:R-:W-:-:S04]  /*1130*/  IMAD.HI.U32 R7, R3, R94, RZ ;  /* 0x0000005e03077227 */ /* 0x000fc800078e00ff */
[----:B------:R-:W-:Y:S02]  /*1140*/  IMAD.MOV R5, RZ, RZ, -R5 ;  /* 0x000000ffff057224 */ /* 0x000fe400078e0a05 */
[C---:B------:R-:W-:Y:S02]  /*1150*/  IMAD R96, R4.reuse, R9, R96 ;  /* 0x0000000904607224 */ /* 0x040fe400078e0260 */
[----:B------:R-:W-:Y:S02]  /*1160*/  IMAD.MOV R7, RZ, RZ, -R7 ;  /* 0x000000ffff077224 */ /* 0x000fe400078e0a07 */
[----:B------:R-:W-:Y:S02]  /*1170*/  IMAD R92, R4, R5, R92 ;  /* 0x00000005045c7224 */ /* 0x000fe400078e025c */
[----:B------:R-:W-:Y:S02]  /*1180*/  VIADD R11, R0, 0x72 ;  /* 0x00000072000b7836 */ /* 0x000fe40000000000 */
[--C-:B------:R-:W-:Y:S01]  /*1190*/  @!P6 IMAD.IADD R88, R88, 0x1, -R4.reuse ;  /* 0x000000015858e824 */ /* 0x100fe200078e0a04 */
[----:B------:R-:W-:Y:S01]  /*11a0*/  ISETP.GT.U32.AND P6, PT, R4, R96, PT ;  /* 0x000000600400720c */ /* 0x000fe20003fc4070 */
[----:B------:R-:W-:Y:S01]  /*11b0*/  @!P3 IMAD.IADD R20, R20, 0x1, -R4 ;  /* 0x000000011414b824 */ /* 0x000fe200078e0a04 */
[----:B------:R-:W-:Y:S01]  /*11c0*/  IABS R98, R11 ;  /* 0x0000000b00627213 */ /* 0x000fe20000000000 */
[C---:B------:R-:W-:Y:S01]  /*11d0*/  IMAD R94, R4.reuse, R7, R94 ;  /* 0x00000007045e7224 */ /* 0x040fe200078e025e */
[----:B------:R-:W-:Y:S01]  /*11e0*/  ISETP.GE.AND P3, PT, R19, RZ, PT ;  /* 0x000000ff1300720c */ /* 0x000fe20003f66270 */
[----:B------:R-:W-:Y:S01]  /*11f0*/  @!P2 IMAD.MOV R8, RZ, RZ, -R8 ;  /* 0x000000ffff08a224 */ /* 0x000fe200078e0a08 */
[C---:B------:R-:W-:Y:S01]  /*1200*/  ISETP.GT.U32.AND P2, PT, R4.reuse, R92, PT ;  /* 0x0000005c0400720c */ /* 0x040fe20003f44070 */
[----:B------:R-:W-:Y:S01]  /*1210*/  @!P0 IMAD.MOV R10, RZ, RZ, -R10 ;  /* 0x000000ffff0a8224 */ /* 0x000fe200078e0a0a */
[C---:B------:R-:W-:Y:S01]  /*1220*/  ISETP.GT.U32.AND P0, PT, R4.reuse, R90, PT ;  /* 0x0000005a0400720c */ /* 0x040fe20003f04070 */
[----:B------:R-:W-:Y:S01]  /*1230*/  @!P1 IMAD.MOV R20, RZ, RZ, -R20 ;  /* 0x000000ffff149224 */ /* 0x000fe200078e0a14 */
[----:B------:R-:W-:Y:S01]  /*1240*/  ISETP.GT.U32.AND P1, PT, R4, R94, PT ;  /* 0x0000005e0400720c */ /* 0x000fe20003f24070 */
[----:B------:R-:W-:-:S04]  /*1250*/  IMAD.HI.U32 R5, R3, R98, RZ ;  /* 0x0000006203057227 */ /* 0x000fc800078e00ff */
[----:B------:R-:W-:Y:S02]  /*1260*/  IMAD.MOV R7, RZ, RZ, -R5 ;  /* 0x000000ffff077224 */ /* 0x000fe400078e0a05 */
[--C-:B------:R-:W-:Y:S02]  /*1270*/  @!P6 IMAD.IADD R96, R96, 0x1, -R4.reuse ;  /* 0x000000016060e824 */ /* 0x100fe400078e0a04 */
[----:B------:R-:W-:Y:S02]  /*1280*/  VIADD R9, R0, 0x71 ;  /* 0x0000007100097836 */ /* 0x000fe40000000000 */
[--C-:B------:R-:W-:Y:S01]  /*1290*/  @!P0 IMAD.IADD R90, R90, 0x1, -R4.reuse ;  /* 0x000000015a5a8824 */ /* 0x100fe200078e0a04 */
[----:B------:R-:W-:Y:S01]  /*12a0*/  ISETP.GE.AND P0, PT, R15, RZ, PT ;  /* 0x000000ff0f00720c */ /* 0x000fe20003f06270 */
[----:B------:R-:W-:Y:S01]  /*12b0*/  @!P2 IMAD.IADD R92, R92, 0x1, -R4 ;  /* 0x000000015c5ca824 */ /* 0x000fe200078e0a04 */
[----:B------:R-:W-:Y:S01]  /*12c0*/  IABS R122, R9 ;  /* 0x00000009007a7213 */ /* 0x000fe20000000000 */
[C---:B------:R-:W-:Y:S01]  /*12d0*/  IMAD R98, R4.reuse, R7, R98 ;  /* 0x0000000704627224 */ /* 0x040fe200078e0262 */
[----:B------:R-:W-:Y:S01]  /*12e0*/  ISETP.GE.AND P2, PT, R17, RZ, PT ;  /* 0x000000ff1100720c */ /* 0x000fe20003f46270 */
[----:B------:R-:W-:Y:S01]  /*12f0*/  @!P3 IMAD.MOV R88, RZ, RZ, -R88 ;  /* 0x000000ffff58b224 */ /* 0x000fe200078e0a58 */
[----:B------:R-:W-:Y:S01]  /*1300*/  ISETP.GT.U32.AND P3, PT, R4, R96, PT ;  /* 0x000000600400720c */ /* 0x000fe20003f64070 */
[----:B------:R-:W-:Y:S01]  /*1310*/  @!P1 IMAD.IADD R94, R94, 0x1, -R4 ;  /* 0x000000015e5e9824 */ /* 0x000fe200078e0a04 */
[C---:B------:R-:W-:Y:S01]  /*1320*/  ISETP.GT.U32.AND P1, PT, R4.reuse, R92, PT ;  /* 0x0000005c0400720c */ /* 0x040fe20003f24070 */
[----:B------:R-:W-:Y:S01]  /*1330*/  @!P4 IMAD.MOV R90, RZ, RZ, -R90 ;  /* 0x000000ffff5ac224 */ /* 0x000fe200078e0a5a */
[----:B------:R-:W-:Y:S01]  /*1340*/  ISETP.GT.U32.AND P4, PT, R4, R98, PT ;  /* 0x000000620400720c */ /* 0x000fe20003f84070 */
[----:B------:R-:W-:Y:S01]  /*1350*/  @!P5 IMAD.MOV R22, RZ, RZ, -R22 ;  /* 0x000000ffff16d224 */ /* 0x000fe200078e0a16 */
[----:B------:R-:W-:Y:S01]  /*1360*/  ISETP.GE.AND P5, PT, R13, RZ, PT ;  /* 0x000000ff0d00720c */ /* 0x000fe20003fa6270 */
[----:B------:R-:W-:Y:S01]  /*1370*/  VIADD R13, R0, 0x70 ;  /* 0x00000070000d7836 */ /* 0x000fe20000000000 */
[----:B------:R-:W-:Y:S01]  /*1380*/  ISETP.GT.U32.AND P6, PT, R4, R94, PT ;  /* 0x0000005e0400720c */ /* 0x000fe20003fc4070 */
[----:B------:R-:W-:-:S03]  /*1390*/  IMAD.HI.U32 R5, R3, R122, RZ ;  /* 0x0000007a03057227 */ /* 0x000fc600078e00ff */
[----:B------:R-:W-:Y:S01]  /*13a0*/  IABS R124, R13 ;  /* 0x0000000d007c7213 */ /* 0x000fe20000000000 */
[----:B------:R-:W-:Y:S02]  /*13b0*/  IMAD.MOV R5, RZ, RZ, -R5 ;  /* 0x000000ffff057224 */ /* 0x000fe400078e0a05 */
[----:B------:R-:W-:Y:S01]  /*13c0*/  @!P3 IMAD.IADD R96, R96, 0x1, -R4 ;  /* 0x000000016060b824 */ /* 0x000fe200078e0a04 */
[----:B------:R-:W-:Y:S01]  /*13d0*/  ISETP.GE.AND P3, PT, R9, RZ, PT ;  /* 0x000000ff0900720c */ /* 0x000fe20003f66270 */
[----:B------:R-:W-:Y:S02]  /*13e0*/  IMAD R122, R4, R5, R122 ;  /* 0x00000005047a7224 */ /* 0x000fe400078e027a */
[--C-:B------:R-:W-:Y:S01]  /*13f0*/  @!P1 IMAD.IADD R92, R92, 0x1, -R4.reuse ;  /* 0x000000015c5c9824 */ /* 0x100fe200078e0a04 */
[----:B------:R-:W-:Y:S01]  /*1400*/  ISETP.GE.AND P1, PT, R11, RZ, PT ;  /* 0x000000ff0b00720c */ /* 0x000fe20003f26270 */
[----:B------:R-:W-:Y:S02]  /*1410*/  VIADD R9, R0, 0x6e ;  /* 0x0000006e00097836 */ /* 0x000fe40000000000 */
[----:B------:R-:W-:Y:S01]  /*1420*/  @!P4 IMAD.IADD R98, R98, 0x1, -R4 ;  /* 0x000000016262c824 */ /* 0x000fe200078e0a04 */
[----:B------:R-:W-:Y:S01]  /*1430*/  ISETP.GE.AND P4, PT, R13, RZ, PT ;  /* 0x000000ff0d00720c */ /* 0x000fe20003f86270 */
[----:B------:R-:W-:Y:S01]  /*1440*/  IMAD.HI.U32 R5, R3, R124, RZ ;  /* 0x0000007c03057227 */ /* 0x000fe200078e00ff */
[----:B------:R-:W-:-:S03]  /*1450*/  IABS R128, R9 ;  /* 0x0000000900807213 */ /* 0x000fc60000000000 */
[----:B------:R-:W-:Y:S01]  /*1460*/  @!P6 IMAD.IADD R94, R94, 0x1, -R4 ;  /* 0x000000015e5ee824 */ /* 0x000fe200078e0a04 */
[C---:B------:R-:W-:Y:S01]  /*1470*/  ISETP.GT.U32.AND P6, PT, R4.reuse, R122, PT ;  /* 0x0000007a0400720c */ /* 0x040fe20003fc4070 */
[----:B------:R-:W-:Y:S01]  /*1480*/  @!P5 IMAD.MOV R92, RZ, RZ, -R92 ;  /* 0x000000ffff5cd224 */ /* 0x000fe200078e0a5c */
[----:B------:R-:W-:Y:S01]  /*1490*/  ISETP.GT.U32.AND P5, PT, R4, R98, PT ;  /* 0x000000620400720c */ /* 0x000fe20003fa4070 */
[----:B------:R-:W-:Y:S02]  /*14a0*/  IMAD.MOV R5, RZ, RZ, -R5 ;  /* 0x000000ffff057224 */ /* 0x000fe400078e0a05 */
[----:B------:R-:W-:Y:S02]  /*14b0*/  VIADD R15, R0, 0x6f ;  /* 0x0000006f000f7836 */ /* 0x000fe40000000000 */
[----:B------:R-:W-:Y:S02]  /*14c0*/  IMAD R124, R4, R5, R124 ;  /* 0x00000005047c7224 */ /* 0x000fe400078e027c */
[----:B------:R-:W-:Y:S01]  /*14d0*/  IMAD.HI.U32 R5, R3, R128, RZ ;  /* 0x0000008003057227 */ /* 0x000fe200078e00ff */
[----:B------:R-:W-:-:S03]  /*14e0*/  IABS R126, R15 ;  /* 0x0000000f007e7213 */ /* 0x000fc60000000000 */
[----:B------:R-:W-:Y:S02]  /*14f0*/  IMAD.MOV R5, RZ, RZ, -R5 ;  /* 0x000000ffff057224 */ /* 0x000fe400078e0a05 */
[--C-:B------:R-:W-:Y:S02]  /*1500*/  @!P6 IMAD.IADD R122, R122, 0x1, -R4.reuse ;  /* 0x000000017a7ae824 */ /* 0x100fe400078e0a04 */
[----:B------:R-:W-:Y:S02]  /*1510*/  @!P5 IMAD.IADD R98, R98, 0x1, -R4 ;  /* 0x000000016262d824 */ /* 0x000fe400078e0a04 */
[C---:B------:R-:W-:Y:S01]  /*1520*/  IMAD R128, R4.reuse, R5, R128 ;  /* 0x0000000504807224 */ /* 0x040fe200078e0280 */
[----:B------:R-:W-:Y:S01]  /*1530*/  ISETP.GT.U32.AND P6, PT, R4, R122, PT ;  /* 0x0000007a0400720c */ /* 0x000fe20003fc4070 */
[----:B------:R-:W-:-:S04]  /*1540*/  IMAD.HI.U32 R7, R3, R126, RZ ;  /* 0x0000007e03077227 */ /* 0x000fc800078e00ff */
[----:B------:R-:W-:Y:S01]  /*1550*/  @!P1 IMAD.MOV R98, RZ, RZ, -R98 ;  /* 0x000000ffff629224 */ /* 0x000fe200078e0a62 */
[C---:B------:R-:W-:Y:S01]  /*1560*/  ISETP.GT.U32.AND P1, PT, R4.reuse, R128, PT ;  /* 0x000000800400720c */ /* 0x040fe20003f24070 */
[----:B------:R-:W-:Y:S02]  /*1570*/  IMAD.MOV R7, RZ, RZ, -R7 ;  /* 0x000000ffff077224 */ /* 0x000fe400078e0a07 */
[----:B------:R-:W-:Y:S01]  /*1580*/  @!P0 IMAD.MOV R94, RZ, RZ, -R94 ;  /* 0x000000ffff5e8224 */ /* 0x000fe200078e0a5e */
[C---:B------:R-:W-:Y:S01]  /*1590*/  ISETP.GT.U32.AND P0, PT, R4.reuse, R124, PT ;  /* 0x0000007c0400720c */ /* 0x040fe20003f04070 */
[----:B------:R-:W-:Y:S02]  /*15a0*/  IMAD R126, R4, R7, R126 ;  /* 0x00000007047e7224 */ /* 0x000fe400078e027e */
[----:B------:R-:W-:Y:S02]  /*15b0*/  VIADD R11, R0, 0x6c ;  /* 0x0000006c000b7836 */ /* 0x000fe40000000000 */
[--C-:B------:R-:W-:Y:S01]  /*15c0*/  @!P6 IMAD.IADD R122, R122, 0x1, -R4.reuse ;  /* 0x000000017a7ae824 */ /* 0x100fe200078e0a04 */
[----:B------:R-:W-:Y:S01]  /*15d0*/  ISETP.GT.U32.AND P5, PT, R4, R126, PT ;  /* 0x0000007e0400720c */ /* 0x000fe20003fa4070 */
[----:B------:R-:W-:Y:S01]  /*15e0*/  VIADD R7, R0, 0x6d ;  /* 0x0000006d00077836 */ /* 0x000fe20000000000 */
[----:B------:R-:W-:Y:S01]  /*15f0*/  IABS R132, R11 ;  /* 0x0000000b00847213 */ /* 0x000fe20000000000 */
[----:B------:R-:W-:Y:S01]  /*1600*/  @!P1 IMAD.IADD R128, R128, 0x1, -R4 ;  /* 0x0000000180809824 */ /* 0x000fe200078e0a04 */
[----:B------:R-:W-:Y:S01]  /*1610*/  ISETP.GE.AND P6, PT, R9, RZ, PT ;  /* 0x000000ff0900720c */ /* 0x000fe20003fc6270 */
[----:B------:R-:W-:Y:S01]  /*1620*/  @!P3 IMAD.MOV R122, RZ, RZ, -R122 ;  /* 0x000000ffff7ab224 */ /* 0x000fe200078e0a7a */
[----:B------:R-:W-:Y:S01]  /*1630*/  IABS R130, R7 ;  /* 0x0000000700827213 */ /* 0x000fe20000000000 */
[----:B------:R-:W-:Y:S01]  /*1640*/  @!P0 IMAD.IADD R124, R124, 0x1, -R4 ;  /* 0x000000017c7c8824 */ /* 0x000fe200078e0a04 */
[----:B------:R-:W-:Y:S01]  /*1650*/  ISETP.GE.AND P3, PT, R7, RZ, PT ;  /* 0x000000ff0700720c */ /* 0x000fe20003f66270 */
[----:B------:R-:W-:Y:S01]  /*1660*/  IMAD.HI.U32 R7, R3, R132, RZ ;  /* 0x0000008403077227 */ /* 0x000fe200078e00ff */
[----:B------:R-:W-:-:S02]  /*1670*/  ISETP.GT.U32.AND P1, PT, R4, R128, PT ;  /* 0x000000800400720c */ /* 0x000fc40003f24070 */
[----:B------:R-:W-:Y:S01]  /*1680*/  ISETP.GT.U32.AND P0, PT, R4, R124, PT ;  /* 0x0000007c0400720c */ /* 0x000fe20003f04070 */
[----:B------:R-:W-:Y:S02]  /*1690*/  IMAD.MOV R7, RZ, RZ, -R7 ;  /* 0x000000ffff077224 */ /* 0x000fe400078e0a07 */
[----:B------:R-:W-:Y:S02]  /*16a0*/  @!P5 IMAD.IADD R126, R126, 0x1, -R4 ;  /* 0x000000017e7ed824 */ /* 0x000fe400078e0a04 */
[----:B------:R-:W-:Y:S02]  /*16b0*/  IMAD R132, R4, R7, R132 ;  /* 0x0000000704847224 */ /* 0x000fe400078e0284 */
[----:B------:R-:W-:Y:S01]  /*16c0*/  VIADD R13, R0, 0x6b ;  /* 0x0000006b000d7836 */ /* 0x000fe20000000000 */
[----:B------:R-:W-:Y:S01]  /*16d0*/  ISETP.GT.U32.AND P5, PT, R4, R126, PT ;  /* 0x0000007e0400720c */ /* 0x000fe20003fa4070 */
[----:B------:R-:W-:-:S03]  /*16e0*/  IMAD.HI.U32 R5, R3, R130, RZ ;  /* 0x0000008203057227 */ /* 0x000fc600078e00ff */
[----:B------:R-:W-:Y:S01]  /*16f0*/  IABS R134, R13 ;  /* 0x0000000d00867213 */ /* 0x000fe20000000000 */
[----:B------:R-:W-:Y:S01]  /*1700*/  @!P1 IMAD.IADD R128, R128, 0x1, -R4 ;  /* 0x0000000180809824 */ /* 0x000fe200078e0a04 */
[----:B------:R-:W-:Y:S01]  /*1710*/  ISETP.GT.U32.AND P1, PT, R4, R132, PT ;  /* 0x000000840400720c */ /* 0x000fe20003f24070 */
[----:B------:R-:W-:Y:S01]  /*1720*/  @!P2 IMAD.MOV R96, RZ, RZ, -R96 ;  /* 0x000000ffff60a224 */ /* 0x000fe200078e0a60 */
[----:B------:R-:W-:Y:S01]  /*1730*/  ISETP.GE.AND P2, PT, R15, RZ, PT ;  /* 0x000000ff0f00720c */ /* 0x000fe20003f46270 */
[----:B------:R-:W-:Y:S02]  /*1740*/  IMAD.MOV R5, RZ, RZ, -R5 ;  /* 0x000000ffff057224 */ /* 0x000fe400078e0a05 */
[----:B------:R-:W-:Y:S01]  /*1750*/  @!P0 IMAD.IADD R124, R124, 0x1, -R4 ;  /* 0x000000017c7c8824 */ /* 0x000fe200078e0a04 */
[----:B------:R-:W-:Y:S01]  /*1760*/  ISETP.GE.AND P0, PT, R11, RZ, PT ;  /* 0x000000ff0b00720c */ /* 0x000fe20003f06270 */
[----:B------:R-:W-:Y:S02]  /*1770*/  IMAD R130, R4, R5, R130 ;  /* 0x0000000504827224 */ /* 0x000fe400078e0282 */
[----:B------:R-:W-:-:S04]  /*1780*/  IMAD.HI.U32 R9, R3, R134, RZ ;  /* 0x0000008603097227 */ /* 0x000fc800078e00ff */
[----:B------:R-:W-:Y:S02]  /*1790*/  VIADD R5, R0, 0x6a ;  /* 0x0000006a00057836 */ /* 0x000fe40000000000 */
[----:B------:R-:W-:Y:S01]  /*17a0*/  @!P5 IMAD.IADD R126, R126, 0x1, -R4 ;  /* 0x000000017e7ed824 */ /* 0x000fe200078e0a04 */
[----:B------:R-:W-:Y:S01]  /*17b0*/  ISETP.GE.AND P5, PT, R13, RZ, PT ;  /* 0x000000ff0d00720c */ /* 0x000fe20003fa6270 */
[----:B------:R-:W-:Y:S01]  /*17c0*/  @!P4 IMAD.MOV R124, RZ, RZ, -R124 ;  /* 0x000000ffff7cc224 */ /* 0x000fe200078e0a7c */
[----:B------:R-:W-:Y:S01]  /*17d0*/  ISETP.GT.U32.AND P4, PT, R4, R130, PT ;  /* 0x000000820400720c */ /* 0x000fe20003f84070 */
[----:B------:R-:W-:Y:S01]  /*17e0*/  IMAD.MOV R9, RZ, RZ, -R9 ;  /* 0x000000ffff097224 */ /* 0x000fe200078e0a09 */
[----:B------:R-:W-:Y:S01]  /*17f0*/  IABS R136, R5 ;  /* 0x0000000500887213 */ /* 0x000fe20000000000 */
[----:B------:R-:W-:Y:S02]  /*1800*/  VIADD R13, R0, 0x69 ;  /* 0x00000069000d7836 */ /* 0x000fe40000000000 */
[----:B------:R-:W-:-:S02]  /*1810*/  @!P1 IMAD.IADD R132, R132, 0x1, -R4 ;  /* 0x0000000184849824 */ /* 0x000fc400078e0a04 */
[C---:B------:R-:W-:Y:S01]  /*1820*/  IMAD R134, R4.reuse, R9, R134 ;  /* 0x0000000904867224 */ /* 0x040fe200078e0286 */
[----:B------:R-:W-:Y:S01]  /*1830*/  IABS R138, R13 ;  /* 0x0000000d008a7213 */ /* 0x000fe20000000000 */
[----:B------:R-:W-:Y:S01]  /*1840*/  @!P2 IMAD.MOV R126, RZ, RZ, -R126 ;  /* 0x000000ffff7ea224 */ /* 0x000fe200078e0a7e */
[----:B------:R-:W-:Y:S01]  /*1850*/  ISETP.GE.AND P2, PT, R5, RZ, PT ;  /* 0x000000ff0500720c */ /* 0x000fe20003f46270 */
[----:B------:R-:W-:Y:S01]  /*1860*/  IMAD.HI.U32 R5, R3, R136, RZ ;  /* 0x0000008803057227 */ /* 0x000fe200078e00ff */
[----:B------:R-:W-:-:S03]  /*1870*/  ISETP.GT.U32.AND P1, PT, R4, R132, PT ;  /* 0x000000840400720c */ /* 0x000fc60003f24070 */
[----:B------:R-:W-:Y:S01]  /*1880*/  @!P6 IMAD.MOV R128, RZ, RZ, -R128 ;  /* 0x000000ffff80e224 */ /* 0x000fe200078e0a80 */
[----:B------:R-:W-:Y:S01]  /*1890*/  ISETP.GT.U32.AND P6, PT, R4, R134, PT ;  /* 0x000000860400720c */ /* 0x000fe20003fc4070 */
[----:B------:R-:W-:Y:S02]  /*18a0*/  VIADD R17, R0, 0x67 ;  /* 0x0000006700117836 */ /* 0x000fe40000000000 */
[----:B------:R-:W-:-:S03]  /*18b0*/  IMAD.HI.U32 R7, R3, R138, RZ ;  /* 0x0000008a03077227 */ /* 0x000fc600078e00ff */
[----:B------:R-:W-:Y:S01]  /*18c0*/  IABS R142, R17 ;  /* 0x00000011008e7213 */ /* 0x000fe20000000000 */
[----:B------:R-:W-:Y:S02]  /*18d0*/  IMAD.MOV R5, RZ, RZ, -R5 ;  /* 0x000000ffff057224 */ /* 0x000fe400078e0a05 */
[----:B------:R-:W-:Y:S02]  /*18e0*/  @!P4 IMAD.IADD R130, R130, 0x1, -R4 ;  /* 0x000000018282c824 */ /* 0x000fe400078e0a04 */
[----:B------:R-:W-:Y:S02]  /*18f0*/  IMAD.MOV R7, RZ, RZ, -R7 ;  /* 0x000000ffff077224 */ /* 0x000fe400078e0a07 */
[C---:B------:R-:W-:Y:S01]  /*1900*/  IMAD R136, R4.reuse, R5, R136 ;  /* 0x0000000504887224 */ /* 0x040fe200078e0288 */
[C---:B------:R-:W-:Y:S01]  /*1910*/  ISETP.GT.U32.AND P4, PT, R4.reuse, R130, PT ;  /* 0x000000820400720c */ /* 0x040fe20003f84070 */
[----:B------:R-:W-:Y:S02]  /*1920*/  IMAD R138, R4, R7, R138 ;  /* 0x00000007048a7224 */ /* 0x000fe400078e028a */
[----:B------:R-:W-:Y:S01]  /*1930*/  @!P1 IMAD.IADD R132, R132, 0x1, -R4 ;  /* 0x0000000184849824 */ /* 0x000fe200078e0a04 */
[----:B------:R-:W-:Y:S01]  /*1940*/  ISETP.GT.U32.AND P1, PT, R4, R136, PT ;  /* 0x000000880400720c */ /* 0x000fe20003f24070 */
[----:B------:R-:W-:-:S04]  /*1950*/  IMAD.HI.U32 R11, R3, R142, RZ ;  /* 0x0000008e030b7227 */ /* 0x000fc800078e00ff */
[----:B------:R-:W-:Y:S01]  /*1960*/  @!P6 IMAD.IADD R134, R134, 0x1, -R4 ;  /* 0x000000018686e824 */ /* 0x000fe200078e0a04 */
[----:B------:R-:W-:Y:S01]  /*1970*/  ISETP.GT.U32.AND P6, PT, R4, R138, PT ;  /* 0x0000008a0400720c */ /* 0x000fe20003fc4070 */
[----:B------:R-:W-:Y:S02]  /*1980*/  IMAD.MOV R11, RZ, RZ, -R11 ;  /* 0x000000ffff0b7224 */ /* 0x000fe400078e0a0b */
[----:B------:R-:W-:Y:S02]  /*1990*/  VIADD R15, R0, 0x68 ;  /* 0x00000068000f7836 */ /* 0x000fe40000000000 */
[----:B------:R-:W-:Y:S02]  /*19a0*/  IMAD R142, R4, R11, R142 ;  /* 0x0000000b048e7224 */ /* 0x000fe400078e028e */
[----:B------:R-:W-:Y:S01]  /*19b0*/  VIADD R11, R0, 0x66 ;  /* 0x00000066000b7836 */ /* 0x000fe20000000000 */
[----:B------:R-:W-:Y:S01]  /*19c0*/  IABS R140, R15 ;  /* 0x0000000f008c7213 */ /* 0x000fe20000000000 */
[--C-:B------:R-:W-:Y:S01]  /*19d0*/  @!P4 IMAD.IADD R130, R130, 0x1, -R4.reuse ;  /* 0x000000018282c824 */ /* 0x100fe200078e0a04 */
[----:B------:R-:W-:Y:S01]  /*19e0*/  ISETP.GE.AND P4, PT, R13, RZ, PT ;  /* 0x000000ff0d00720c */ /* 0x000fe20003f86270 */
[----:B------:R-:W-:Y:S01]  /*19f0*/  VIADD R13, R0, 0x65 ;  /* 0x00000065000d7836 */ /* 0x000fe20000000000 */
[----:B------:R-:W-:Y:S01]  /*1a00*/  IABS R144, R11 ;  /* 0x0000000b00907213 */ /* 0x000fe20000000000 */
[----:B------:R-:W-:Y:S01]  /*1a10*/  @!P1 IMAD.IADD R136, R136, 0x1, -R4 ;  /* 0x0000000188889824 */ /* 0x000fe200078e0a04 */
[----:B------:R-:W-:Y:S01]  /*1a20*/  ISETP.GT.U32.AND P1, PT, R4, R134, PT ;  /* 0x000000860400720c */ /* 0x000fe20003f24070 */
[----:B------:R-:W-:Y:S01]  /*1a30*/  IMAD.HI.U32 R9, R3, R140, RZ ;  /* 0x0000008c03097227 */ /* 0x000fe200078e00ff */
[----:B------:R-:W-:-:S03]  /*1a40*/  IABS R146, R13 ;  /* 0x0000000d00927213 */ /* 0x000fc60000000000 */
[----:B------:R-:W-:Y:S02]  /*1a50*/  @!P6 IMAD.IADD R138, R138, 0x1, -R4 ;  /* 0x000000018a8ae824 */ /* 0x000fe400078e0a04 */
[----:B------:R-:W-:Y:S01]  /*1a60*/  @!P3 IMAD.MOV R130, RZ, RZ, -R130 ;  /* 0x000000ffff82b224 */ /* 0x000fe200078e0a82 */
[C---:B------:R-:W-:Y:S01]  /*1a70*/  ISETP.GT.U32.AND P3, PT, R4.reuse, R136, PT ;  /* 0x000000880400720c */ /* 0x040fe20003f64070 */
[----:B------:R-:W-:Y:S01]  /*1a80*/  IMAD.MOV R9, RZ, RZ, -R9 ;  /* 0x000000ffff097224 */ /* 0x000fe200078e0a09 */
[----:B------:R-:W-:Y:S01]  /*1a90*/  ISETP.GT.U32.AND P6, PT, R4, R138, PT ;  /* 0x0000008a0400720c */ /* 0x000fe20003fc4070 */
[----:B------:R-:W-:-:S04]  /*1aa0*/  IMAD.HI.U32 R5, R3, R144, RZ ;  /* 0x0000009003057227 */ /* 0x000fc800078e00ff */
[----:B------:R-:W-:Y:S02]  /*1ab0*/  IMAD R140, R4, R9, R140 ;  /* 0x00000009048c7224 */ /* 0x000fe400078e028c */
[----:B------:R-:W-:-:S04]  /*1ac0*/  IMAD.HI.U32 R7, R3, R146, RZ ;  /* 0x0000009203077227 */ /* 0x000fc800078e00ff */
[----:B------:R-:W-:Y:S02]  /*1ad0*/  IMAD.MOV R5, RZ, RZ, -R5 ;  /* 0x000000ffff057224 */ /* 0x000fe400078e0a05 */
[----:B------:R-:W-:Y:S02]  /*1ae0*/  IMAD.MOV R9, RZ, RZ, -R7 ;  /* 0x000000ffff097224 */ /* 0x000fe400078e0a07 */
[----:B------:R-:W-:Y:S01]  /*1af0*/  @!P0 IMAD.MOV R132, RZ, RZ, -R132 ;  /* 0x000000ffff848224 */ /* 0x000fe200078e0a84 */
[----:B------:R-:W-:Y:S01]  /*1b00*/  ISETP.GT.U32.AND P0, PT, R4, R140, PT ;  /* 0x0000008c0400720c */ /* 0x000fe20003f04070 */
[----:B------:R-:W-:Y:S01]  /*1b10*/  @!P1 IMAD.IADD R134, R134, 0x1, -R4 ;  /* 0x0000000186869824 */ /* 0x000fe200078e0a04 */
[C---:B------:R-:W-:Y:S01]  /*1b20*/  ISETP.GT.U32.AND P1, PT, R4.reuse, R142, PT ;  /* 0x0000008e0400720c */ /* 0x040fe20003f24070 */
[C---:B------:R-:W-:Y:S02]  /*1b30*/  IMAD R144, R4.reuse, R5, R144 ;  /* 0x0000000504907224 */ /* 0x040fe400078e0290 */
[----:B------:R-:W-:-:S02]  /*1b40*/  IMAD R146, R4, R9, R146 ;  /* 0x0000000904927224 */ /* 0x000fc400078e0292 */
[--C-:B------:R-:W-:Y:S01]  /*1b50*/  @!P3 IMAD.IADD R136, R136, 0x1, -R4.reuse ;  /* 0x000000018888b824 */ /* 0x100fe200078e0a04 */
[----:B------:R-:W-:Y:S01]  /*1b60*/  ISETP.GT.U32.AND P3, PT, R4, R144, PT ;  /* 0x000000900400720c */ /* 0x000fe20003f64070 */
[--C-:B------:R-:W-:Y:S01]  /*1b70*/  @!P6 IMAD.IADD R138, R138, 0x1, -R4.reuse ;  /* 0x000000018a8ae824 */ /* 0x100fe200078e0a04 */
[----:B------:R-:W-:Y:S01]  /*1b80*/  ISETP.GT.U32.AND P6, PT, R4, R146, PT ;  /* 0x000000920400720c */ /* 0x000fe20003fc4070 */
[----:B------:R-:W-:Y:S02]  /*1b90*/  VIADD R19, R0, 0x64 ;  /* 0x0000006400137836 */ /* 0x000fe40000000000 */
[--C-:B------:R-:W-:Y:S01]  /*1ba0*/  @!P0 IMAD.IADD R140, R140, 0x1, -R4.reuse ;  /* 0x000000018c8c8824 */ /* 0x100fe200078e0a04 */
[----:B------:R-:W-:Y:S01]  /*1bb0*/  ISETP.GE.AND P0, PT, R15, RZ, PT ;  /* 0x000000ff0f00720c */ /* 0x000fe20003f06270 */
[----:B------:R-:W-:Y:S01]  /*1bc0*/  @!P1 IMAD.IADD R142, R142, 0x1, -R4 ;  /* 0x000000018e8e9824 */ /* 0x000fe200078e0a04 */
[----:B------:R-:W-:Y:S01]  /*1bd0*/  IABS R148, R19 ;  /* 0x0000001300947213 */ /* 0x000fe20000000000 */
[----:B------:R-:W-:Y:S01]  /*1be0*/  @!P5 IMAD.MOV R134, RZ, RZ, -R134 ;  /* 0x000000ffff86d224 */ /* 0x000fe200078e0a86 */
[----:B------:R-:W-:Y:S01]  /*1bf0*/  ISETP.GE.AND P1, PT, R17, RZ, PT ;  /* 0x000000ff1100720c */ /* 0x000fe20003f26270 */
[----:B------:R-:W-:Y:S01]  /*1c00*/  IMAD.HI.U32 R7, R3, R150, RZ ;  /* 0x0000009603077227 */ /* 0x000fe200078e00ff */
[----:B------:R-:W-:-:S03]  /*1c10*/  ISETP.GT.U32.AND P5, PT, R4, R142, PT ;  /* 0x0000008e0400720c */ /* 0x000fc60003fa4070 */
[--C-:B------:R-:W-:Y:S01]  /*1c20*/  @!P3 IMAD.IADD R144, R144, 0x1, -R4.reuse ;  /* 0x000000019090b824 */ /* 0x100fe200078e0a04 */
[----:B------:R-:W-:Y:S01]  /*1c30*/  ISETP.GT.U32.AND P3, PT, R4, R140, PT ;  /* 0x0000008c0400720c */ /* 0x000fe20003f64070 */
[----:B------:R-:W-:Y:S02]  /*1c40*/  @!P6 IMAD.IADD R146, R146, 0x1, -R4 ;  /* 0x000000019292e824 */ /* 0x000fe400078e0a04 */
[----:B------:R-:W-:Y:S01]  /*1c50*/  IMAD.MOV R7, RZ, RZ, -R7 ;  /* 0x000000ffff077224 */ /* 0x000fe200078e0a07 */
[----:B------:R-:W-:Y:S01]  /*1c60*/  ISETP.GT.U32.AND P6, PT, R4, R144, PT ;  /* 0x000000900400720c */ /* 0x000fe20003fc4070 */
[----:B------:R-:W-:Y:S02]  /*1c70*/  VIADD R9, R0, 0x62 ;  /* 0x0000006200097836 */ /* 0x000fe40000000000 */
[----:B------:R-:W-:-:S03]  /*1c80*/  IMAD.HI.U32 R5, R3, R148, RZ ;  /* 0x0000009403057227 */ /* 0x000fc600078e00ff */
[----:B------:R-:W-:Y:S01]  /*1c90*/  IABS R170, R9 ;  /* 0x0000000900aa7213 */ /* 0x000fe20000000000 */
[----:B------:R-:W-:Y:S02]  /*1ca0*/  IMAD R150, R4, R7, R150 ;  /* 0x0000000704967224 */ /* 0x000fe400078e0296 */
[----:B------:R-:W-:Y:S02]  /*1cb0*/  VIADD R15, R0, 0x61 ;  /* 0x00000061000f7836 */ /* 0x000fe40000000000 */
[----:B------:R-:W-:Y:S02]  /*1cc0*/  IMAD.MOV R5, RZ, RZ, -R5 ;  /* 0x000000ffff057224 */ /* 0x000fe400078e0a05 */
[----:B------:R-:W-:Y:S01]  /*1cd0*/  @!P2 IMAD.MOV R136, RZ, RZ, -R136 ;  /* 0x000000ffff88a224 */ /* 0x000fe200078e0a88 */
[----:B------:R-:W-:Y:S01]  /*1ce0*/  ISETP.GT.U32.AND P2, PT, R4, R146, PT ;  /* 0x000000920400720c */ /* 0x000fe20003f44070 */
[--C-:B------:R-:W-:Y:S01]  /*1cf0*/  @!P3 IMAD.IADD R140, R140, 0x1, -R4.reuse ;  /* 0x000000018c8cb824 */ /* 0x100fe200078e0a04 */
[----:B------:R-:W-:Y:S01]  /*1d00*/  IABS R172, R15 ;  /* 0x0000000f00ac7213 */ /* 0x000fe20000000000 */
[----:B------:R-:W-:Y:S01]  /*1d10*/  @!P5 IMAD.IADD R142, R142, 0x1, -R4 ;  /* 0x000000018e8ed824 */ /* 0x000fe200078e0a04 */
[----:B------:R-:W-:Y:S01]  /*1d20*/  ISETP.GE.AND P3, PT, R11, RZ, PT ;  /* 0x000000ff0b00720c */ /* 0x000fe20003f66270 */
[C---:B------:R-:W-:Y:S01]  /*1d30*/  IMAD R148, R4.reuse, R5, R148 ;  /* 0x0000000504947224 */ /* 0x040fe200078e0294 */
[----:B------:R-:W-:Y:S01]  /*1d40*/  ISETP.GT.U32.AND P5, PT, R4, R150, PT ;  /* 0x000000960400720c */ /* 0x000fe20003fa4070 */
[----:B------:R-:W-:-:S04]  /*1d50*/  IMAD.HI.U32 R5, R3, R170, RZ ;  /* 0x000000aa03057227 */ /* 0x000fc800078e00ff */
[----:B------:R-:W-:Y:S01]  /*1d60*/  @!P6 IMAD.IADD R144, R144, 0x1, -R4 ;  /* 0x000000019090e824 */ /* 0x000fe200078e0a04 */
[----:B------:R-:W-:Y:S01]  /*1d70*/  ISETP.GE.AND P6, PT, R13, RZ, PT ;  /* 0x000000ff0d00720c */ /* 0x000fe20003fc6270 */
[----:B------:R-:W-:-:S04]  /*1d80*/  IMAD.HI.U32 R7, R3, R172, RZ ;  /* 0x000000ac03077227 */ /* 0x000fc800078e00ff */
[----:B------:R-:W-:Y:S02]  /*1d90*/  IMAD.MOV R5, RZ, RZ, -R5 ;  /* 0x000000ffff057224 */ /* 0x000fe400078e0a05 */
[----:B------:R-:W-:Y:S01]  /*1da0*/  @!P4 IMAD.MOV R138, RZ, RZ, -R138 ;  /* 0x000000ffff8ac224 */ /* 0x000fe200078e0a8a */
[C---:B------:R-:W-:Y:S01]  /*1db0*/  ISETP.GT.U32.AND P4, PT, R4.reuse, R148, PT ;  /* 0x000000940400720c */ /* 0x040fe20003f84070 */
[----:B------:R-:W-:Y:S02]  /*1dc0*/  IMAD.MOV R7, RZ, RZ, -R7 ;  /* 0x000000ffff077224 */ /* 0x000fe400078e0a07 */
[----:B------:R-:W-:Y:S02]  /*1dd0*/  IMAD R170, R4, R5, R170 ;  /* 0x0000000504aa7224 */ /* 0x000fe400078e02aa */
[--C-:B------:R-:W-:Y:S01]  /*1de0*/  @!P2 IMAD.IADD R146, R146, 0x1, -R4.reuse ;  /* 0x000000019292a824 */ /* 0x100fe200078e0a04 */
[----:B------:R-:W-:Y:S01]  /*1df0*/  ISETP.GE.AND P2, PT, R19, RZ, PT ;  /* 0x000000ff1300720c */ /* 0x000fe20003f46270 */
[----:B------:R-:W-:Y:S01]  /*1e00*/  @!P5 IMAD.IADD R150, R150, 0x1, -R4 ;  /* 0x000000019696d824 */ /* 0x000fe200078e0a04 */
[----:B------:R-:W-:Y:S01]  /*1e10*/  ISETP.GE.AND P5, PT, R9, RZ, PT ;  /* 0x000000ff0900720c */ /* 0x000fe20003fa6270 */
[----:B------:R-:W-:-:S02]  /*1e20*/  IMAD R172, R4, R7, R172 ;  /* 0x0000000704ac7224 */ /* 0x000fc400078e02ac */
[----:B------:R-:W-:Y:S01]  /*1e30*/  @!P3 IMAD.MOV R144, RZ, RZ, -R144 ;  /* 0x000000ffff90b224 */ /* 0x000fe200078e0a90 */
[C---:B------:R-:W-:Y:S01]  /*1e40*/  ISETP.GT.U32.AND P3, PT, R4.reuse, R170, PT ;  /* 0x000000aa0400720c */ /* 0x040fe20003f64070 */
[----:B------:R-:W-:Y:S01]  /*1e50*/  @!P1 IMAD.MOV R142, RZ, RZ, -R142 ;  /* 0x000000ffff8e9224 */ /* 0x000fe200078e0a8e */
[C---:B------:R-:W-:Y:S01]  /*1e60*/  ISETP.GT.U32.AND P1, PT, R4.reuse, R150, PT ;  /* 0x000000960400720c */ /* 0x040fe20003f24070 */
[----:B------:R-:W-:Y:S01]  /*1e70*/  @!P6 IMAD.MOV R146, RZ, RZ, -R146 ;  /* 0x000000ffff92e224 */ /* 0x000fe200078e0a92 */
[----:B------:R-:W-:Y:S01]  /*1e80*/  ISETP.GT.U32.AND P6, PT, R4, R172, PT ;  /* 0x000000ac0400720c */ /* 0x000fe20003fc4070 */
[----:B------:R-:W-:Y:S01]  /*1e90*/  @!P4 IMAD.IADD R148, R148, 0x1, -R4 ;  /* 0x000000019494c824 */ /* 0x000fe200078e0a04 */
[----:B------:R-:W-:Y:S01]  /*1ea0*/  ISETP.GE.AND P4, PT, R21, RZ, PT ;  /* 0x000000ff1500720c */ /* 0x000fe20003f86270 */
[----:B------:R-:W-:Y:S02]  /*1eb0*/  VIADD R5, R0, 0x60 ;  /* 0x0000006000057836 */ /* 0x000fe40000000000 */
[----:B------:R-:W-:Y:S01]  /*1ec0*/  @!P0 IMAD.MOV R140, RZ, RZ, -R140 ;  /* 0x000000ffff8c8224 */ /* 0x000fe200078e0a8c */
[----:B------:R-:W-:Y:S01]  /*1ed0*/  ISETP.GT.U32.AND P0, PT, R4, R148, PT ;  /* 0x000000940400720c */ /* 0x000fe20003f04070 */
[----:B------:R-:W-:Y:S01]  /*1ee0*/  VIADD R7, R0, 0x5f ;  /* 0x0000005f00077836 */ /* 0x000fe20000000000 */
[----:B------:R-:W-:Y:S01]  /*1ef0*/  IABS R174, R5 ;  /* 0x0000000500ae7213 */ /* 0x000fe20000000000 */
[----:B------:R-:W-:-:S02]  /*1f00*/  @!P3 IMAD.IADD R170, R170, 0x1, -R4 ;  /* 0x00000001aaaab824 */ /* 0x000fc400078e0a04 */
[--C-:B------:R-:W-:Y:S01]  /*1f10*/  @!P1 IMAD.IADD R150, R150, 0x1, -R4.reuse ;  /* 0x0000000196969824 */ /* 0x100fe200078e0a04 */
[----:B------:R-:W-:Y:S01]  /*1f20*/  ISETP.GE.AND P1, PT, R5, RZ, PT ;  /* 0x000000ff0500720c */ /* 0x000fe20003f26270 */
[--C-:B------:R-:W-:Y:S01]  /*1f30*/  @!P6 IMAD.IADD R172, R172, 0x1, -R4.reuse ;  /* 0x00000001acace824 */ /* 0x100fe200078e0a04 */
[----:B------:R-:W-:Y:S01]  /*1f40*/  ISETP.GT.U32.AND P6, PT, R4, R170, PT ;  /* 0x000000aa0400720c */ /* 0x000fe20003fc4070 */
[----:B------:R-:W-:Y:S01]  /*1f50*/  IMAD.HI.U32 R5, R3, R174, RZ ;  /* 0x000000ae03057227 */ /* 0x000fe200078e00ff */
[----:B------:R-:W-:Y:S02]  /*1f60*/  IABS R176, R7 ;  /* 0x0000000700b07213 */ /* 0x000fe40000000000 */
[----:B------:R-:W-:Y:S01]  /*1f70*/  ISETP.GE.AND P3, PT, R7, RZ, PT ;  /* 0x000000ff0700720c */ /* 0x000fe20003f66270 */
[----:B------:R-:W-:Y:S02]  /*1f80*/  IMAD.MOV R5, RZ, RZ, -R5 ;  /* 0x000000ffff057224 */ /* 0x000fe400078e0a05 */
[----:B------:R-:W-:Y:S01]  /*1f90*/  @!P0 IMAD.IADD R148, R148, 0x1, -R4 ;  /* 0x0000000194948824 */ /* 0x000fe200078e0a04 */
[----:B------:R-:W-:Y:S01]  /*1fa0*/  ISETP.GE.AND P0, PT, R15, RZ, PT ;  /* 0x000000ff0f00720c */ /* 0x000fe20003f06270 */
[----:B------:R-:W-:-:S02]  /*1fb0*/  IMAD R174, R4, R5, R174 ;  /* 0x0000000504ae7224 */ /* 0x000fc400078e02ae */
[----:B------:R-:W-:-:S04]  /*1fc0*/  IMAD.HI.U32 R7, R3, R176, RZ ;  /* 0x000000b003077227 */ /* 0x000fc800078e00ff */
[----:B------:R-:W-:Y:S01]  /*1fd0*/  @!P2 IMAD.MOV R148, RZ, RZ, -R148 ;  /* 0x000000ffff94a224 */ /* 0x000fe200078e0a94 */
[----:B------:R-:W-:Y:S01]  /*1fe0*/  ISETP.GT.U32.AND P2, PT, R4, R172, PT ;  /* 0x000000ac0400720c */ /* 0x000fe20003f44070 */
[----:B------:R-:W-:Y:S01]  /*1ff0*/  @!P6 IMAD.IADD R170, R170, 0x1, -R4 ;  /* 0x00000001aaaae824 */ /* 0x000fe200078e0a04 */
[----:B------:R-:W-:Y:S01]  /*2000*/  ISETP.GT.U32.AND P6, PT, R4, R174, PT ;  /* 0x000000ae0400720c */ /* 0x000fe20003fc4070 */
[----:B------:R-:W-:Y:S02]  /*2010*/  IMAD.MOV R7, RZ, RZ, -R7 ;  /* 0x000000ffff077224 */ /* 0x000fe400078e0a07 */
[----:B------:R-:W-:Y:S02]  /*2020*/  VIADD R9, R0, 0x5e ;  /* 0x0000005e00097836 */ /* 0x000fe40000000000 */
[----:B------:R-:W-:Y:S02]  /*2030*/  IMAD R176, R4, R7, R176 ;  /* 0x0000000704b07224 */ /* 0x000fe400078e02b0 */
[----:B------:R-:W-:Y:S01]  /*2040*/  VIADD R5, R0, 0x5d ;  /* 0x0000005d00057836 */ /* 0x000fe20000000000 */
[----:B------:R-:W-:Y:S01]  /*2050*/  IABS R180, R9 ;  /* 0x0000000900b47213 */ /* 0x000fe20000000000 */
[----:B------:R-:W-:Y:S01]  /*2060*/  @!P5 IMAD.MOV R170, RZ, RZ, -R170 ;  /* 0x000000ffffaad224 */ /* 0x000fe200078e0aaa */
[----:B------:R-:W-:Y:S01]  /*2070*/  ISETP.GT.U32.AND P5, PT, R4, R176, PT ;  /* 0x000000b00400720c */ /* 0x000fe20003fa4070 */
[--C-:B------:R-:W-:Y:S01]  /*2080*/  @!P2 IMAD.IADD R172, R172, 0x1, -R4.reuse ;  /* 0x00000001acaca824 */ /* 0x100fe200078e0a04 */
[----:B------:R-:W-:Y:S01]  /*2090*/  ISETP.GE.AND P2, PT, R5, RZ, PT ;  /* 0x000000ff0500720c */ /* 0x000fe20003f46270 */
[----:B------:R-:W-:Y:S01]  /*20a0*/  @!P6 IMAD.IADD R174, R174, 0x1, -R4 ;  /* 0x00000001aeaee824 */ /* 0x000fe200078e0a04 */
[----:B------:R-:W-:Y:S01]  /*20b0*/  IABS R178, R5 ;  /* 0x0000000500b27213 */ /* 0x000fe20000000000 */
[----:B------:R-:W-:-:S03]  /*20c0*/  IMAD.HI.U32 R5, R3, R180, RZ ;  /* 0x000000b403057227 */ /* 0x000fc600078e00ff */
[----:B------:R-:W-:Y:S01]  /*20d0*/  ISETP.GT.U32.AND P6, PT, R4, R174, PT ;  /* 0x000000ae0400720c */ /* 0x000fe20003fc4070 */
[----:B------:R-:W-:Y:S01]  /*20e0*/  @!P4 IMAD.MOV R150, RZ, RZ, -R150 ;  /* 0x000000ffff96c224 */ /* 0x000fe200078e0a96 */
[----:B------:R-:W-:Y:S01]  /*20f0*/  ISETP.GE.AND P4, PT, R9, RZ, PT ;  /* 0x000000ff0900720c */ /* 0x000fe20003f86270 */
[----:B------:R-:W-:Y:S02]  /*2100*/  VIADD R7, R0, 0x5c ;  /* 0x0000005c00077836 */ /* 0x000fe40000000000 */
[----:B------:R-:W-:Y:S02]  /*2110*/  IMAD.MOV R9, RZ, RZ, -R5 ;  /* 0x000000ffff097224 */ /* 0x000fe400078e0a05 */
[----:B------:R-:W-:Y:S01]  /*2120*/  IMAD.HI.U32 R5, R3, R178, RZ ;  /* 0x000000b203057227 */ /* 0x000fe200078e00ff */
[----:B------:R-:W-:-:S03]  /*2130*/  IABS R184, R7 ;  /* 0x0000000700b87213 */ /* 0x000fc60000000000 */
[----:B------:R-:W-:Y:S02]  /*2140*/  VIADD R11, R0, 0x5b ;  /* 0x0000005b000b7836 */ /* 0x000fe40000000000 */
[----:B------:R-:W-:Y:S02]  /*2150*/  @!P5 IMAD.IADD R176, R176, 0x1, -R4 ;  /* 0x00000001b0b0d824 */ /* 0x000fe400078e0a04 */
[----:B------:R-:W-:Y:S01]  /*2160*/  IMAD.MOV R5, RZ, RZ, -R5 ;  /* 0x000000ffff057224 */ /* 0x000fe200078e0a05 */
[----:B------:R-:W-:Y:S01]  /*2170*/  IABS R182, R11 ;  /* 0x0000000b00b67213 */ /* 0x000fe20000000000 */
[C---:B------:R-:W-:Y:S01]  /*2180*/  IMAD R180, R4.reuse, R9, R180 ;  /* 0x0000000904b47224 */ /* 0x040fe200078e02b4 */
[C---:B------:R-:W-:Y:S01]  /*2190*/  ISETP.GT.U32.AND P5, PT, R4.reuse, R176, PT ;  /* 0x000000b00400720c */ /* 0x040fe20003fa4070 */
[----:B------:R-:W-:Y:S02]  /*21a0*/  IMAD R178, R4, R5, R178 ;  /* 0x0000000504b27224 */ /* 0x000fe400078e02b2 */
[----:B------:R-:W-:-:S04]  /*21b0*/  IMAD.HI.U32 R5, R3, R184, RZ ;  /* 0x000000b803057227 */ /* 0x000fc800078e00ff */
[----:B------:R-:W-:Y:S01]  /*21c0*/  @!P0 IMAD.MOV R172, RZ, RZ, -R172 ;  /* 0x000000ffffac8224 */ /* 0x000fe200078e0aac */
[----:B------:R-:W-:Y:S01]  /*21d0*/  ISETP.GE.AND P0, PT, R7, RZ, PT ;  /* 0x000000ff0700720c */ /* 0x000fe20003f06270 */
[----:B------:R-:W-:Y:S01]  /*21e0*/  @!P6 IMAD.IADD R174, R174, 0x1, -R4 ;  /* 0x00000001aeaee824 */ /* 0x000fe200078e0a04 */
[----:B------:R-:W-:Y:S01]  /*21f0*/  ISETP.GT.U32.AND P6, PT, R4, R180, PT ;  /* 0x000000b40400720c */ /* 0x000fe20003fc4070 */
[----:B------:R-:W-:-:S04]  /*2200*/  IMAD.HI.U32 R7, R3, R182, RZ ;  /* 0x000000b603077227 */ /* 0x000fc800078e00ff */
[----:B------:R-:W-:Y:S02]  /*2210*/  IMAD.MOV R5, RZ, RZ, -R5 ;  /* 0x000000ffff057224 */ /* 0x000fe400078e0a05 */
[----:B------:R-:W-:Y:S02]  /*2220*/  IMAD.MOV R7, RZ, RZ, -R7 ;  /* 0x000000ffff077224 */ /* 0x000fe400078e0a07 */
[C---:B------:R-:W-:Y:S02]  /*2230*/  IMAD R184, R4.reuse, R5, R184 ;  /* 0x0000000504b87224 */ /* 0x040fe400078e02b8 */
[----:B------:R-:W-:Y:S02]  /*2240*/  IMAD R182, R4, R7, R182 ;  /* 0x0000000704b67224 */ /* 0x000fe400078e02b6 */
[----:B------:R-:W-:Y:S01]  /*2250*/  @!P5 IMAD.IADD R176, R176, 0x1, -R4 ;  /* 0x00000001b0b0d824 */ /* 0x000fe200078e0a04 */
[----:B------:R-:W-:Y:S01]  /*2260*/  ISETP.GT.U32.AND P5, PT, R4, R184, PT ;  /* 0x000000b80400720c */ /* 0x000fe20003fa4070 */
[----:B------:R-:W-:-:S02]  /*2270*/  VIADD R9, R0, 0x5a ;  /* 0x0000005a00097836 */ /* 0x000fc40000000000 */
[----:B------:R-:W-:Y:S01]  /*2280*/  @!P6 IMAD.IADD R180, R180, 0x1, -R4 ;  /* 0x00000001b4b4e824 */ /* 0x000fe200078e0a04 */
[----:B------:R-:W-:Y:S01]  /*2290*/  ISETP.GT.U32.AND P6, PT, R4, R182, PT ;  /* 0x000000b60400720c */ /* 0x000fe20003fc4070 */
[----:B------:R-:W-:Y:S01]  /*22a0*/  @!P1 IMAD.MOV R174, RZ, RZ, -R174 ;  /* 0x000000ffffae9224 */ /* 0x000fe200078e0aae */
[----:B------:R-:W-:Y:S01]  /*22b0*/  IABS R186, R9 ;  /* 0x0000000900ba7213 */ /* 0x000fe20000000000 */
[----:B------:R-:W-:Y:S01]  /*22c0*/  VIADD R13, R0, 0x59 ;  /* 0x00000059000d7836 */ /* 0x000fe20000000000 */
[----:B------:R-:W-:Y:S01]  /*22d0*/  ISETP.GT.U32.AND P1, PT, R4, R178, PT ;  /* 0x000000b20400720c */ /* 0x000fe20003f24070 */
[----:B------:R-:W-:Y:S02]  /*22e0*/  VIADD R15, R0, 0x58 ;  /* 0x00000058000f7836 */ /* 0x000fe40000000000 */
[----:B------:R-:W-:Y:S01]  /*22f0*/  IMAD.HI.U32 R5, R3, R186, RZ ;  /* 0x000000ba03057227 */ /* 0x000fe200078e00ff */
[----:B------:R-:W-:Y:S02]  /*2300*/  IABS R190, R13 ;  /* 0x0000000d00be7213 */ /* 0x000fe40000000000 */
[----:B------:R-:W-:Y:S01]  /*2310*/  IABS R188, R15 ;  /* 0x0000000f00bc7213 */ /* 0x000fe20000000000 */
[----:B------:R-:W-:-:S02]  /*2320*/  @!P5 IMAD.IADD R184, R184, 0x1, -R4 ;  /* 0x00000001b8b8d824 */ /* 0x000fc400078e0a04 */
[----:B------:R-:W-:Y:S02]  /*2330*/  IMAD.MOV R5, RZ, RZ, -R5 ;  /* 0x000000ffff057224 */ /* 0x000fe400078e0a05 */
[----:B------:R-:W-:Y:S01]  /*2340*/  @!P6 IMAD.IADD R182, R182, 0x1, -R4 ;  /* 0x00000001b6b6e824 */ /* 0x000fe200078e0a04 */
[C---:B------:R-:W-:Y:S01]  /*2350*/  ISETP.GT.U32.AND P6, PT, R4.reuse, R184, PT ;  /* 0x000000b80400720c */ /* 0x040fe20003fc4070 */
[----:B------:R-:W-:Y:S02]  /*2360*/  IMAD R186, R4, R5, R186 ;  /* 0x0000000504ba7224 */ /* 0x000fe400078e02ba */
[----:B------:R-:W-:-:S04]  /*2370*/  IMAD.HI.U32 R5, R3, R190, RZ ;  /* 0x000000be03057227 */ /* 0x000fc800078e00ff */
[----:B------:R-:W-:Y:S01]  /*2380*/  @!P1 IMAD.IADD R178, R178, 0x1, -R4 ;  /* 0x00000001b2b29824 */ /* 0x000fe200078e0a04 */
[----:B------:R-:W-:Y:S01]  /*2390*/  ISETP.GT.U32.AND P1, PT, R4, R180, PT ;  /* 0x000000b40400720c */ /* 0x000fe20003f24070 */
[----:B------:R-:W-:Y:S02]  /*23a0*/  IMAD.MOV R5, RZ, RZ, -R5 ;  /* 0x000000ffff057224 */ /* 0x000fe400078e0a05 */
[----:B------:R-:W-:Y:S01]  /*23b0*/  VIADD R17, R0, 0x57 ;  /* 0x0000005700117836 */ /* 0x000fe20000000000 */
[C---:B------:R-:W-:Y:S01]  /*23c0*/  ISETP.GT.U32.AND P5, PT, R4.reuse, R178, PT ;  /* 0x000000b20400720c */ /* 0x040fe20003fa4070 */
[----:B------:R-:W-:Y:S02]  /*23d0*/  IMAD R190, R4, R5, R190 ;  /* 0x0000000504be7224 */ /* 0x000fe400078e02be */
[----:B------:R-:W-:Y:S01]  /*23e0*/  @!P6 IMAD.IADD R184, R184, 0x1, -R4 ;  /* 0x00000001b8b8e824 */ /* 0x000fe200078e0a04 */
[----:B------:R-:W-:Y:S01]  /*23f0*/  IABS R192, R17 ;  /* 0x0000001100c07213 */ /* 0x000fe20000000000 */
[----:B------:R-:W-:Y:S01]  /*2400*/  IMAD.HI.U32 R5, R3, R188, RZ ;  /* 0x000000bc03057227 */ /* 0x000fe200078e00ff */
[----:B------:R-:W-:-:S03]  /*2410*/  ISETP.GT.U32.AND P6, PT, R4, R190, PT ;  /* 0x000000be0400720c */ /* 0x000fc60003fc4070 */
[----:B------:R-:W-:Y:S02]  /*2420*/  IMAD.MOV R5, RZ, RZ, -R5 ;  /* 0x000000ffff057224 */ /* 0x000fe400078e0a05 */
[--C-:B------:R-:W-:Y:S01]  /*2430*/  @!P1 IMAD.IADD R180, R180, 0x1, -R4.reuse ;  /* 0x00000001b4b49824 */ /* 0x100fe200078e0a04 */
[----:B------:R-:W-:Y:S01]  /*2440*/  ISETP.GT.U32.AND P1, PT, R4, R186, PT ;  /* 0x000000ba0400720c */ /* 0x000fe20003f24070 */
[----:B------:R-:W-:Y:S01]  /*2450*/  @!P5 IMAD.IADD R178, R178, 0x1, -R4 ;  /* 0x00000001b2b2d824 */ /* 0x000fe200078e0a04 */
[----:B------:R-:W-:Y:S01]  /*2460*/  ISETP.GE.AND P5, PT, R11, RZ, PT ;  /* 0x000000ff0b00720c */ /* 0x000fe20003fa6270 */
[----:B------:R-:W-:Y:S02]  /*2470*/  VIADD R11, R0, 0x56 ;  /* 0x00000056000b7836 */ /* 0x000fe40000000000 */
[----:B------:R-:W-:Y:S02]  /*2480*/  @!P2 IMAD.MOV R178, RZ, RZ, -R178 ;  /* 0x000000ffffb2a224 */ /* 0x000fe400078e0ab2 */
[----:B------:R-:W-:Y:S01]  /*2490*/  @!P6 IMAD.IADD R190, R190, 0x1, -R4 ;  /* 0x00000001bebee824 */ /* 0x000fe200078e0a04 */
[----:B------:R-:W-:Y:S01]  /*24a0*/  IABS R194, R11 ;  /* 0x0000000b00c27213 */ /* 0x000fe20000000000 */
[----:B------:R-:W-:-:S02]  /*24b0*/  IMAD R188, R4, R5, R188 ;  /* 0x0000000504bc7224 */ /* 0x000fc400078e02bc */
[----:B------:R-:W-:Y:S01]  /*24c0*/  @!P3 IMAD.MOV R176, RZ, RZ, -R176 ;  /* 0x000000ffffb0b224 */ /* 0x000fe200078e0ab0 */
[C---:B------:R-:W-:Y:S01]  /*24d0*/  ISETP.GT.U32.AND P2, PT, R4.reuse, R190, PT ;  /* 0x000000be0400720c */ /* 0x040fe20003f44070 */
[C---:B------:R-:W-:Y:S01]  /*24e0*/  IMAD.HI.U32 R5, R3.reuse, R194, RZ ;  /* 0x000000c203057227 */ /* 0x040fe200078e00ff */
[C---:B------:R-:W-:Y:S02]  /*24f0*/  ISETP.GT.U32.AND P3, PT, R4.reuse, R182, PT ;  /* 0x000000b60400720c */ /* 0x040fe40003f64070 */
[----:B------:R-:W-:Y:S01]  /*2500*/  ISETP.GT.U32.AND P6, PT, R4, R188, PT ;  /* 0x000000bc0400720c */ /* 0x000fe20003fc4070 */
[----:B------:R-:W-:Y:S02]  /*2510*/  IMAD.MOV R5, RZ, RZ, -R5 ;  /* 0x000000ffff057224 */ /* 0x000fe400078e0a05 */
[----:B------:R-:W-:-:S04]  /*2520*/  IMAD.HI.U32 R7, R3, R192, RZ ;  /* 0x000000c003077227 */ /* 0x000fc800078e00ff */
[----:B------:R-:W-:Y:S02]  /*2530*/  IMAD R194, R4, R5, R194 ;  /* 0x0000000504c27224 */ /* 0x000fe400078e02c2 */
[----:B------:R-:W-:Y:S02]  /*2540*/  IMAD.MOV R7, RZ, RZ, -R7 ;  /* 0x000000ffff077224 */ /* 0x000fe400078e0a07 */
[--C-:B------:R-:W-:Y:S01]  /*2550*/  @!P2 IMAD.IADD R190, R190, 0x1, -R4.reuse ;  /* 0x00000001bebea824 */ /* 0x100fe200078e0a04 */
[----:B------:R-:W-:Y:S01]  /*2560*/  ISETP.GT.U32.AND P2, PT, R4, R194, PT ;  /* 0x000000c20400720c */ /* 0x000fe20003f44070 */
[--C-:B------:R-:W-:Y:S01]  /*2570*/  @!P1 IMAD.IADD R186, R186, 0x1, -R4.reuse ;  /* 0x00000001baba9824 */ /* 0x100fe200078e0a04 */
[----:B------:R-:W-:Y:S01]  /*2580*/  ISETP.GE.AND P1, PT, R13, RZ, PT ;  /* 0x000000ff0d00720c */ /* 0x000fe20003f26270 */
[----:B------:R-:W-:Y:S01]  /*2590*/  @!P3 IMAD.IADD R182, R182, 0x1, -R4 ;  /* 0x00000001b6b6b824 */ /* 0x000fe200078e0a04 */
[----:B------:R-:W-:Y:S01]  /*25a0*/  ISETP.GE.AND P3, PT, R9, RZ, PT ;  /* 0x000000ff0900720c */ /* 0x000fe20003f66270 */
[----:B------:R-:W-:-:S02]  /*25b0*/  IMAD R192, R4, R7, R192 ;  /* 0x0000000704c07224 */ /* 0x000fc400078e02c0 */
[----:B------:R-:W-:Y:S02]  /*25c0*/  VIADD R9, R0, 0x55 ;  /* 0x0000005500097836 */ /* 0x000fe40000000000 */
[----:B------:R-:W-:Y:S01]  /*25d0*/  @!P4 IMAD.MOV R180, RZ, RZ, -R180 ;  /* 0x000000ffffb4c224 */ /* 0x000fe200078e0ab4 */
[C---:B------:R-:W-:Y:S01]  /*25e0*/  ISETP.GT.U32.AND P4, PT, R4.reuse, R186, PT ;  /* 0x000000ba0400720c */ /* 0x040fe20003f84070 */
[----:B------:R-:W-:Y:S01]  /*25f0*/  @!P5 IMAD.MOV R182, RZ, RZ, -R182 ;  /* 0x000000ffffb6d224 */ /* 0x000fe200078e0ab6 */
[----:B------:R-:W-:Y:S01]  /*2600*/  ISETP.GT.U32.AND P5, PT, R4, R192, PT ;  /* 0x000000c00400720c */ /* 0x000fe20003fa4070 */
[----:B------:R-:W-:Y:S01]  /*2610*/  VIADD R13, R0, 0x54 ;  /* 0x00000054000d7836 */ /* 0x000fe20000000000 */
[----:B------:R-:W-:Y:S01]  /*2620*/  IABS R196, R9 ;  /* 0x0000000900c47213 */ /* 0x000fe20000000000 */
[--C-:B------:R-:W-:Y:S02]  /*2630*/  @!P2 IMAD.IADD R194, R194, 0x1, -R4.reuse ;  /* 0x00000001c2c2a824 */ /* 0x100fe400078e0a04 */
[----:B------:R-:W-:Y:S01]  /*2640*/  @!P6 IMAD.IADD R188, R188, 0x1, -R4 ;  /* 0x00000001bcbce824 */ /* 0x000fe200078e0a04 */
[----:B------:R-:W-:Y:S01]  /*2650*/  IABS R198, R13 ;  /* 0x0000000d00c67213 */ /* 0x000fe20000000000 */
[----:B------:R-:W-:Y:S01]  /*2660*/  IMAD.HI.U32 R5, R3, R196, RZ ;  /* 0x000000c403057227 */ /* 0x000fe200078e00ff */
[----:B------:R-:W-:-:S02]  /*2670*/  ISETP.GT.U32.AND P2, PT, R4, R194, PT ;  /* 0x000000c20400720c */ /* 0x000fc40003f44070 */
[----:B------:R-:W-:Y:S01]  /*2680*/  ISETP.GE.AND P6, PT, R11, RZ, PT ;  /* 0x000000ff0b00720c */ /* 0x000fe20003fc6270 */
[----:B------:R-:W-:Y:S02]  /*2690*/  IMAD.MOV R7, RZ, RZ, -R5 ;  /* 0x000000ffff077224 */ /* 0x000fe400078e0a05 */
[----:B------:R-:W-:Y:S01]  /*26a0*/  @!P4 IMAD.IADD R186, R186, 0x1, -R4 ;  /* 0x00000001babac824 */ /* 0x000fe200078e0a04 */
[----:B------:R-:W-:Y:S01]  /*26b0*/  ISETP.GE.AND P4, PT, R17, RZ, PT ;  /* 0x000000ff1100720c */ /* 0x000fe20003f86270 */
[----:B------:R-:W-:-:S04]  /*26c0*/  IMAD.HI.U32 R5, R3, R198, RZ ;  /* 0x000000c603057227 */ /* 0x000fc800078e00ff */
[----:B------:R-:W-:Y:S02]  /*26d0*/  @!P5 IMAD.IADD R192, R192, 0x1, -R4 ;  /* 0x00000001c0c0d824 */ /* 0x000fe400078e0a04 */
[----:B------:R-:W-:Y:S01]  /*26e0*/  @!P3 IMAD.MOV R186, RZ, RZ, -R186 ;  /* 0x000000ffffbab224 */ /* 0x000fe200078e0aba */
[C---:B------:R-:W-:Y:S01]  /*26f0*/  ISETP.GT.U32.AND P3, PT, R4.reuse, R188, PT ;  /* 0x000000bc0400720c */ /* 0x040fe20003f64070 */
[----:B------:R-:W-:Y:S01]  /*2700*/  IMAD.MOV R5, RZ, RZ, -R5 ;  /* 0x000000ffff057224 */ /* 0x000fe200078e0a05 */
[----:B------:R-:W-:Y:S01]  /*2710*/  ISETP.GT.U32.AND P5, PT, R4, R192, PT ;  /* 0x000000c00400720c */ /* 0x000fe20003fa4070 */
[----:B------:R-:W-:Y:S02]  /*2720*/  @!P2 IMAD.IADD R194, R194, 0x1, -R4 ;  /* 0x00000001c2c2a824 */ /* 0x000fe400078e0a04 */
[----:B------:R-:W-:Y:S02]  /*2730*/  IMAD R198, R4, R5, R198 ;  /* 0x0000000504c67224 */ /* 0x000fe400078e02c6 */
[----:B------:R-:W-:-:S02]  /*2740*/  VIADD R11, R0, 0x53 ;  /* 0x00000053000b7836 */ /* 0x000fc40000000000 */
[C---:B------:R-:W-:Y:S01]  /*2750*/  IMAD R196, R4.reuse, R7, R196 ;  /* 0x0000000704c47224 */ /* 0x040fe200078e02c4 */
[----:B------:R-:W-:Y:S01]  /*2760*/  ISETP.GT.U32.AND P2, PT, R4, R198, PT ;  /* 0x000000c60400720c */ /* 0x000fe20003f44070 */
[----:B------:R-:W-:Y:S01]  /*2770*/  @!P0 IMAD.MOV R184, RZ, RZ, -R184 ;  /* 0x000000ffffb88224 */ /* 0x000fe200078e0ab8 */
[----:B------:R-:W-:Y:S01]  /*2780*/  IABS R200, R11 ;  /* 0x0000000b00c87213 */ /* 0x000fe20000000000 */
[--C-:B------:R-:W-:Y:S01]  /*2790*/  @!P3 IMAD.IADD R188, R188, 0x1, -R4.reuse ;  /* 0x00000001bcbcb824 */ /* 0x100fe200078e0a04 */
[----:B------:R-:W-:Y:S01]  /*27a0*/  ISETP.GT.U32.AND P3, PT, R4, R196, PT ;  /* 0x000000c40400720c */ /* 0x000fe20003f64070 */
[----:B------:R-:W-:Y:S01]  /*27b0*/  @!P5 IMAD.IADD R192, R192, 0x1, -R4 ;  /* 0x00000001c0c0d824 */ /* 0x000fe200078e0a04 */
[----:B------:R-:W-:Y:S01]  /*27c0*/  ISETP.GE.AND P5, PT, R9, RZ, PT ;  /* 0x000000ff0900720c */ /* 0x000fe20003fa6270 */
[----:B------:R-:W-:Y:S01]  /*27d0*/  VIADD R9, R0, 0x51 ;  /* 0x0000005100097836 */ /* 0x000fe20000000000 */
[----:B------:R-:W-:Y:S01]  /*27e0*/  ISETP.GE.AND P0, PT, R15, RZ, PT ;  /* 0x000000ff0f00720c */ /* 0x000fe20003f06270 */
[----:B------:R-:W-:-:S03]  /*27f0*/  IMAD.HI.U32 R5, R3, R200, RZ ;  /* 0x000000c803057227 */ /* 0x000fc600078e00ff */
[----:B------:R-:W-:Y:S01]  /*2800*/  IABS R204, R9 ;  /* 0x0000000900cc7213 */ /* 0x000fe20000000000 */
[--C-:B------:R-:W-:Y:S02]  /*2810*/  @!P2 IMAD.IADD R198, R198, 0x1, -R4.reuse ;  /* 0x00000001c6c6a824 */ /* 0x100fe400078e0a04 */
[----:B------:R-:W-:Y:S02]  /*2820*/  IMAD.MOV R5, RZ, RZ, -R5 ;  /* 0x000000ffff057224 */ /* 0x000fe400078e0a05 */
[----:B------:R-:W-:Y:S01]  /*2830*/  @!P3 IMAD.IADD R196, R196, 0x1, -R4 ;  /* 0x00000001c4c4b824 */ /* 0x000fe200078e0a04 */
[C---:B------:R-:W-:Y:S01]  /*2840*/  ISETP.GT.U32.AND P2, PT, R4.reuse, R198, PT ;  /* 0x000000c60400720c */ /* 0x040fe20003f44070 */
[----:B------:R-:W-:Y:S01]  /*2850*/  IMAD R200, R4, R5, R200 ;  /* 0x0000000504c87224 */ /* 0x000fe200078e02c8 */
[----:B------:R-:W-:Y:S01]  /*2860*/  ISETP.GE.AND P3, PT, R13, RZ, PT ;  /* 0x000000ff0d00720c */ /* 0x000fe20003f66270 */
[----:B------:R-:W-:-:S04]  /*2870*/  IMAD.HI.U32 R5, R3, R204, RZ ;  /* 0x000000cc03057227 */ /* 0x000fc800078e00ff */
[----:B------:R-:W-:Y:S02]  /*2880*/  VIADD R15, R0, 0x52 ;  /* 0x00000052000f7836 */ /* 0x000fe40000000000 */
[----:B------:R-:W-:Y:S01]  /*2890*/  @!P1 IMAD.MOV R190, RZ, RZ, -R190 ;  /* 0x000000ffffbe9224 */ /* 0x000fe200078e0abe */
[C---:B------:R-:W-:Y:S01]  /*28a0*/  ISETP.GT.U32.AND P1, PT, R4.reuse, R196, PT ;  /* 0x000000c40400720c */ /* 0x040fe20003f24070 */
[----:B------:R-:W-:Y:S01]  /*28b0*/  IMAD.MOV R5, RZ, RZ, -R5 ;  /* 0x000000ffff057224 */ /* 0x000fe200078e0a05 */
[----:B------:R-:W-:Y:S01]  /*28c0*/  IABS R202, R15 ;  /* 0x0000000f00ca7213 */ /* 0x000fe20000000000 */
[----:B------:R-:W-:Y:S01]  /*28d0*/  @!P0 IMAD.MOV R188, RZ, RZ, -R188 ;  /* 0x000000ffffbc8224 */ /* 0x000fe200078e0abc */
[C---:B------:R-:W-:Y:S01]  /*28e0*/  ISETP.GT.U32.AND P0, PT, R4.reuse, R200, PT ;  /* 0x000000c80400720c */ /* 0x040fe20003f04070 */
[----:B------:R-:W-:Y:S02]  /*28f0*/  IMAD R204, R4, R5, R204 ;  /* 0x0000000504cc7224 */ /* 0x000fe400078e02cc */
[----:B------:R-:W-:-:S02]  /*2900*/  @!P2 IMAD.IADD R198, R198, 0x1, -R4 ;  /* 0x00000001c6c6a824 */ /* 0x000fc400078e0a04 */
[----:B------:R-:W-:Y:S01]  /*2910*/  IMAD.HI.U32 R7, R3, R202, RZ ;  /* 0x000000ca03077227 */ /* 0x000fe200078e00ff */
[----:B------:R-:W-:-:S03]  /*2920*/  ISETP.GT.U32.AND P2, PT, R4, R204, PT ;  /* 0x000000cc0400720c */ /* 0x000fc60003f44070 */
[----:B------:R-:W-:Y:S02]  /*2930*/  VIADD R13, R0, 0x50 ;  /* 0x00000050000d7836 */ /* 0x000fe40000000000 */
[----:B------:R-:W-:Y:S02]  /*2940*/  IMAD.MOV R7, RZ, RZ, -R7 ;  /* 0x000000ffff077224 */ /* 0x000fe400078e0a07 */
[--C-:B------:R-:W-:Y:S01]  /*2950*/  @!P1 IMAD.IADD R196, R196, 0x1, -R4.reuse ;  /* 0x00000001c4c49824 */ /* 0x100fe200078e0a04 */
[----:B------:R-:W-:Y:S01]  /*2960*/  IABS R208, R13 ;  /* 0x0000000d00d07213 */ /* 0x000fe20000000000 */
[----:B------:R-:W-:Y:S01]  /*2970*/  @!P0 IMAD.IADD R200, R200, 0x1, -R4 ;  /* 0x00000001c8c88824 */ /* 0x000fe200078e0a04 */
[----:B------:R-:W-:Y:S01]  /*2980*/  ISETP.GE.AND P0, PT, R9, RZ, PT ;  /* 0x000000ff0900720c */ /* 0x000fe20003f06270 */
[----:B------:R-:W-:Y:S01]  /*2990*/  IMAD R202, R4, R7, R202 ;  /* 0x0000000704ca7224 */ /* 0x000fe200078e02ca */
[----:B------:R-:W-:Y:S01]  /*29a0*/  ISETP.GE.AND P1, PT, R15, RZ, PT ;  /* 0x000000ff0f00720c */ /* 0x000fe20003f26270 */
[----:B------:R-:W-:-:S02]  /*29b0*/  VIADD R7, R0, 0x4f ;  /* 0x0000004f00077836 */ /* 0x000fc40000000000 */
[----:B------:R-:W-:Y:S01]  /*29c0*/  @!P5 IMAD.MOV R196, RZ, RZ, -R196 ;  /* 0x000000ffffc4d224 */ /* 0x000fe200078e0ac4 */
[----:B------:R-:W-:Y:S01]  /*29d0*/  ISETP.GT.U32.AND P5, PT, R4, R200, PT ;  /* 0x000000c80400720c */ /* 0x000fe20003fa4070 */
[----:B------:R-:W-:Y:S01]  /*29e0*/  IMAD.HI.U32 R5, R3, R208, RZ ;  /* 0x000000d003057227 */ /* 0x000fe200078e00ff */
[----:B------:R-:W-:-:S03]  /*29f0*/  IABS R206, R7 ;  /* 0x0000000700ce7213 */ /* 0x000fc60000000000 */
[----:B------:R-:W-:Y:S01]  /*2a00*/  @!P6 IMAD.MOV R194, RZ, RZ, -R194 ;  /* 0x000000ffffc2e224 */ /* 0x000fe200078e0ac2 */
[----:B------:R-:W-:Y:S01]  /*2a10*/  ISETP.GT.U32.AND P6, PT, R4, R202, PT ;  /* 0x000000ca0400720c */ /* 0x000fe20003fc4070 */
[----:B------:R-:W-:Y:S02]  /*2a20*/  @!P2 IMAD.IADD R204, R204, 0x1, -R4 ;  /* 0x00000001cccca824 */ /* 0x000fe400078e0a04 */
[----:B------:R-:W-:Y:S02]  /*2a30*/  IMAD.MOV R5, RZ, RZ, -R5 ;  /* 0x000000ffff057224 */ /* 0x000fe400078e0a05 */
[----:B------:R-:W-:Y:S01]  /*2a40*/  @!P4 IMAD.MOV R192, RZ, RZ, -R192 ;  /* 0x000000ffffc0c224 */ /* 0x000fe200078e0ac0 */
[C---:B------:R-:W-:Y:S01]  /*2a50*/  ISETP.GT.U32.AND P2, PT, R4.reuse, R204, PT ;  /* 0x000000cc0400720c */ /* 0x040fe20003f44070 */
[----:B------:R-:W-:Y:S01]  /*2a60*/  IMAD R208, R4, R5, R208 ;  /* 0x0000000504d07224 */ /* 0x000fe200078e02d0 */
[----:B------:R-:W-:Y:S01]  /*2a70*/  ISETP.GE.AND P4, PT, R11, RZ, PT ;  /* 0x000000ff0b00720c */ /* 0x000fe20003f86270 */
[----:B------:R-:W-:-:S04]  /*2a80*/  IMAD.HI.U32 R5, R3, R206, RZ ;  /* 0x000000ce03057227 */ /* 0x000fc800078e00ff */
[----:B------:R-:W-:Y:S02]  /*2a90*/  IMAD.MOV R5, RZ, RZ, -R5 ;  /* 0x000000ffff057224 */ /* 0x000fe400078e0a05 */
[--C-:B------:R-:W-:Y:S01]  /*2aa0*/  @!P5 IMAD.IADD R200, R200, 0x1, -R4.reuse ;  /* 0x00000001c8c8d824 */ /* 0x100fe200078e0a04 */
[----:B------:R-:W-:Y:S01]  /*2ab0*/  ISETP.GT.U32.AND P5, PT, R4, R208, PT ;  /* 0x000000d00400720c */ /* 0x000fe20003fa4070 */
[----:B------:R-:W-:Y:S02]  /*2ac0*/  VIADD R9, R0, 0x4e ;  /* 0x0000004e00097836 */ /* 0x000fe40000000000 */
[----:B------:R-:W-:Y:S02]  /*2ad0*/  @!P6 IMAD.IADD R202, R202, 0x1, -R4 ;  /* 0x00000001cacae824 */ /* 0x000fe400078e0a04 */
[----:B------:R-:W-:Y:S01]  /*2ae0*/  IMAD R206, R4, R5, R206 ;  /* 0x0000000504ce7224 */ /* 0x000fe200078e02ce */
[----:B------:R-:W-:Y:S01]  /*2af0*/  IABS R210, R9 ;  /* 0x0000000900d27213 */ /* 0x000fe20000000000 */
[----:B------:R-:W-:Y:S01]  /*2b00*/  @!P2 IMAD.IADD R204, R204, 0x1, -R4 ;  /* 0x00000001cccca824 */ /* 0x000fe200078e0a04 */
[C---:B------:R-:W-:Y:S01]  /*2b10*/  ISETP.GT.U32.AND P6, PT, R4.reuse, R202, PT ;  /* 0x000000ca0400720c */ /* 0x040fe20003fc4070 */
[----:B------:R-:W-:Y:S01]  /*2b20*/  @!P3 IMAD.MOV R198, RZ, RZ, -R198 ;  /* 0x000000ffffc6b224 */ /* 0x000fe200078e0ac6 */
[----:B------:R-:W-:Y:S01]  /*2b30*/  ISETP.GT.U32.AND P2, PT, R4, R206, PT ;  /* 0x000000ce0400720c */ /* 0x000fe20003f44070 */
[----:B------:R-:W-:Y:S01]  /*2b40*/  IMAD.HI.U32 R5, R3, R210, RZ ;  /* 0x000000d203057227 */ /* 0x000fe200078e00ff */
[----:B------:R-:W-:-:S03]  /*2b50*/  ISETP.GE.AND P3, PT, R13, RZ, PT ;  /* 0x000000ff0d00720c */ /* 0x000fc60003f66270 */
[----:B------:R-:W-:Y:S02]  /*2b60*/  VIADD R13, R0, 0x4c ;  /* 0x0000004c000d7836 */ /* 0x000fe40000000000 */
[----:B------:R-:W-:Y:S01]  /*2b70*/  @!P5 IMAD.IADD R208, R208, 0x1, -R4 ;  /* 0x00000001d0d0d824 */ /* 0x000fe200078e0a04 */
[----:B------:R-:W-:Y:S01]  /*2b80*/  ISETP.GE.AND P5, PT, R9, RZ, PT ;  /* 0x000000ff0900720c */ /* 0x000fe20003fa6270 */
[----:B------:R-:W-:Y:S01]  /*2b90*/  VIADD R11, R0, 0x4d ;  /* 0x0000004d000b7836 */ /* 0x000fe20000000000 */
[----:B------:R-:W-:Y:S01]  /*2ba0*/  IABS R214, R13 ;  /* 0x0000000d00d67213 */ /* 0x000fe20000000000 */
[----:B------:R-:W-:Y:S02]  /*2bb0*/  IMAD.MOV R5, RZ, RZ, -R5 ;  /* 0x000000ffff057224 */ /* 0x000fe400078e0a05 */
[----:B------:R-:W-:Y:S01]  /*2bc0*/  @!P4 IMAD.MOV R200, RZ, RZ, -R200 ;  /* 0x000000ffffc8c224 */ /* 0x000fe200078e0ac8 */
[----:B------:R-:W-:Y:S01]  /*2bd0*/  ISETP.GT.U32.AND P4, PT, R4, R208, PT ;  /* 0x000000d00400720c */ /* 0x000fe20003f84070 */
[----:B------:R-:W-:Y:S01]  /*2be0*/  @!P6 IMAD.IADD R202, R202, 0x1, -R4 ;  /* 0x00000001cacae824 */ /* 0x000fe200078e0a04 */
[----:B------:R-:W-:Y:S01]  /*2bf0*/  ISETP.GE.AND P6, PT, R7, RZ, PT ;  /* 0x000000ff0700720c */ /* 0x000fe20003fc6270 */
[----:B------:R-:W-:Y:S01]  /*2c00*/  IMAD R210, R4, R5, R210 ;  /* 0x0000000504d27224 */ /* 0x000fe200078e02d2 */
[----:B------:R-:W-:Y:S01]  /*2c10*/  IABS R212, R11 ;  /* 0x0000000b00d47213 */ /* 0x000fe20000000000 */
[----:B------:R-:W-:-:S02]  /*2c20*/  @!P2 IMAD.IADD R206, R206, 0x1, -R4 ;  /* 0x00000001cecea824 */ /* 0x000fc400078e0a04 */
[----:B------:R-:W-:-:S03]  /*2c30*/  IMAD.HI.U32 R7, R3, R214, RZ ;  /* 0x000000d603077227 */ /* 0x000fc600078e00ff */
[C---:B------:R-:W-:Y:S01]  /*2c40*/  ISETP.GT.U32.AND P2, PT, R4.reuse, R206, PT ;  /* 0x000000ce0400720c */ /* 0x040fe20003f44070 */
[----:B------:R-:W-:Y:S01]  /*2c50*/  @!P1 IMAD.MOV R202, RZ, RZ, -R202 ;  /* 0x000000ffffca9224 */ /* 0x000fe200078e0aca */
[----:B------:R-:W-:Y:S01]  /*2c60*/  ISETP.GT.U32.AND P1, PT, R4, R210, PT ;  /* 0x000000d20400720c */ /* 0x000fe20003f24070 */
[----:B------:R-:W-:-:S04]  /*2c70*/  IMAD.HI.U32 R5, R3, R212, RZ ;  /* 0x000000d403057227 */ /* 0x000fc800078e00ff */
        /* <DEDUP_REMOVED lines=8> */
[--C-:B------:R-:W-:Y:S01]  /*2d00*/  @!P2 IMAD.IADD R206, R206, 0x1, -R4.reuse ;  /* 0x00000001cecea824 */ /* 0x100fe200078e0a04 */
[----:B------:R-:W-:Y:S01]  /*2d10*/  ISETP.GT.U32.AND P2, PT, R4, R212, PT ;  /* 0x000000d40400720c */ /* 0x000fe20003f44070 */
[----:B------:R-:W-:-:S02]  /*2d20*/  @!P1 IMAD.IADD R210, R210, 0x1, -R4 ;  /* 0x00000001d2d29824 */ /* 0x000fc400078e0a04 */
[----:B------:R-:W-:Y:S01]  /*2d30*/  @!P0 IMAD.MOV R204, RZ, RZ, -R204 ;  /* 0x000000ffffcc8224 */ /* 0x000fe200078e0acc */
[----:B------:R-:W-:Y:S01]  /*2d40*/  ISETP.GE.AND P0, PT, R11, RZ, PT ;  /* 0x000000ff0b00720c */ /* 0x000fe20003f06270 */
[----:B------:R-:W-:Y:S01]  /*2d50*/  VIADD R9, R0, 0x4b ;  /* 0x0000004b00097836 */ /* 0x000fe20000000000 */
[----:B------:R-:W-:Y:S01]  /*2d60*/  ISETP.GT.U32.AND P1, PT, R4, R210, PT ;  /* 0x000000d20400720c */ /* 0x000fe20003f24070 */
[C---:B------:R-:W-:Y:S02]  /*2d70*/  VIADD R11, R0.reuse, 0x49 ;  /* 0x00000049000b7836 */ /* 0x040fe40000000000 */
[----:B------:R-:W-:Y:S01]  /*2d80*/  VIADD R7, R0, 0x4a ;  /* 0x0000004a00077836 */ /* 0x000fe20000000000 */
[----:B------:R-:W-:Y:S01]  /*2d90*/  IABS R216, R9 ;  /* 0x0000000900d87213 */ /* 0x000fe20000000000 */
[--C-:B------:R-:W-:Y:S01]  /*2da0*/  @!P3 IMAD.IADD R214, R214, 0x1, -R4.reuse ;  /* 0x00000001d6d6b824 */ /* 0x100fe200078e0a04 */
[----:B------:R-:W-:Y:S01]  /*2db0*/  IABS R218, R11 ;  /* 0x0000000b00da7213 */ /* 0x000fe20000000000 */
[----:B------:R-:W-:Y:S01]  /*2dc0*/  @!P2 IMAD.IADD R212, R212, 0x1, -R4 ;  /* 0x00000001d4d4a824 */ /* 0x000fe200078e0a04 */
[----:B------:R-:W-:Y:S01]  /*2dd0*/  IABS R220, R7 ;  /* 0x0000000700dc7213 */ /* 0x000fe20000000000 */
[----:B------:R-:W-:Y:S01]  /*2de0*/  IMAD.HI.U32 R5, R3, R216, RZ ;  /* 0x000000d803057227 */ /* 0x000fe200078e00ff */
[----:B------:R-:W-:-:S02]  /*2df0*/  ISETP.GT.U32.AND P3, PT, R4, R214, PT ;  /* 0x000000d60400720c */ /* 0x000fc40003f64070 */
[----:B------:R-:W-:Y:S01]  /*2e00*/  ISETP.GT.U32.AND P2, PT, R4, R212, PT ;  /* 0x000000d40400720c */ /* 0x000fe20003f44070 */
[----:B------:R-:W-:Y:S01]  /*2e10*/  @!P1 IMAD.IADD R210, R210, 0x1, -R4 ;  /* 0x00000001d2d29824 */ /* 0x000fe200078e0a04 */
[----:B------:R-:W-:Y:S01]  /*2e20*/  ISETP.GE.AND P1, PT, R7, RZ, PT ;  /* 0x000000ff0700720c */ /* 0x000fe20003f26270 */
[----:B------:R-:W-:-:S04]  /*2e30*/  IMAD.HI.U32 R7, R3, R218, RZ ;  /* 0x000000da03077227 */ /* 0x000fc800078e00ff */
[----:B------:R-:W-:Y:S01]  /*2e40*/  @!P6 IMAD.MOV R206, RZ, RZ, -R206 ;  /* 0x000000ffffcee224 */ /* 0x000fe200078e0ace */
[----:B------:R-:W-:Y:S01]  /*2e50*/  ISETP.GE.AND P6, PT, R9, RZ, PT ;  /* 0x000000ff0900720c */ /* 0x000fe20003fc6270 */
[----:B------:R-:W-:Y:S02]  /*2e60*/  IMAD.MOV R9, RZ, RZ, -R5 ;  /* 0x000000ffff097224 */ /* 0x000fe400078e0a05 */
[----:B------:R-:W-:Y:S02]  /*2e70*/  IMAD.MOV R7, RZ, RZ, -R7 ;  /* 0x000000ffff077224 */ /* 0x000fe400078e0a07 */
[C---:B------:R-:W-:Y:S02]  /*2e80*/  IMAD R216, R4.reuse, R9, R216 ;  /* 0x0000000904d87224 */ /* 0x040fe400078e02d8 */
[----:B------:R-:W-:Y:S02]  /*2e90*/  IMAD R218, R4, R7, R218 ;  /* 0x0000000704da7224 */ /* 0x000fe400078e02da */
[----:B------:R-:W-:-:S02]  /*2ea0*/  @!P3 IMAD.IADD R214, R214, 0x1, -R4 ;  /* 0x00000001d6d6b824 */ /* 0x000fc400078e0a04 */
[----:B------:R-:W-:-:S04]  /*2eb0*/  IMAD.HI.U32 R5, R3, R220, RZ ;  /* 0x000000dc03057227 */ /* 0x000fc800078e00ff */
[----:B------:R-:W-:Y:S01]  /*2ec0*/  @!P2 IMAD.IADD R212, R212, 0x1, -R4 ;  /* 0x00000001d4d4a824 */ /* 0x000fe200078e0a04 */
[C---:B------:R-:W-:Y:S01]  /*2ed0*/  ISETP.GT.U32.AND P2, PT, R4.reuse, R216, PT ;  /* 0x000000d80400720c */ /* 0x040fe20003f44070 */
[----:B------:R-:W-:Y:S01]  /*2ee0*/  @!P4 IMAD.MOV R214, RZ, RZ, -R214 ;  /* 0x000000ffffd6c224 */ /* 0x000fe200078e0ad6 */
[----:B------:R-:W-:Y:S01]  /*2ef0*/  ISETP.GT.U32.AND P4, PT, R4, R218, PT ;  /* 0x000000da0400720c */ /* 0x000fe20003f84070 */
[----:B------:R-:W-:Y:S01]  /*2f00*/  @!P5 IMAD.MOV R210, RZ, RZ, -R210 ;  /* 0x000000ffffd2d224 */ /* 0x000fe200078e0ad2 */
[----:B------:R-:W-:Y:S01]  /*2f10*/  ISETP.GE.AND P5, PT, R11, RZ, PT ;  /* 0x000000ff0b00720c */ /* 0x000fe20003fa6270 */
[----:B------:R-:W-:Y:S02]  /*2f20*/  IMAD.MOV R5, RZ, RZ, -R5 ;  /* 0x000000ffff057224 */ /* 0x000fe400078e0a05 */
[----:B------:R-:W-:Y:S02]  /*2f30*/  VIADD R11, R0, 0x47 ;  /* 0x00000047000b7836 */ /* 0x000fe40000000000 */
[----:B------:R-:W-:-:S02]  /*2f40*/  IMAD R220, R4, R5, R220 ;  /* 0x0000000504dc7224 */ /* 0x000fc400078e02dc */
[----:B------:R-:W-:Y:S01]  /*2f50*/  @!P0 IMAD.MOV R212, RZ, RZ, -R212 ;  /* 0x000000ffffd48224 */ /* 0x000fe200078e0ad4 */
[----:B------:R-:W-:Y:S01]  /*2f60*/  IABS R224, R11 ;  /* 0x0000000b00e07213 */ /* 0x000fe20000000000 */
[----:B------:R-:W-:Y:S01]  /*2f70*/  VIADD R15, R0, 0x45 ;  /* 0x00000045000f7836 */ /* 0x000fe20000000000 */
[----:B------:R-:W-:Y:S01]  /*2f80*/  ISETP.GT.U32.AND P0, PT, R4, R220, PT ;  /* 0x000000dc0400720c */ /* 0x000fe20003f04070 */
[--C-:B------:R-:W-:Y:S02]  /*2f90*/  @!P2 IMAD.IADD R216, R216, 0x1, -R4.reuse ;  /* 0x00000001d8d8a824 */ /* 0x100fe400078e0a04 */
[----:B------:R-:W-:Y:S01]  /*2fa0*/  @!P4 IMAD.IADD R218, R218, 0x1, -R4 ;  /* 0x00000001dadac824 */ /* 0x000fe200078e0a04 */
[----:B------:R-:W-:Y:S01]  /*2fb0*/  IABS R228, R15 ;  /* 0x0000000f00e47213 */ /* 0x000fe20000000000 */
[----:B------:R-:W-:Y:S01]  /*2fc0*/  IMAD.HI.U32 R7, R3, R224, RZ ;  /* 0x000000e003077227 */ /* 0x000fe200078e00ff */
[C---:B------:R-:W-:Y:S02]  /*2fd0*/  ISETP.GT.U32.AND P2, PT, R4.reuse, R216, PT ;  /* 0x000000d80400720c */ /* 0x040fe40003f44070 */
[----:B------:R-:W-:Y:S01]  /*2fe0*/  ISETP.GT.U32.AND P4, PT, R4, R218, PT ;  /* 0x000000da0400720c */ /* 0x000fe20003f84070 */
[----:B------:R-:W-:-:S02]  /*2ff0*/  VIADD R5, R0, 0x48 ;  /* 0x0000004800057836 */ /* 0x000fc40000000000 */
[----:B------:R-:W-:Y:S02]  /*3000*/  IMAD.MOV R7, RZ, RZ, -R7 ;  /* 0x000000ffff077224 */ /* 0x000fe400078e0a07 */
[----:B------:R-:W-:Y:S01]  /*3010*/  @!P0 IMAD.IADD R220, R220, 0x1, -R4 ;  /* 0x00000001dcdc8824 */ /* 0x000fe200078e0a04 */
[----:B------:R-:W-:Y:S01]  /*3020*/  IABS R222, R5 ;  /* 0x0000000500de7213 */ /* 0x000fe20000000000 */
[C---:B------:R-:W-:Y:S01]  /*3030*/  IMAD R224, R4.reuse, R7, R224 ;  /* 0x0000000704e07224 */ /* 0x040fe200078e02e0 */
[----:B------:R-:W-:Y:S01]  /*3040*/  ISETP.GE.AND P3, PT, R5, RZ, PT ;  /* 0x000000ff0500720c */ /* 0x000fe20003f66270 */
[----:B------:R-:W-:Y:S01]  /*3050*/  IMAD.HI.U32 R7, R3, R228, RZ ;  /* 0x000000e403077227 */ /* 0x000fe200078e00ff */
[----:B------:R-:W-:-:S03]  /*3060*/  ISETP.GT.U32.AND P0, PT, R4, R220, PT ;  /* 0x000000dc0400720c */ /* 0x000fc60003f04070 */
[----:B------:R-:W-:Y:S02]  /*3070*/  VIADD R13, R0, 0x46 ;  /* 0x00000046000d7836 */ /* 0x000fe40000000000 */
[----:B------:R-:W-:-:S03]  /*3080*/  IMAD.HI.U32 R5, R3, R222, RZ ;  /* 0x000000de03057227 */ /* 0x000fc600078e00ff */
[----:B------:R-:W-:Y:S01]  /*3090*/  IABS R226, R13 ;  /* 0x0000000d00e27213 */ /* 0x000fe20000000000 */
[----:B------:R-:W-:Y:S02]  /*30a0*/  IMAD.MOV R7, RZ, RZ, -R7 ;  /* 0x000000ffff077224 */ /* 0x000fe400078e0a07 */
[----:B------:R-:W-:Y:S02]  /*30b0*/  IMAD.MOV R9, RZ, RZ, -R5 ;  /* 0x000000ffff097224 */ /* 0x000fe400078e0a05 */
[----:B------:R-:W-:Y:S01]  /*30c0*/  @!P2 IMAD.IADD R216, R216, 0x1, -R4 ;  /* 0x00000001d8d8a824 */ /* 0x000fe200078e0a04 */
[----:B------:R-:W-:Y:S01]  /*30d0*/  ISETP.GE.AND P2, PT, R11, RZ, PT ;  /* 0x000000ff0b00720c */ /* 0x000fe20003f46270 */
[----:B------:R-:W-:Y:S02]  /*30e0*/  IMAD R228, R4, R7, R228 ;  /* 0x0000000704e47224 */ /* 0x000fe400078e02e4 */
[----:B------:R-:W-:Y:S02]  /*30f0*/  @!P4 IMAD.IADD R218, R218, 0x1, -R4 ;  /* 0x00000001dadac824 */ /* 0x000fe400078e0a04 */
[----:B------:R-:W-:-:S02]  /*3100*/  IMAD R222, R4, R9, R222 ;  /* 0x0000000904de7224 */ /* 0x000fc400078e02de */
[----:B------:R-:W-:Y:S01]  /*3110*/  @!P6 IMAD.MOV R216, RZ, RZ, -R216 ;  /* 0x000000ffffd8e224 */ /* 0x000fe200078e0ad8 */
[C---:B------:R-:W-:Y:S01]  /*3120*/  ISETP.GT.U32.AND P6, PT, R4.reuse, R224, PT ;  /* 0x000000e00400720c */ /* 0x040fe20003fc4070 */
[----:B------:R-:W-:Y:S01]  /*3130*/  @!P5 IMAD.MOV R218, RZ, RZ, -R218 ;  /* 0x000000ffffdad224 */ /* 0x000fe200078e0ada */
[----:B------:R-:W-:Y:S01]  /*3140*/  ISETP.GT.U32.AND P5, PT, R4, R228, PT ;  /* 0x000000e40400720c */ /* 0x000fe20003fa4070 */
[----:B------:R-:W-:Y:S02]  /*3150*/  VIADD R9, R0, 0x44 ;  /* 0x0000004400097836 */ /* 0x000fe40000000000 */
[----:B------:R-:W-:-:S03]  /*3160*/  IMAD.HI.U32 R5, R3, R226, RZ ;  /* 0x000000e203057227 */ /* 0x000fc600078e00ff */
[----:B------:R-:W-:Y:S01]  /*3170*/  IABS R230, R9 ;  /* 0x0000000900e67213 */ /* 0x000fe20000000000 */
[----:B------:R-:W-:Y:S02]  /*3180*/  IMAD.MOV R5, RZ, RZ, -R5 ;  /* 0x000000ffff057224 */ /* 0x000fe400078e0a05 */
[----:B------:R-:W-:Y:S01]  /*3190*/  @!P0 IMAD.IADD R220, R220, 0x1, -R4 ;  /* 0x00000001dcdc8824 */ /* 0x000fe200078e0a04 */
[C---:B------:R-:W-:Y:S01]  /*31a0*/  ISETP.GT.U32.AND P0, PT, R4.reuse, R222, PT ;  /* 0x000000de0400720c */ /* 0x040fe20003f04070 */
[----:B------:R-:W-:Y:S02]  /*31b0*/  IMAD R226, R4, R5, R226 ;  /* 0x0000000504e27224 */ /* 0x000fe400078e02e2 */
[----:B------:R-:W-:Y:S02]  /*31c0*/  VIADD R11, R0, 0x43 ;  /* 0x00000043000b7836 */ /* 0x000fe40000000000 */
[----:B------:R-:W-:Y:S01]  /*31d0*/  IMAD.HI.U32 R5, R3, R230, RZ ;  /* 0x000000e603057227 */ /* 0x000fe200078e00ff */
[----:B------:R-:W-:-:S02]  /*31e0*/  ISETP.GT.U32.AND P4, PT, R4, R226, PT ;  /* 0x000000e20400720c */ /* 0x000fc40003f84070 */
[----:B------:R-:W-:Y:S01]  /*31f0*/  IABS R232, R11 ;  /* 0x0000000b00e87213 */ /* 0x000fe20000000000 */
[--C-:B------:R-:W-:Y:S02]  /*3200*/  @!P6 IMAD.IADD R224, R224, 0x1, -R4.reuse ;  /* 0x00000001e0e0e824 */ /* 0x100fe400078e0a04 */
[--C-:B------:R-:W-:Y:S02]  /*3210*/  @!P5 IMAD.IADD R228, R228, 0x1, -R4.reuse ;  /* 0x00000001e4e4d824 */ /* 0x100fe400078e0a04 */
[----:B------:R-:W-:Y:S01]  /*3220*/  IMAD.MOV R5, RZ, RZ, -R5 ;  /* 0x000000ffff057224 */ /* 0x000fe200078e0a05 */
[----:B------:R-:W-:Y:S01]  /*3230*/  ISETP.GT.U32.AND P6, PT, R4, R224, PT ;  /* 0x000000e00400720c */ /* 0x000fe20003fc4070 */
[----:B------:R-:W-:Y:S01]  /*3240*/  @!P0 IMAD.IADD R222, R222, 0x1, -R4 ;  /* 0x00000001dede8824 */ /* 0x000fe200078e0a04 */
[C---:B------:R-:W-:Y:S01]  /*3250*/  ISETP.GT.U32.AND P5, PT, R4.reuse, R228, PT ;  /* 0x000000e40400720c */ /* 0x040fe20003fa4070 */
[C---:B------:R-:W-:Y:S02]  /*3260*/  IMAD R230, R4.reuse, R5, R230 ;  /* 0x0000000504e67224 */ /* 0x040fe400078e02e6 */
[----:B------:R-:W-:Y:S01]  /*3270*/  IMAD.HI.U32 R5, R3, R232, RZ ;  /* 0x000000e803057227 */ /* 0x000fe200078e00ff */
[----:B------:R-:W-:-:S03]  /*3280*/  ISETP.GT.U32.AND P0, PT, R4, R222, PT ;  /* 0x000000de0400720c */ /* 0x000fc60003f04070 */
[----:B------:R-:W-:Y:S02]  /*3290*/  IMAD.MOV R5, RZ, RZ, -R5 ;  /* 0x000000ffff057224 */ /* 0x000fe400078e0a05 */
[----:B------:R-:W-:Y:S01]  /*32a0*/  @!P1 IMAD.MOV R220, RZ, RZ, -R220 ;  /* 0x000000ffffdc9224 */ /* 0x000fe200078e0adc */
[----:B------:R-:W-:Y:S01]  /*32b0*/  ISETP.GE.AND P1, PT, R13, RZ, PT ;  /* 0x000000ff0d00720c */ /* 0x000fe20003f26270 */
[----:B------:R-:W-:Y:S02]  /*32c0*/  VIADD R13, R0, 0x42 ;  /* 0x00000042000d7836 */ /* 0x000fe40000000000 */
[----:B------:R-:W-:Y:S02]  /*32d0*/  @!P4 IMAD.IADD R226, R226, 0x1, -R4 ;  /* 0x00000001e2e2c824 */ /* 0x000fe400078e0a04 */
[----:B------:R-:W-:Y:S01]  /*32e0*/  IMAD R232, R4, R5, R232 ;  /* 0x0000000504e87224 */ /* 0x000fe200078e02e8 */
[----:B------:R-:W-:Y:S01]  /*32f0*/  IABS R234, R13 ;  /* 0x0000000d00ea7213 */ /* 0x000fe20000000000 */
[--C-:B------:R-:W-:Y:S01]  /*3300*/  @!P6 IMAD.IADD R224, R224, 0x1, -R4.reuse ;  /* 0x00000001e0e0e824 */ /* 0x100fe200078e0a04 */
[----:B------:R-:W-:Y:S01]  /*3310*/  ISETP.GT.U32.AND P4, PT, R4, R226, PT ;  /* 0x000000e20400720c */ /* 0x000fe20003f84070 */
[----:B------:R-:W-:Y:S01]  /*3320*/  @!P5 IMAD.IADD R228, R228, 0x1, -R4 ;  /* 0x00000001e4e4d824 */ /* 0x000fe200078e0a04 */
[C---:B------:R-:W-:Y:S01]  /*3330*/  ISETP.GT.U32.AND P6, PT, R4.reuse, R230, PT ;  /* 0x000000e60400720c */ /* 0x040fe20003fc4070 */
[----:B------:R-:W-:Y:S01]  /*3340*/  IMAD.HI.U32 R7, R3, R234, RZ ;  /* 0x000000ea03077227 */ /* 0x000fe200078e00ff */
[----:B------:R-:W-:-:S03]  /*3350*/  ISETP.GT.U32.AND P5, PT, R4, R232, PT ;  /* 0x000000e80400720c */ /* 0x000fc60003fa4070 */
[----:B------:R-:W-:Y:S01]  /*3360*/  @!P0 IMAD.IADD R222, R222, 0x1, -R4 ;  /* 0x00000001dede8824 */ /* 0x000fe200078e0a04 */
[----:B------:R-:W-:Y:S01]  /*3370*/  ISETP.GE.AND P0, PT, R15, RZ, PT ;  /* 0x000000ff0f00720c */ /* 0x000fe20003f06270 */
[----:B------:R-:W-:Y:S02]  /*3380*/  IMAD.MOV R7, RZ, RZ, -R7 ;  /* 0x000000ffff077224 */ /* 0x000fe400078e0a07 */
[----:B------:R-:W-:Y:S02]  /*3390*/  VIADD R5, R0, 0x41 ;  /* 0x0000004100057836 */ /* 0x000fe40000000000 */
[----:B------:R-:W-:Y:S02]  /*33a0*/  IMAD R234, R4, R7, R234 ;  /* 0x0000000704ea7224 */ /* 0x000fe400078e02ea */
[--C-:B------:R-:W-:Y:S01]  /*33b0*/  @!P4 IMAD.IADD R226, R226, 0x1, -R4.reuse ;  /* 0x00000001e2e2c824 */ /* 0x100fe200078e0a04 */
[----:B------:R-:W-:Y:S01]  /*33c0*/  IABS R236, R5 ;  /* 0x0000000500ec7213 */ /* 0x000fe20000000000 */
[----:B------:R-:W-:Y:S01]  /*33d0*/  @!P6 IMAD.IADD R230, R230, 0x1, -R4 ;  /* 0x00000001e6e6e824 */ /* 0x000fe200078e0a04 */
[----:B------:R-:W-:Y:S01]  /*33e0*/  ISETP.GE.AND P4, PT, R13, RZ, PT ;  /* 0x000000ff0d00720c */ /* 0x000fe20003f86270 */
[----:B------:R-:W-:-:S02]  /*33f0*/  VIADD R7, R0, 0x40 ;  /* 0x0000004000077836 */ /* 0x000fc40000000000 */
[----:B------:R-:W-:Y:S01]  /*3400*/  @!P5 IMAD.IADD R232, R232, 0x1, -R4 ;  /* 0x00000001e8e8d824 */ /* 0x000fe200078e0a04 */
[C---:B------:R-:W-:Y:S01]  /*3410*/  ISETP.GT.U32.AND P6, PT, R4.reuse, R230, PT ;  /* 0x000000e60400720c */ /* 0x040fe20003fc4070 */
[----:B------:R-:W-:Y:S01]  /*3420*/  @!P1 IMAD.MOV R226, RZ, RZ, -R226 ;  /* 0x000000ffffe29224 */ /* 0x000fe200078e0ae2 */
[----:B------:R-:W-:Y:S01]  /*3430*/  ISETP.GE.AND P1, PT, R5, RZ, PT ;  /* 0x000000ff0500720c */ /* 0x000fe20003f26270 */
[----:B------:R-:W-:Y:S01]  /*3440*/  IMAD.HI.U32 R5, R3, R236, RZ ;  /* 0x000000ec03057227 */ /* 0x000fe200078e00ff */
[----:B------:R-:W-:Y:S02]  /*3450*/  IABS R238, R7 ;  /* 0x0000000700ee7213 */ /* 0x000fe40000000000 */
[----:B------:R-:W-:Y:S01]  /*3460*/  ISETP.GT.U32.AND P5, PT, R4, R232, PT ;  /* 0x000000e80400720c */ /* 0x000fe20003fa4070 */
[----:B------:R-:W-:Y:S01]  /*3470*/  @!P3 IMAD.MOV R222, RZ, RZ, -R222 ;  /* 0x000000ffffdeb224 */ /* 0x000fe200078e0ade */
[----:B------:R-:W-:Y:S01]  /*3480*/  ISETP.GE.AND P3, PT, R9, RZ, PT ;  /* 0x000000ff0900720c */ /* 0x000fe20003f66270 */
[----:B------:R-:W-:Y:S01]  /*3490*/  @!P0 IMAD.MOV R228, RZ, RZ, -R228 ;  /* 0x000000ffffe48224 */ /* 0x000fe200078e0ae4 */
[----:B------:R-:W-:Y:S01]  /*34a0*/  ISETP.GE.AND P0, PT, R7, RZ, PT ;  /* 0x000000ff0700720c */ /* 0x000fe20003f06270 */
[----:B------:R-:W-:-:S04]  /*34b0*/  IMAD.HI.U32 R7, R3, R238, RZ ;  /* 0x000000ee03077227 */ /* 0x000fc800078e00ff */
[----:B------:R-:W-:Y:S02]  /*34c0*/  IMAD.MOV R5, RZ, RZ, -R5 ;  /* 0x000000ffff057224 */ /* 0x000fe400078e0a05 */
[----:B------:R-:W-:Y:S02]  /*34d0*/  IMAD.MOV R7, RZ, RZ, -R7 ;  /* 0x000000ffff077224 */ /* 0x000fe400078e0a07 */
[----:B------:R-:W-:Y:S02]  /*34e0*/  IMAD R236, R4, R5, R236 ;  /* 0x0000000504ec7224 */ /* 0x000fe400078e02ec */
[----:B------:R-:W-:Y:S01]  /*34f0*/  @!P6 IMAD.IADD R230, R230, 0x1, -R4 ;  /* 0x00000001e6e6e824 */ /* 0x000fe200078e0a04 */
[C---:B------:R-:W-:Y:S01]  /*3500*/  ISETP.GT.U32.AND P6, PT, R4.reuse, R234, PT ;  /* 0x000000ea0400720c */ /* 0x040fe20003fc4070 */
[----:B------:R-:W-:Y:S02]  /*3510*/  IMAD R238, R4, R7, R238 ;  /* 0x0000000704ee7224 */ /* 0x000fe400078e02ee */
[----:B------:R-:W-:Y:S01]  /*3520*/  @!P5 IMAD.IADD R232, R232, 0x1, -R4 ;  /* 0x00000001e8e8d824 */ /* 0x000fe200078e0a04 */
[C---:B------:R-:W-:Y:S01]  /*3530*/  ISETP.GT.U32.AND P5, PT, R4.reuse, R236, PT ;  /* 0x000000ec0400720c */ /* 0x040fe20003fa4070 */
[----:B------:R-:W-:Y:S01]  /*3540*/  @!P3 IMAD.MOV R230, RZ, RZ, -R230 ;  /* 0x000000ffffe6b224 */ /* 0x000fe200078e0ae6 */
[----:B------:R-:W-:Y:S01]  /*3550*/  ISETP.GT.U32.AND P3, PT, R4, R238, PT ;  /* 0x000000ee0400720c */ /* 0x000fe20003f64070 */
[----:B------:R-:W-:-:S02]  /*3560*/  VIADD R9, R0, 0x3f ;  /* 0x0000003f00097836 */ /* 0x000fc40000000000 */
[----:B------:R-:W-:Y:S01]  /*3570*/  @!P2 IMAD.MOV R224, RZ, RZ, -R224 ;  /* 0x000000ffffe0a224 */ /* 0x000fe200078e0ae0 */
[----:B------:R-:W-:Y:S01]  /*3580*/  ISETP.GE.AND P2, PT, R11, RZ, PT ;  /* 0x000000ff0b00720c */ /* 0x000fe20003f46270 */
[----:B------:R-:W-:Y:S01]  /*3590*/  VIADD R11, R0, 0x3e ;  /* 0x0000003e000b7836 */ /* 0x000fe20000000000 */
[----:B------:R-:W-:Y:S01]  /*35a0*/  IABS R240, R9 ;  /* 0x0000000900f07213 */ /* 0x000fe20000000000 */
[--C-:B------:R-:W-:Y:S02]  /*35b0*/  @!P6 IMAD.IADD R234, R234, 0x1, -R4.reuse ;  /* 0x00000001eaeae824 */ /* 0x100fe400078e0a04 */
[----:B------:R-:W-:Y:S01]  /*35c0*/  VIADD R13, R0, 0x3d ;  /* 0x0000003d000d7836 */ /* 0x000fe20000000000 */
[----:B------:R-:W-:Y:S01]  /*35d0*/  IABS R242, R11 ;  /* 0x0000000b00f27213 */ /* 0x000fe20000000000 */
[--C-:B------:R-:W-:Y:S01]  /*35e0*/  @!P5 IMAD.IADD R236, R236, 0x1, -R4.reuse ;  /* 0x00000001ececd824 */ /* 0x100fe200078e0a04 */
[----:B------:R-:W-:Y:S01]  /*35f0*/  ISETP.GT.U32.AND P6, PT, R4, R234, PT ;  /* 0x000000ea0400720c */ /* 0x000fe20003fc4070 */
[----:B------:R-:W-:Y:S01]  /*3600*/  @!P3 IMAD.IADD R238, R238, 0x1, -R4 ;  /* 0x00000001eeeeb824 */ /* 0x000fe200078e0a04 */
[----:B------:R-:W-:Y:S01]  /*3610*/  IABS R244, R13 ;  /* 0x0000000d00f47213 */ /* 0x000fe20000000000 */
[----:B------:R-:W-:Y:S01]  /*3620*/  IMAD.HI.U32 R5, R3, R240, RZ ;  /* 0x000000f003057227 */ /* 0x000fe200078e00ff */
[----:B------:R-:W-:-:S02]  /*3630*/  ISETP.GT.U32.AND P5, PT, R4, R236, PT ;  /* 0x000000ec0400720c */ /* 0x000fc40003fa4070 */
[----:B------:R-:W-:Y:S01]  /*3640*/  ISETP.GT.U32.AND P3, PT, R4, R238, PT ;  /* 0x000000ee0400720c */ /* 0x000fe20003f64070 */
[----:B------:R-:W-:-:S04]  /*3650*/  IMAD.HI.U32 R7, R3, R242, RZ ;  /* 0x000000f203077227 */ /* 0x000fc800078e00ff */
[----:B------:R-:W-:Y:S02]  /*3660*/  IMAD.MOV R5, RZ, RZ, -R5 ;  /* 0x000000ffff057224 */ /* 0x000fe400078e0a05 */
[----:B------:R-:W-:Y:S02]  /*3670*/  IMAD.MOV R7, RZ, RZ, -R7 ;  /* 0x000000ffff077224 */ /* 0x000fe400078e0a07 */
[----:B------:R-:W-:Y:S02]  /*3680*/  IMAD R240, R4, R5, R240 ;  /* 0x0000000504f07224 */ /* 0x000fe400078e02f0 */
[----:B------:R-:W-:Y:S02]  /*3690*/  VIADD R15, R0, 0x3c ;  /* 0x0000003c000f7836 */ /* 0x000fe40000000000 */
[----:B------:R-:W-:Y:S02]  /*36a0*/  IMAD R242, R4, R7, R242 ;  /* 0x0000000704f27224 */ /* 0x000fe400078e02f2 */
[----:B------:R-:W-:Y:S01]  /*36b0*/  @!P5 IMAD.IADD R236, R236, 0x1, -R4 ;  /* 0x00000001ececd824 */ /* 0x000fe200078e0a04 */
[----:B------:R-:W-:Y:S01]  /*36c0*/  IABS R246, R15 ;  /* 0x0000000f00f67213 */ /* 0x000fe20000000000 */
[----:B------:R-:W-:Y:S01]  /*36d0*/  IMAD.HI.U32 R5, R3, R244, RZ ;  /* 0x000000f403057227 */ /* 0x000fe200078e00ff */
[----:B------:R-:W-:-:S03]  /*36e0*/  ISETP.GT.U32.AND P5, PT, R4, R240, PT ;  /* 0x000000f00400720c */ /* 0x000fc60003fa4070 */
[----:B------:R-:W-:Y:S01]  /*36f0*/  @!P2 IMAD.MOV R232, RZ, RZ, -R232 ;  /* 0x000000ffffe8a224 */ /* 0x000fe200078e0ae8 */
[----:B------:R-:W-:Y:S01]  /*3700*/  ISETP.GE.AND P2, PT, R9, RZ, PT ;  /* 0x000000ff0900720c */ /* 0x000fe20003f46270 */
[----:B------:R-:W-:Y:S01]  /*3710*/  @!P3 IMAD.IADD R238, R238, 0x1, -R4 ;  /* 0x00000001eeeeb824 */ /* 0x000fe200078e0a04 */
[----:B------:R-:W-:Y:S01]  /*3720*/  ISETP.GT.U32.AND P3, PT, R4, R242, PT ;  /* 0x000000f20400720c */ /* 0x000fe20003f64070 */
[----:B------:R-:W-:Y:S02]  /*3730*/  IMAD.MOV R9, RZ, RZ, -R5 ;  /* 0x000000ffff097224 */ /* 0x000fe400078e0a05 */
[----:B------:R-:W-:-:S04]  /*3740*/  IMAD.HI.U32 R5, R3, R246, RZ ;  /* 0x000000f603057227 */ /* 0x000fc800078e00ff */
[----:B------:R-:W-:Y:S01]  /*3750*/  @!P6 IMAD.IADD R234, R234, 0x1, -R4 ;  /* 0x00000001eaeae824 */ /* 0x000fe200078e0a04 */
[----:B------:R-:W-:Y:S01]  /*3760*/  ISETP.GE.AND P6, PT, R11, RZ, PT ;  /* 0x000000ff0b00720c */ /* 0x000fe20003fc6270 */
[----:B------:R-:W-:Y:S02]  /*3770*/  IMAD R244, R4, R9, R244 ;  /* 0x0000000904f47224 */ /* 0x000fe400078e02f4 */
[----:B------:R-:W-:Y:S02]  /*3780*/  IMAD.MOV R11, RZ, RZ, -R5 ;  /* 0x000000ffff0b7224 */ /* 0x000fe400078e0a05 */
[----:B------:R-:W-:Y:S01]  /*3790*/  @!P5 IMAD.IADD R240, R240, 0x1, -R4 ;  /* 0x00000001f0f0d824 */ /* 0x000fe200078e0a04 */
[C---:B------:R-:W-:Y:S01]  /*37a0*/  ISETP.GT.U32.AND P5, PT, R4.reuse, R244, PT ;  /* 0x000000f40400720c */ /* 0x040fe20003fa4070 */
[----:B------:R-:W-:Y:S02]  /*37b0*/  IMAD R246, R4, R11, R246 ;  /* 0x0000000b04f67224 */ /* 0x000fe400078e02f6 */
[----:B------:R-:W-:-:S02]  /*37c0*/  @!P3 IMAD.IADD R242, R242, 0x1, -R4 ;  /* 0x00000001f2f2b824 */ /* 0x000fc400078e0a04 */
[----:B------:R-:W-:Y:S01]  /*37d0*/  VIADD R17, R0, 0x3b ;  /* 0x0000003b00117836 */ /* 0x000fe20000000000 */
[----:B------:R-:W-:Y:S01]  /*37e0*/  ISETP.GT.U32.AND P3, PT, R4, R246, PT ;  /* 0x000000f60400720c */ /* 0x000fe20003f64070 */
[----:B------:R-:W-:Y:S02]  /*37f0*/  VIADD R19, R0, 0x3a ;  /* 0x0000003a00137836 */ /* 0x000fe40000000000 */
[C---:B------:R-:W-:Y:S01]  /*3800*/  IMAD.HI.U32 R5, R3.reuse, R252, RZ ;  /* 0x000000fc03057227 */ /* 0x040fe200078e00ff */
[----:B------:R-:W-:Y:S02]  /*3810*/  IABS R248, R17 ;  /* 0x0000001100f87213 */ /* 0x000fe40000000000 */
[----:B------:R-:W-:Y:S01]  /*3820*/  IABS R250, R19 ;  /* 0x0000001300fa7213 */ /* 0x000fe20000000000 */
[----:B------:R-:W-:Y:S01]  /*3830*/  @!P5 IMAD.IADD R244, R244, 0x1, -R4 ;  /* 0x00000001f4f4d824 */ /* 0x000fe200078e0a04 */
[----:B------:R-:W-:Y:S01]  /*3840*/  ISETP.GT.U32.AND P5, PT, R4, R242, PT ;  /* 0x000000f20400720c */ /* 0x000fe20003fa4070 */
[----:B------:R-:W-:-:S04]  /*3850*/  IMAD.HI.U32 R7, R3, R248, RZ ;  /* 0x000000f803077227 */ /* 0x000fc800078e00ff */
[----:B------:R-:W-:Y:S01]  /*3860*/  @!P3 IMAD.IADD R246, R246, 0x1, -R4 ;  /* 0x00000001f6f6b824 */ /* 0x000fe200078e0a04 */
[----:B------:R-:W-:Y:S01]  /*3870*/  ISETP.GT.U32.AND P3, PT, R4, R244, PT ;  /* 0x000000f40400720c */ /* 0x000fe20003f64070 */
[----:B------:R-:W-:-:S04]  /*3880*/  IMAD.HI.U32 R9, R3, R250, RZ ;  /* 0x000000fa03097227 */ /* 0x000fc800078e00ff */
[----:B------:R-:W-:Y:S02]  /*3890*/  IMAD.MOV R7, RZ, RZ, -R7 ;  /* 0x000000ffff077224 */ /* 0x000fe400078e0a07 */
[----:B------:R-:W-:Y:S02]  /*38a0*/  IMAD.MOV R5, RZ, RZ, -R5 ;  /* 0x000000ffff057224 */ /* 0x000fe400078e0a05 */
[----:B------:R-:W-:Y:S01]  /*38b0*/  @!P1 IMAD.MOV R236, RZ, RZ, -R236 ;  /* 0x000000ffffec9224 */ /* 0x000fe200078e0aec */
[----:B------:R-:W-:Y:S01]  /*38c0*/  ISETP.GT.U32.AND P1, PT, R4, R246, PT ;  /* 0x000000f60400720c */ /* 0x000fe20003f24070 */
[----:B------:R-:W-:Y:S02]  /*38d0*/  IMAD.MOV R9, RZ, RZ, -R9 ;  /* 0x000000ffff097224 */ /* 0x000fe400078e0a09 */
[----:B------:R-:W-:Y:S02]  /*38e0*/  VIADD R11, R0, 0x37 ;  /* 0x00000037000b7836 */ /* 0x000fe40000000000 */
[----:B------:R-:W-:-:S02]  /*38f0*/  IMAD R248, R4, R7, R248 ;  /* 0x0000000704f87224 */ /* 0x000fc400078e02f8 */
[C---:B------:R-:W-:Y:S01]  /*3900*/  IMAD R252, R4.reuse, R5, R252 ;  /* 0x0000000504fc7224 */ /* 0x040fe200078e02fc */
[----:B------:R-:W-:Y:S01]  /*3910*/  IABS R21, R11 ;  /* 0x0000000b00157213 */ /* 0x000fe20000000000 */
[----:B------:R-:W-:Y:S02]  /*3920*/  IMAD R250, R4, R9, R250 ;  /* 0x0000000904fa7224 */ /* 0x000fe400078e02fa */
[----:B------:R-:W-:Y:S02]  /*3930*/  VIADD R9, R0, 0x38 ;  /* 0x0000003800097836 */ /* 0x000fe40000000000 */
[----:B------:R-:W-:Y:S01]  /*3940*/  @!P4 IMAD.MOV R234, RZ, RZ, -R234 ;  /* 0x000000ffffeac224 */ /* 0x000fe200078e0aea */
[C---:B------:R-:W-:Y:S01]  /*3950*/  ISETP.GT.U32.AND P4, PT, R4.reuse, R240, PT ;  /* 0x000000f00400720c */ /* 0x040fe20003f84070 */
[----:B------:R-:W-:Y:S01]  /*3960*/  @!P0 IMAD.MOV R238, RZ, RZ, -R238 ;  /* 0x000000ffffee8224 */ /* 0x000fe200078e0aee */
[----:B------:R-:W-:Y:S01]  /*3970*/  ISETP.GT.U32.AND P0, PT, R4, R248, PT ;  /* 0x000000f80400720c */ /* 0x000fe20003f04070 */
[----:B------:R-:W-:Y:S01]  /*3980*/  @!P3 IMAD.IADD R244, R244, 0x1, -R4 ;  /* 0x00000001f4f4b824 */ /* 0x000fe200078e0a04 */
[----:B------:R-:W-:Y:S01]  /*3990*/  ISETP.GT.U32.AND P3, PT, R4, R252, PT ;  /* 0x000000fc0400720c */ /* 0x000fe20003f64070 */
[----:B------:R-:W-:Y:S01]  /*39a0*/  IMAD.HI.U32 R7, R3, R21, RZ ;  /* 0x0000001503077227 */ /* 0x000fe200078e00ff */
[----:B------:R-:W-:-:S03]  /*39b0*/  IABS R135, R9 ;  /* 0x0000000900877213 */ /* 0x000fc60000000000 */
[--C-:B------:R-:W-:Y:S01]  /*39c0*/  @!P5 IMAD.IADD R242, R242, 0x1, -R4.reuse ;  /* 0x00000001f2f2d824 */ /* 0x100fe200078e0a04 */
[----:B------:R-:W-:Y:S01]  /*39d0*/  ISETP.GE.AND P5, PT, R13, RZ, PT ;  /* 0x000000ff0d00720c */ /* 0x000fe20003fa6270 */
[----:B------:R-:W-:Y:S01]  /*39e0*/  @!P1 IMAD.IADD R246, R246, 0x1, -R4 ;  /* 0x00000001f6f69824 */ /* 0x000fe200078e0a04 */
[----:B------:R-:W-:Y:S01]  /*39f0*/  ISETP.GE.AND P1, PT, R15, RZ, PT ;  /* 0x000000ff0f00720c */ /* 0x000fe20003f26270 */
[----:B------:R-:W-:Y:S02]  /*3a00*/  IMAD.MOV R7, RZ, RZ, -R7 ;  /* 0x000000ffff077224 */ /* 0x000fe400078e0a07 */
[----:B------:R-:W-:-:S04]  /*3a10*/  IMAD.HI.U32 R5, R3, R135, RZ ;  /* 0x0000008703057227 */ /* 0x000fc800078e00ff */
[----:B------:R-:W-:Y:S02]  /*3a20*/  IMAD R21, R4, R7, R21 ;  /* 0x0000000704157224 */ /* 0x000fe400078e0215 */
[--C-:B------:R-:W-:Y:S01]  /*3a30*/  @!P4 IMAD.IADD R240, R240, 0x1, -R4.reuse ;  /* 0x00000001f0f0c824 */ /* 0x100fe200078e0a04 */
[----:B------:R-:W-:Y:S01]  /*3a40*/  ISETP.GT.U32.AND P4, PT, R4, R250, PT ;  /* 0x000000fa0400720c */ /* 0x000fe20003f84070 */
[----:B------:R-:W-:Y:S02]  /*3a50*/  IMAD.MOV R5, RZ, RZ, -R5 ;  /* 0x000000ffff057224 */ /* 0x000fe400078e0a05 */
[--C-:B------:R-:W-:Y:S01]  /*3a60*/  @!P0 IMAD.IADD R248, R248, 0x1, -R4.reuse ;  /* 0x00000001f8f88824 */ /* 0x100fe200078e0a04 */
[----:B------:R-:W-:Y:S01]  /*3a70*/  ISETP.GE.AND P0, PT, R17, RZ, PT ;  /* 0x000000ff1100720c */ /* 0x000fe20003f06270 */
[----:B------:R-:W-:Y:S02]  /*3a80*/  VIADD R7, R0, 0x36 ;  /* 0x0000003600077836 */ /* 0x000fe40000000000 */
[----:B------:R-:W-:-:S02]  /*3a90*/  @!P3 IMAD.IADD R252, R252, 0x1, -R4 ;  /* 0x00000001fcfcb824 */ /* 0x000fc400078e0a04 */
[C---:B------:R-:W-:Y:S01]  /*3aa0*/  IMAD R135, R4.reuse, R5, R135 ;  /* 0x0000000504877224 */ /* 0x040fe200078e0287 */
[----:B------:R-:W-:Y:S01]  /*3ab0*/  IABS R133, R7 ;  /* 0x0000000700857213 */ /* 0x000fe20000000000 */
[----:B------:R-:W-:Y:S01]  /*3ac0*/  @!P2 IMAD.MOV R240, RZ, RZ, -R240 ;  /* 0x000000fffff0a224 */ /* 0x000fe200078e0af0 */
[C---:B------:R-:W-:Y:S01]  /*3ad0*/  ISETP.GT.U32.AND P2, PT, R4.reuse, R248, PT ;  /* 0x000000f80400720c */ /* 0x040fe20003f44070 */
[----:B------:R-:W-:Y:S01]  /*3ae0*/  @!P5 IMAD.MOV R244, RZ, RZ, -R244 ;  /* 0x000000fffff4d224 */ /* 0x000fe200078e0af4 */
[C---:B------:R-:W-:Y:S01]  /*3af0*/  ISETP.GT.U32.AND P3, PT, R4.reuse, R252, PT ;  /* 0x000000fc0400720c */ /* 0x040fe20003f64070 */
[----:B------:R-:W-:Y:S01]  /*3b00*/  @!P1 IMAD.MOV R246, RZ, RZ, -R246 ;  /* 0x000000fffff69224 */ /* 0x000fe200078e0af6 */
[----:B------:R-:W-:Y:S01]  /*3b10*/  ISETP.GT.U32.AND P5, PT, R4, R135, PT ;  /* 0x000000870400720c */ /* 0x000fe20003fa4070 */
[----:B------:R-:W-:Y:S01]  /*3b20*/  IMAD.HI.U32 R5, R3, R133, RZ ;  /* 0x0000008503057227 */ /* 0x000fe200078e00ff */
[----:B------:R-:W-:-:S03]  /*3b30*/  ISETP.GE.AND P1, PT, R23, RZ, PT ;  /* 0x000000ff1700720c */ /* 0x000fc60003f26270 */
[----:B------:R-:W-:Y:S01]  /*3b40*/  @!P4 IMAD.IADD R250, R250, 0x1, -R4 ;  /* 0x00000001fafac824 */ /* 0x000fe200078e0a04 */
[----:B------:R-:W-:Y:S01]  /*3b50*/  ISETP.GE.AND P4, PT, R19, RZ, PT ;  /* 0x000000ff1300720c */ /* 0x000fe20003f86270 */
[----:B------:R-:W-:Y:S02]  /*3b60*/  IMAD.MOV R5, RZ, RZ, -R5 ;  /* 0x000000ffff057224 */ /* 0x000fe400078e0a05 */
[----:B------:R-:W-:Y:S01]  /*3b70*/  @!P6 IMAD.MOV R242, RZ, RZ, -R242 ;  /* 0x000000fffff2e224 */ /* 0x000fe200078e0af2 */
[----:B------:R-:W-:Y:S01]  /*3b80*/  ISETP.GT.U32.AND P6, PT, R4, R250, PT ;  /* 0x000000fa0400720c */ /* 0x000fe20003fc4070 */
[--C-:B------:R-:W-:Y:S01]  /*3b90*/  @!P2 IMAD.IADD R248, R248, 0x1, -R4.reuse ;  /* 0x00000001f8f8a824 */ /* 0x100fe200078e0a04 */
[----:B------:R-:W-:Y:S01]  /*3ba0*/  ISETP.GT.U32.AND P2, PT, R4, R21, PT ;  /* 0x000000150400720c */ /* 0x000fe20003f44070 */
[----:B------:R-:W-:Y:S01]  /*3bb0*/  @!P3 IMAD.IADD R252, R252, 0x1, -R4 ;  /* 0x00000001fcfcb824 */ /* 0x000fe200078e0a04 */
[----:B------:R-:W-:Y:S01]  /*3bc0*/  ISETP.GE.AND P3, PT, R11, RZ, PT ;  /* 0x000000ff0b00720c */ /* 0x000fe20003f66270 */
[----:B------:R-:W-:-:S02]  /*3bd0*/  IMAD R133, R4, R5, R133 ;  /* 0x0000000504857224 */ /* 0x000fc400078e0285 */
[----:B------:R-:W-:Y:S01]  /*3be0*/  @!P5 IMAD.IADD R135, R135, 0x1, -R4 ;  /* 0x000000018787d824 */ /* 0x000fe200078e0a04 */
[----:B------:R-:W-:Y:S01]  /*3bf0*/  ISETP.GE.AND P5, PT, R7, RZ, PT ;  /* 0x000000ff0700720c */ /* 0x000fe20003fa6270 */
[----:B------:R-:W-:Y:S01]  /*3c00*/  @!P1 IMAD.MOV R252, RZ, RZ, -R252 ;  /* 0x000000fffffc9224 */ /* 0x000fe200078e0afc */
[C---:B------:R-:W-:Y:S01]  /*3c10*/  ISETP.GT.U32.AND P1, PT, R4.reuse, R133, PT ;  /* 0x000000850400720c */ /* 0x040fe20003f24070 */
[----:B------:R-:W-:Y:S01]  /*3c20*/  @!P0 IMAD.MOV R248, RZ, RZ, -R248 ;  /* 0x000000fffff88224 */ /* 0x000fe200078e0af8 */
[----:B------:R-:W-:Y:S01]  /*3c30*/  ISETP.GT.U32.AND P0, PT, R4, R135, PT ;  /* 0x000000870400720c */ /* 0x000fe20003f04070 */
[----:B------:R-:W-:Y:S02]  /*3c40*/  VIADD R13, R0, 0x35 ;  /* 0x00000035000d7836 */ /* 0x000fe40000000000 */
[--C-:B------:R-:W-:Y:S01]  /*3c50*/  @!P6 IMAD.IADD R250, R250, 0x1, -R4.reuse ;  /* 0x00000001fafae824 */ /* 0x100fe200078e0a04 */
[----:B------:R-:W-:Y:S01]  /*3c60*/  ISETP.GE.AND P6, PT, R9, RZ, PT ;  /* 0x000000ff0900720c */ /* 0x000fe20003fc6270 */
[----:B------:R-:W-:Y:S01]  /*3c70*/  @!P2 IMAD.IADD R21, R21, 0x1, -R4 ;  /* 0x000000011515a824 */ /* 0x000fe200078e0a04 */
[----:B------:R-:W-:Y:S01]  /*3c80*/  IABS R23, R13 ;  /* 0x0000000d00177213 */ /* 0x000fe20000000000 */
[----:B------:R-:W-:Y:S01]  /*3c90*/  VIADD R5, R0, 0x34 ;  /* 0x0000003400057836 */ /* 0x000fe20000000000 */
[----:B------:R-:W-:Y:S01]  /*3ca0*/  ISETP.GE.AND P2, PT, R13, RZ, PT ;  /* 0x000000ff0d00720c */ /* 0x000fe20003f46270 */
[----:B------:R-:W-:Y:S01]  /*3cb0*/  @!P4 IMAD.MOV R250, RZ, RZ, -R250 ;  /* 0x000000fffffac224 */ /* 0x000fe200078e0afa */
[----:B------:R-:W-:Y:S01]  /*3cc0*/  ISETP.GT.U32.AND P4, PT, R4, R21, PT ;  /* 0x000000150400720c */ /* 0x000fe20003f84070 */
[----:B------:R-:W-:Y:S01]  /*3cd0*/  @!P1 IMAD.IADD R133, R133, 0x1, -R4 ;  /* 0x0000000185859824 */ /* 0x000fe200078e0a04 */
[----:B------:R-:W-:Y:S01]  /*3ce0*/  IABS R131, R5 ;  /* 0x0000000500837213 */ /* 0x000fe20000000000 */
[----:B------:R-:W-:-:S03]  /*3cf0*/  IMAD.HI.U32 R7, R3, R23, RZ ;  /* 0x0000001703077227 */ /* 0x000fc600078e00ff */
[----:B------:R-:W-:Y:S01]  /*3d00*/  ISETP.GT.U32.AND P1, PT, R4, R133, PT ;  /* 0x000000850400720c */ /* 0x000fe20003f24070 */
[----:B------:R-:W-:Y:S01]  /*3d10*/  @!P0 IMAD.IADD R135, R135, 0x1, -R4 ;  /* 0x0000000187878824 */ /* 0x000fe200078e0a04 */
[----:B------:R-:W-:Y:S01]  /*3d20*/  ISETP.GE.AND P0, PT, R5, RZ, PT ;  /* 0x000000ff0500720c */ /* 0x000fe20003f06270 */
[----:B------:R-:W-:Y:S02]  /*3d30*/  IMAD.MOV R7, RZ, RZ, -R7 ;  /* 0x000000ffff077224 */ /* 0x000fe400078e0a07 */
[----:B------:R-:W-:-:S04]  /*3d40*/  IMAD.HI.U32 R5, R3, R131, RZ ;  /* 0x0000008303057227 */ /* 0x000fc800078e00ff */
[----:B------:R-:W-:Y:S02]  /*3d50*/  IMAD R23, R4, R7, R23 ;  /* 0x0000000704177224 */ /* 0x000fe400078e0217 */
[----:B------:R-:W-:Y:S02]  /*3d60*/  VIADD R11, R0, 0x32 ;  /* 0x00000032000b7836 */ /* 0x000fe40000000000 */
[----:B------:R-:W-:Y:S02]  /*3d70*/  IMAD.MOV R5, RZ, RZ, -R5 ;  /* 0x000000ffff057224 */ /* 0x000fe400078e0a05 */
[--C-:B------:R-:W-:Y:S01]  /*3d80*/  @!P4 IMAD.IADD R21, R21, 0x1, -R4.reuse ;  /* 0x000000011515c824 */ /* 0x100fe200078e0a04 */
[C---:B------:R-:W-:Y:S01]  /*3d90*/  ISETP.GT.U32.AND P4, PT, R4.reuse, R23, PT ;  /* 0x000000170400720c */ /* 0x040fe20003f84070 */
[----:B------:R-:W-:Y:S01]  /*3da0*/  IMAD R131, R4, R5, R131 ;  /* 0x0000000504837224 */ /* 0x000fe200078e0283 */
[----:B------:R-:W-:Y:S01]  /*3db0*/  IABS R129, R11 ;  /* 0x0000000b00817213 */ /* 0x000fe20000000000 */
[----:B------:R-:W-:-:S02]  /*3dc0*/  @!P1 IMAD.IADD R133, R133, 0x1, -R4 ;  /* 0x0000000185859824 */ /* 0x000fc400078e0a04 */
[----:B------:R-:W-:Y:S01]  /*3dd0*/  VIADD R7, R0, 0x33 ;  /* 0x0000003300077836 */ /* 0x000fe20000000000 */
[----:B------:R-:W-:Y:S01]  /*3de0*/  ISETP.GT.U32.AND P1, PT, R4, R131, PT ;  /* 0x000000830400720c */ /* 0x000fe20003f24070 */
[----:B------:R-:W-:-:S03]  /*3df0*/  IMAD.HI.U32 R9, R3, R129, RZ ;  /* 0x0000008103097227 */ /* 0x000fc600078e00ff */
[----:B------:R-:W-:Y:S01]  /*3e00*/  IABS R43, R7 ;  /* 0x00000007002b7213 */ /* 0x000fe20000000000 */
[----:B------:R-:W-:Y:S02]  /*3e10*/  IMAD.MOV R9, RZ, RZ, -R9 ;  /* 0x000000ffff097224 */ /* 0x000fe400078e0a09 */
[----:B------:R-:W-:Y:S02]  /*3e20*/  @!P4 IMAD.IADD R23, R23, 0x1, -R4 ;  /* 0x000000011717c824 */ /* 0x000fe400078e0a04 */
[C---:B------:R-:W-:Y:S02]  /*3e30*/  IMAD R129, R4.reuse, R9, R129 ;  /* 0x0000000904817224 */ /* 0x040fe400078e0281 */
[----:B------:R-:W-:Y:S01]  /*3e40*/  @!P6 IMAD.MOV R135, RZ, RZ, -R135 ;  /* 0x000000ffff87e224 */ /* 0x000fe200078e0a87 */
[----:B------:R-:W-:Y:S01]  /*3e50*/  ISETP.GE.AND P6, PT, R7, RZ, PT ;  /* 0x000000ff0700720c */ /* 0x000fe20003fc6270 */
[----:B------:R-:W-:Y:S01]  /*3e60*/  IMAD.HI.U32 R7, R3, R43, RZ ;  /* 0x0000002b03077227 */ /* 0x000fe200078e00ff */
[----:B------:R-:W-:-:S03]  /*3e70*/  ISETP.GT.U32.AND P4, PT, R4, R23, PT ;  /* 0x000000170400720c */ /* 0x000fc60003f84070 */
[--C-:B------:R-:W-:Y:S01]  /*3e80*/  @!P1 IMAD.IADD R131, R131, 0x1, -R4.reuse ;  /* 0x0000000183839824 */ /* 0x100fe200078e0a04 */
[----:B------:R-:W-:Y:S01]  /*3e90*/  ISETP.GT.U32.AND P1, PT, R4, R129, PT ;  /* 0x000000810400720c */ /* 0x000fe20003f24070 */
[----:B------:R-:W-:Y:S02]  /*3ea0*/  IMAD.MOV R7, RZ, RZ, -R7 ;  /* 0x000000ffff077224 */ /* 0x000fe400078e0a07 */
[----:B------:R-:W-:Y:S02]  /*3eb0*/  VIADD R13, R0, 0x2f ;  /* 0x0000002f000d7836 */ /* 0x000fe40000000000 */
[----:B------:R-:W-:Y:S02]  /*3ec0*/  IMAD R43, R4, R7, R43 ;  /* 0x00000007042b7224 */ /* 0x000fe400078e022b */
[----:B------:R-:W-:Y:S01]  /*3ed0*/  VIADD R7, R0, 0x31 ;  /* 0x0000003100077836 */ /* 0x000fe20000000000 */
[----:B------:R-:W-:Y:S01]  /*3ee0*/  IABS R49, R13 ;  /* 0x0000000d00317213 */ /* 0x000fe20000000000 */
[--C-:B------:R-:W-:Y:S01]  /*3ef0*/  @!P4 IMAD.IADD R23, R23, 0x1, -R4.reuse ;  /* 0x000000011717c824 */ /* 0x100fe200078e0a04 */
[----:B------:R-:W-:Y:S01]  /*3f00*/  ISETP.GT.U32.AND P4, PT, R4, R43, PT ;  /* 0x0000002b0400720c */ /* 0x000fe20003f84070 */
[----:B------:R-:W-:Y:S01]  /*3f10*/  VIADD R15, R0, 0x2e ;  /* 0x0000002e000f7836 */ /* 0x000fe20000000000 */
[----:B------:R-:W-:Y:S01]  /*3f20*/  IABS R45, R7 ;  /* 0x00000007002d7213 */ /* 0x000fe20000000000 */
[----:B------:R-:W-:-:S02]  /*3f30*/  @!P1 IMAD.IADD R129, R129, 0x1, -R4 ;  /* 0x0000000181819824 */ /* 0x000fc400078e0a04 */
[----:B------:R-:W-:Y:S01]  /*3f40*/  @!P5 IMAD.MOV R133, RZ, RZ, -R133 ;  /* 0x000000ffff85d224 */ /* 0x000fe200078e0a85 */
[C---:B------:R-:W-:Y:S01]  /*3f50*/  ISETP.GT.U32.AND P5, PT, R4.reuse, R131, PT ;  /* 0x000000830400720c */ /* 0x040fe20003fa4070 */
[----:B------:R-:W-:Y:S01]  /*3f60*/  @!P2 IMAD.MOV R23, RZ, RZ, -R23 ;  /* 0x000000ffff17a224 */ /* 0x000fe200078e0a17 */
[----:B------:R-:W-:Y:S01]  /*3f70*/  IABS R125, R15 ;  /* 0x0000000f007d7213 */ /* 0x000fe20000000000 */
[----:B------:R-:W-:Y:S01]  /*3f80*/  IMAD.HI.U32 R5, R3, R45, RZ ;  /* 0x0000002d03057227 */ /* 0x000fe200078e00ff */
[----:B------:R-:W-:Y:S02]  /*3f90*/  ISETP.GE.AND P2, PT, R7, RZ, PT ;  /* 0x000000ff0700720c */ /* 0x000fe40003f46270 */
[----:B------:R-:W-:Y:S01]  /*3fa0*/  ISETP.GT.U32.AND P1, PT, R4, R129, PT ;  /* 0x000000810400720c */ /* 0x000fe20003f24070 */
[----:B------:R-:W-:-:S04]  /*3fb0*/  IMAD.HI.U32 R7, R3, R49, RZ ;  /* 0x0000003103077227 */ /* 0x000fc800078e00ff */
[----:B------:R-:W-:Y:S01]  /*3fc0*/  @!P3 IMAD.MOV R21, RZ, RZ, -R21 ;  /* 0x000000ffff15b224 */ /* 0x000fe200078e0a15 */
[----:B------:R-:W-:Y:S01]  /*3fd0*/  ISETP.GE.AND P3, PT, R11, RZ, PT ;  /* 0x000000ff0b00720c */ /* 0x000fe20003f66270 */
[----:B------:R-:W-:Y:S02]  /*3fe0*/  IMAD.MOV R5, RZ, RZ, -R5 ;  /* 0x000000ffff057224 */ /* 0x000fe400078e0a05 */
[----:B------:R-:W-:Y:S02]  /*3ff0*/  VIADD R11, R0, 0x30 ;  /* 0x00000030000b7836 */ /* 0x000fe40000000000 */
[----:B------:R-:W-:-:S03]  /*4000*/  IMAD.HI.U32 R9, R3, R125, RZ ;  /* 0x0000007d03097227 */ /* 0x000fc600078e00ff */
[----:B------:R-:W-:Y:S01]  /*4010*/  IABS R127, R11 ;  /* 0x0000000b007f7213 */ /* 0x000fe20000000000 */
[----:B------:R-:W-:Y:S02]  /*4020*/  IMAD.MOV R7, RZ, RZ, -R7 ;  /* 0x000000ffff077224 */ /* 0x000fe400078e0a07 */
[C---:B------:R-:W-:Y:S02]  /*4030*/  IMAD R45, R4.reuse, R5, R45 ;  /* 0x00000005042d7224 */ /* 0x040fe400078e022d */
[----:B------:R-:W-:Y:S02]  /*4040*/  IMAD.MOV R9, RZ, RZ, -R9 ;  /* 0x000000ffff097224 */ /* 0x000fe400078e0a09 */
[C---:B------:R-:W-:Y:S02]  /*4050*/  IMAD R49, R4.reuse, R7, R49 ;  /* 0x0000000704317224 */ /* 0x040fe400078e0231 */
[----:B------:R-:W-:Y:S01]  /*4060*/  @!P5 IMAD.IADD R131, R131, 0x1, -R4 ;  /* 0x000000018383d824 */ /* 0x000fe200078e0a04 */
[C---:B------:R-:W-:Y:S01]  /*4070*/  ISETP.GT.U32.AND P5, PT, R4.reuse, R45, PT ;  /* 0x0000002d0400720c */ /* 0x040fe20003fa4070 */
[----:B------:R-:W-:-:S02]  /*4080*/  IMAD R125, R4, R9, R125 ;  /* 0x00000009047d7224 */ /* 0x000fc400078e027d */
[----:B------:R-:W-:Y:S01]  /*4090*/  @!P1 IMAD.IADD R129, R129, 0x1, -R4 ;  /* 0x0000000181819824 */ /* 0x000fe200078e0a04 */
[----:B------:R-:W-:Y:S01]  /*40a0*/  ISETP.GT.U32.AND P1, PT, R4, R49, PT ;  /* 0x000000310400720c */ /* 0x000fe20003f24070 */
[----:B------:R-:W-:Y:S02]  /*40b0*/  VIADD R7, R0, 0x2d ;  /* 0x0000002d00077836 */ /* 0x000fe40000000000 */
[----:B------:R-:W-:-:S03]  /*40c0*/  IMAD.HI.U32 R5, R3, R127, RZ ;  /* 0x0000007f03057227 */ /* 0x000fc600078e00ff */
[----:B------:R-:W-:Y:S01]  /*40d0*/  IABS R51, R7 ;  /* 0x0000000700337213 */ /* 0x000fe20000000000 */
[----:B------:R-:W-:Y:S01]  /*40e0*/  @!P3 IMAD.MOV R129, RZ, RZ, -R129 ;  /* 0x000000ffff81b224 */ /* 0x000fe200078e0a81 */
[C---:B------:R-:W-:Y:S01]  /*40f0*/  ISETP.GT.U32.AND P3, PT, R4.reuse, R125, PT ;  /* 0x0000007d0400720c */ /* 0x040fe20003f64070 */
[----:B------:R-:W-:Y:S02]  /*4100*/  IMAD.MOV R5, RZ, RZ, -R5 ;  /* 0x000000ffff057224 */ /* 0x000fe400078e0a05 */
[----:B------:R-:W-:Y:S02]  /*4110*/  @!P4 IMAD.IADD R43, R43, 0x1, -R4 ;  /* 0x000000012b2bc824 */ /* 0x000fe400078e0a04 */
[----:B------:R-:W-:Y:S02]  /*4120*/  IMAD R127, R4, R5, R127 ;  /* 0x00000005047f7224 */ /* 0x000fe400078e027f */
[----:B------:R-:W-:Y:S01]  /*4130*/  VIADD R9, R0, 0x2c ;  /* 0x0000002c00097836 */ /* 0x000fe20000000000 */
[----:B------:R-:W-:Y:S01]  /*4140*/  ISETP.GT.U32.AND P4, PT, R4, R43, PT ;  /* 0x0000002b0400720c */ /* 0x000fe20003f84070 */
[----:B------:R-:W-:-:S03]  /*4150*/  IMAD.HI.U32 R5, R3, R51, RZ ;  /* 0x0000003303057227 */ /* 0x000fc600078e00ff */
[----:B------:R-:W-:Y:S01]  /*4160*/  IABS R123, R9 ;  /* 0x00000009007b7213 */ /* 0x000fe20000000000 */
[--C-:B------:R-:W-:Y:S02]  /*4170*/  @!P5 IMAD.IADD R45, R45, 0x1, -R4.reuse ;  /* 0x000000012d2dd824 */ /* 0x100fe400078e0a04 */
[--C-:B------:R-:W-:Y:S02]  /*4180*/  @!P1 IMAD.IADD R49, R49, 0x1, -R4.reuse ;  /* 0x0000000131319824 */ /* 0x100fe400078e0a04 */
[----:B------:R-:W-:Y:S01]  /*4190*/  IMAD.MOV R5, RZ, RZ, -R5 ;  /* 0x000000ffff057224 */ /* 0x000fe200078e0a05 */
[C---:B------:R-:W-:Y:S01]  /*41a0*/  ISETP.GT.U32.AND P5, PT, R4.reuse, R45, PT ;  /* 0x0000002d0400720c */ /* 0x040fe20003fa4070 */
[----:B------:R-:W-:Y:S01]  /*41b0*/  @!P3 IMAD.IADD R125, R125, 0x1, -R4 ;  /* 0x000000017d7db824 */ /* 0x000fe200078e0a04 */
[C---:B------:R-:W-:Y:S01]  /*41c0*/  ISETP.GT.U32.AND P3, PT, R4.reuse, R49, PT ;  /* 0x000000310400720c */ /* 0x040fe20003f64070 */
[----:B------:R-:W-:Y:S02]  /*41d0*/  IMAD R51, R4, R5, R51 ;  /* 0x0000000504337224 */ /* 0x000fe400078e0233 */
[----:B------:R-:W-:-:S04]  /*41e0*/  IMAD.HI.U32 R5, R3, R123, RZ ;  /* 0x0000007b03057227 */ /* 0x000fc800078e00ff */
[----:B------:R-:W-:Y:S01]  /*41f0*/  @!P0 IMAD.MOV R131, RZ, RZ, -R131 ;  /* 0x000000ffff838224 */ /* 0x000fe200078e0a83 */
[----:B------:R-:W-:Y:S01]  /*4200*/  ISETP.GT.U32.AND P0, PT, R4, R127, PT ;  /* 0x0000007f0400720c */ /* 0x000fe20003f04070 */
[----:B------:R-:W-:Y:S02]  /*4210*/  IMAD.MOV R5, RZ, RZ, -R5 ;  /* 0x000000ffff057224 */ /* 0x000fe400078e0a05 */
[--C-:B------:R-:W-:Y:S01]  /*4220*/  @!P4 IMAD.IADD R43, R43, 0x1, -R4.reuse ;  /* 0x000000012b2bc824 */ /* 0x100fe200078e0a04 */
[----:B------:R-:W-:Y:S01]  /*4230*/  ISETP.GE.AND P4, PT, R11, RZ, PT ;  /* 0x000000ff0b00720c */ /* 0x000fe20003f86270 */
[----:B------:R-:W-:Y:S02]  /*4240*/  VIADD R11, R0, 0x2b ;  /* 0x0000002b000b7836 */ /* 0x000fe40000000000 */
[----:B------:R-:W-:Y:S02]  /*4250*/  IMAD R123, R4, R5, R123 ;  /* 0x00000005047b7224 */ /* 0x000fe400078e027b */
[----:B------:R-:W-:Y:S01]  /*4260*/  @!P6 IMAD.MOV R43, RZ, RZ, -R43 ;  /* 0x000000ffff2be224 */ /* 0x000fe200078e0a2b */
[----:B------:R-:W-:Y:S01]  /*4270*/  ISETP.GE.AND P6, PT, R13, RZ, PT ;  /* 0x000000ff0d00720c */ /* 0x000fe20003fc6270 */
[--C-:B------:R-:W-:Y:S01]  /*4280*/  @!P5 IMAD.IADD R45, R45, 0x1, -R4.reuse ;  /* 0x000000012d2dd824 */ /* 0x100fe200078e0a04 */
[----:B------:R-:W-:Y:S01]  /*4290*/  IABS R53, R11 ;  /* 0x0000000b00357213 */ /* 0x000fe20000000000 */
[----:B------:R-:W-:Y:S01]  /*42a0*/  VIADD R13, R0, 0x2a ;  /* 0x0000002a000d7836 */ /* 0x000fe20000000000 */
[----:B------:R-:W-:Y:S01]  /*42b0*/  ISETP.GE.AND P5, PT, R15, RZ, PT ;  /* 0x000000ff0f00720c */ /* 0x000fe20003fa6270 */
[--C-:B------:R-:W-:Y:S01]  /*42c0*/  @!P3 IMAD.IADD R49, R49, 0x1, -R4.reuse ;  /* 0x000000013131b824 */ /* 0x100fe200078e0a04 */
[C---:B------:R-:W-:Y:S01]  /*42d0*/  ISETP.GT.U32.AND P3, PT, R4.reuse, R123, PT ;  /* 0x0000007b0400720c */ /* 0x040fe20003f64070 */
[----:B------:R-:W-:Y:S01]  /*42e0*/  @!P0 IMAD.IADD R127, R127, 0x1, -R4 ;  /* 0x000000017f7f8824 */ /* 0x000fe200078e0a04 */
[----:B------:R-:W-:Y:S01]  /*42f0*/  IABS R121, R13 ;  /* 0x0000000d00797213 */ /* 0x000fe20000000000 */
[----:B------:R-:W-:Y:S01]  /*4300*/  @!P2 IMAD.MOV R45, RZ, RZ, -R45 ;  /* 0x000000ffff2da224 */ /* 0x000fe200078e0a2d */
[C---:B------:R-:W-:Y:S01]  /*4310*/  ISETP.GT.U32.AND P2, PT, R4.reuse, R125, PT ;  /* 0x0000007d0400720c */ /* 0x040fe20003f44070 */
[----:B------:R-:W-:Y:S01]  /*4320*/  IMAD.HI.U32 R5, R3, R53, RZ ;  /* 0x0000003503057227 */ /* 0x000fe200078e00ff */
[----:B------:R-:W-:-:S02]  /*4330*/  ISETP.GT.U32.AND P1, PT, R4, R127, PT ;  /* 0x0000007f0400720c */ /* 0x000fc40003f24070 */
[----:B------:R-:W-:Y:S01]  /*4340*/  ISETP.GE.AND P0, PT, R7, RZ, PT ;  /* 0x000000ff0700720c */ /* 0x000fe20003f06270 */
[----:B------:R-:W-:Y:S02]  /*4350*/  VIADD R15, R0, 0x29 ;  /* 0x00000029000f7836 */ /* 0x000fe40000000000 */
[----:B------:R-:W-:-:S03]  /*4360*/  IMAD.HI.U32 R7, R3, R121, RZ ;  /* 0x0000007903077227 */ /* 0x000fc600078e00ff */
[----:B------:R-:W-:Y:S01]  /*4370*/  IABS R119, R15 ;  /* 0x0000000f00777213 */ /* 0x000fe20000000000 */
[----:B------:R-:W-:Y:S02]  /*4380*/  IMAD.MOV R5, RZ, RZ, -R5 ;  /* 0x000000ffff057224 */ /* 0x000fe400078e0a05 */
[----:B------:R-:W-:Y:S02]  /*4390*/  IMAD.MOV R7, RZ, RZ, -R7 ;  /* 0x000000ffff077224 */ /* 0x000fe400078e0a07 */
[--C-:B------:R-:W-:Y:S02]  /*43a0*/  @!P3 IMAD.IADD R123, R123, 0x1, -R4.reuse ;  /* 0x000000017b7bb824 */ /* 0x100fe400078e0a04 */
[C---:B------:R-:W-:Y:S02]  /*43b0*/  IMAD R53, R4.reuse, R5, R53 ;  /* 0x0000000504357224 */ /* 0x040fe400078e0235 */
[----:B------:R-:W-:Y:S01]  /*43c0*/  @!P2 IMAD.IADD R125, R125, 0x1, -R4 ;  /* 0x000000017d7da824 */ /* 0x000fe200078e0a04 */
[----:B------:R-:W-:Y:S01]  /*43d0*/  ISETP.GE.AND P2, PT, R9, RZ, PT ;  /* 0x000000ff0900720c */ /* 0x000fe20003f46270 */
[C---:B------:R-:W-:Y:S01]  /*43e0*/  IMAD R121, R4.reuse, R7, R121 ;  /* 0x0000000704797224 */ /* 0x040fe200078e0279 */
[C---:B------:R-:W-:Y:S01]  /*43f0*/  ISETP.GT.U32.AND P3, PT, R4.reuse, R123, PT ;  /* 0x0000007b0400720c */ /* 0x040fe20003f64070 */
[----:B------:R-:W-:Y:S01]  /*4400*/  @!P6 IMAD.MOV R49, RZ, RZ, -R49 ;  /* 0x000000ffff31e224 */ /* 0x000fe200078e0a31 */
[----:B------:R-:W-:Y:S01]  /*4410*/  ISETP.GT.U32.AND P6, PT, R4, R53, PT ;  /* 0x000000350400720c */ /* 0x000fe20003fc4070 */
[----:B------:R-:W-:-:S04]  /*4420*/  IMAD.HI.U32 R9, R3, R119, RZ ;  /* 0x0000007703097227 */ /* 0x000fc800078e00ff */
[--C-:B------:R-:W-:Y:S01]  /*4430*/  @!P1 IMAD.IADD R127, R127, 0x1, -R4.reuse ;  /* 0x000000017f7f9824 */ /* 0x100fe200078e0a04 */
[C---:B------:R-:W-:Y:S01]  /*4440*/  ISETP.GT.U32.AND P1, PT, R4.reuse, R51, PT ;  /* 0x000000330400720c */ /* 0x040fe20003f24070 */
[----:B------:R-:W-:Y:S01]  /*4450*/  @!P5 IMAD.MOV R125, RZ, RZ, -R125 ;  /* 0x000000ffff7dd224 */ /* 0x000fe200078e0a7d */
[C---:B------:R-:W-:Y:S01]  /*4460*/  ISETP.GT.U32.AND P5, PT, R4.reuse, R121, PT ;  /* 0x000000790400720c */ /* 0x040fe20003fa4070 */
[----:B------:R-:W-:Y:S02]  /*4470*/  IMAD.MOV R9, RZ, RZ, -R9 ;  /* 0x000000ffff097224 */ /* 0x000fe400078e0a09 */
[----:B------:R-:W-:Y:S02]  /*4480*/  @!P3 IMAD.IADD R123, R123, 0x1, -R4 ;  /* 0x000000017b7bb824 */ /* 0x000fe400078e0a04 */
[----:B------:R-:W-:Y:S02]  /*4490*/  IMAD R119, R4, R9, R119 ;  /* 0x0000000904777224 */ /* 0x000fe400078e0277 */
[----:B------:R-:W-:-:S02]  /*44a0*/  VIADD R9, R0, 0x28 ;  /* 0x0000002800097836 */ /* 0x000fc40000000000 */
[--C-:B------:R-:W-:Y:S01]  /*44b0*/  @!P6 IMAD.IADD R53, R53, 0x1, -R4.reuse ;  /* 0x000000013535e824 */ /* 0x100fe200078e0a04 */
[----:B------:R-:W-:Y:S01]  /*44c0*/  ISETP.GT.U32.AND P3, PT, R4, R119, PT ;  /* 0x000000770400720c */ /* 0x000fe20003f64070 */
[--C-:B------:R-:W-:Y:S01]  /*44d0*/  @!P1 IMAD.IADD R51, R51, 0x1, -R4.reuse ;  /* 0x0000000133339824 */ /* 0x100fe200078e0a04 */
[----:B------:R-:W-:Y:S01]  /*44e0*/  IABS R118, R9 ;  /* 0x0000000900767213 */ /* 0x000fe20000000000 */
[----:B------:R-:W-:Y:S01]  /*44f0*/  @!P5 IMAD.IADD R121, R121, 0x1, -R4 ;  /* 0x000000017979d824 */ /* 0x000fe200078e0a04 */
[----:B------:R-:W-:Y:S01]  /*4500*/  ISETP.GE.AND P1, PT, R11, RZ, PT ;  /* 0x000000ff0b00720c */ /* 0x000fe20003f26270 */
[----:B------:R-:W-:Y:S01]  /*4510*/  VIADD R11, R0, 0x27 ;  /* 0x00000027000b7836 */ /* 0x000fe20000000000 */
[C---:B------:R-:W-:Y:S01]  /*4520*/  ISETP.GT.U32.AND P5, PT, R4.reuse, R53, PT ;  /* 0x000000350400720c */ /* 0x040fe20003fa4070 */
[----:B------:R-:W-:Y:S01]  /*4530*/  IMAD.HI.U32 R5, R3, R118, RZ ;  /* 0x0000007603057227 */ /* 0x000fe200078e00ff */
[----:B------:R-:W-:Y:S02]  /*4540*/  ISETP.GE.AND P6, PT, R15, RZ, PT ;  /* 0x000000ff0f00720c */ /* 0x000fe40003fc6270 */
[----:B------:R-:W-:Y:S01]  /*4550*/  IABS R86, R11 ;  /* 0x0000000b00567213 */ /* 0x000fe20000000000 */
[----:B------:R-:W-:Y:S01]  /*4560*/  @!P4 IMAD.MOV R127, RZ, RZ, -R127 ;  /* 0x000000ffff7fc224 */ /* 0x000fe200078e0a7f */
[----:B------:R-:W-:Y:S01]  /*4570*/  ISETP.GT.U32.AND P4, PT, R4, R51, PT ;  /* 0x000000330400720c */ /* 0x000fe20003f84070 */
[----:B------:R-:W-:-:S02]  /*4580*/  IMAD.MOV R7, RZ, RZ, -R5 ;  /* 0x000000ffff077224 */ /* 0x000fc400078e0a05 */
[----:B------:R-:W-:Y:S01]  /*4590*/  @!P3 IMAD.IADD R119, R119, 0x1, -R4 ;  /* 0x000000017777b824 */ /* 0x000fe200078e0a04 */
[C---:B------:R-:W-:Y:S01]  /*45a0*/  ISETP.GT.U32.AND P3, PT, R4.reuse, R121, PT ;  /* 0x000000790400720c */ /* 0x040fe20003f64070 */
[----:B------:R-:W-:Y:S02]  /*45b0*/  IMAD R118, R4, R7, R118 ;  /* 0x0000000704767224 */ /* 0x000fe400078e0276 */
[----:B------:R-:W-:-:S04]  /*45c0*/  IMAD.HI.U32 R5, R3, R86, RZ ;  /* 0x0000005603057227 */ /* 0x000fc800078e00ff */
[--C-:B------:R-:W-:Y:S01]  /*45d0*/  @!P5 IMAD.IADD R53, R53, 0x1, -R4.reuse ;  /* 0x000000013535d824 */ /* 0x100fe200078e0a04 */
[----:B------:R-:W-:Y:S01]  /*45e0*/  ISETP.GT.U32.AND P5, PT, R4, R118, PT ;  /* 0x000000760400720c */ /* 0x000fe20003fa4070 */
[----:B------:R-:W-:Y:S02]  /*45f0*/  IMAD.MOV R5, RZ, RZ, -R5 ;  /* 0x000000ffff057224 */ /* 0x000fe400078e0a05 */
[----:B------:R-:W-:Y:S01]  /*4600*/  @!P4 IMAD.IADD R51, R51, 0x1, -R4 ;  /* 0x000000013333c824 */ /* 0x000fe200078e0a04 */
[----:B------:R-:W-:Y:S01]  /*4610*/  ISETP.GE.AND P4, PT, R13, RZ, PT ;  /* 0x000000ff0d00720c */ /* 0x000fe20003f86270 */
[----:B------:R-:W-:Y:S02]  /*4620*/  VIADD R13, R0, 0x26 ;  /* 0x00000026000d7836 */ /* 0x000fe40000000000 */
[----:B------:R-:W-:Y:S02]  /*4630*/  IMAD R86, R4, R5, R86 ;  /* 0x0000000504567224 */ /* 0x000fe400078e0256 */
[----:B------:R-:W-:Y:S01]  /*4640*/  VIADD R15, R0, 0x25 ;  /* 0x00000025000f7836 */ /* 0x000fe20000000000 */
[----:B------:R-:W-:Y:S01]  /*4650*/  IABS R84, R13 ;  /* 0x0000000d00547213 */ /* 0x000fe20000000000 */
[--C-:B------:R-:W-:Y:S01]  /*4660*/  @!P3 IMAD.IADD R121, R121, 0x1, -R4.reuse ;  /* 0x000000017979b824 */ /* 0x100fe200078e0a04 */
[----:B------:R-:W-:Y:S01]  /*4670*/  ISETP.GT.U32.AND P3, PT, R4, R86, PT ;  /* 0x000000560400720c */ /* 0x000fe20003f64070 */
[----:B------:R-:W-:Y:S01]  /*4680*/  @!P5 IMAD.IADD R118, R118, 0x1, -R4 ;  /* 0x000000017676d824 */ /* 0x000fe200078e0a04 */
[----:B------:R-:W-:Y:S01]  /*4690*/  IABS R82, R15 ;  /* 0x0000000f00527213 */ /* 0x000fe20000000000 */
[----:B------:R-:W-:Y:S01]  /*46a0*/  IMAD.HI.U32 R5, R3, R84, RZ ;  /* 0x0000005403057227 */ /* 0x000fe200078e00ff */
[----:B------:R-:W-:-:S03]  /*46b0*/  ISETP.GE.AND P5, PT, R11, RZ, PT ;  /* 0x000000ff0b00720c */ /* 0x000fc60003fa6270 */
[----:B------:R-:W-:Y:S01]  /*46c0*/  @!P2 IMAD.MOV R123, RZ, RZ, -R123 ;  /* 0x000000ffff7ba224 */ /* 0x000fe200078e0a7b */
[----:B------:R-:W-:Y:S01]  /*46d0*/  ISETP.GT.U32.AND P2, PT, R4, R118, PT ;  /* 0x000000760400720c */ /* 0x000fe20003f44070 */
[----:B------:R-:W-:Y:S02]  /*46e0*/  IMAD.MOV R7, RZ, RZ, -R5 ;  /* 0x000000ffff077224 */ /* 0x000fe400078e0a05 */
[----:B------:R-:W-:-:S04]  /*46f0*/  IMAD.HI.U32 R5, R3, R82, RZ ;  /* 0x0000005203057227 */ /* 0x000fc800078e00ff */
[----:B------:R-:W-:Y:S02]  /*4700*/  IMAD R84, R4, R7, R84 ;  /* 0x0000000704547224 */ /* 0x000fe400078e0254 */
[----:B------:R-:W-:Y:S02]  /*4710*/  VIADD R17, R0, 0x24 ;  /* 0x0000002400117836 */ /* 0x000fe40000000000 */
[----:B------:R-:W-:Y:S02]  /*4720*/  IMAD.MOV R7, RZ, RZ, -R5 ;  /* 0x000000ffff077224 */ /* 0x000fe400078e0a05 */
[----:B------:R-:W-:Y:S01]  /*4730*/  @!P3 IMAD.IADD R86, R86, 0x1, -R4 ;  /* 0x000000015656b824 */ /* 0x000fe200078e0a04 */
[----:B------:R-:W-:Y:S01]  /*4740*/  IABS R80, R17 ;  /* 0x0000001100507213 */ /* 0x000fe20000000000 */
[----:B------:R-:W-:Y:S01]  /*4750*/  @!P1 IMAD.MOV R53, RZ, RZ, -R53 ;  /* 0x000000ffff359224 */ /* 0x000fe200078e0a35 */
[C---:B------:R-:W-:Y:S01]  /*4760*/  ISETP.GT.U32.AND P1, PT, R4.reuse, R84, PT ;  /* 0x000000540400720c */ /* 0x040fe20003f24070 */
[C---:B------:R-:W-:Y:S01]  /*4770*/  IMAD R82, R4.reuse, R7, R82 ;  /* 0x0000000704527224 */ /* 0x040fe200078e0252 */
[----:B------:R-:W-:Y:S01]  /*4780*/  ISETP.GT.U32.AND P3, PT, R4, R86, PT ;  /* 0x000000560400720c */ /* 0x000fe20003f64070 */
[----:B------:R-:W-:-:S02]  /*4790*/  @!P2 IMAD.IADD R118, R118, 0x1, -R4 ;  /* 0x000000017676a824 */ /* 0x000fc400078e0a04 */
[----:B------:R-:W-:Y:S01]  /*47a0*/  IMAD.HI.U32 R5, R3, R80, RZ ;  /* 0x0000005003057227 */ /* 0x000fe200078e00ff */
[----:B------:R-:W-:-:S03]  /*47b0*/  ISETP.GT.U32.AND P2, PT, R4, R82, PT ;  /* 0x000000520400720c */ /* 0x000fc60003f44070 */
[----:B------:R-:W-:Y:S02]  /*47c0*/  IMAD.MOV R5, RZ, RZ, -R5 ;  /* 0x000000ffff057224 */ /* 0x000fe400078e0a05 */
[----:B------:R-:W-:Y:S01]  /*47d0*/  @!P0 IMAD.MOV R51, RZ, RZ, -R51 ;  /* 0x000000ffff338224 */ /* 0x000fe200078e0a33 */
[----:B------:R-:W-:Y:S01]  /*47e0*/  ISETP.GT.U32.AND P0, PT, R4, R119, PT ;  /* 0x000000770400720c */ /* 0x000fe20003f04070 */
[--C-:B------:R-:W-:Y:S02]  /*47f0*/  @!P1 IMAD.IADD R84, R84, 0x1, -R4.reuse ;  /* 0x0000000154549824 */ /* 0x100fe400078e0a04 */
[----:B------:R-:W-:Y:S01]  /*4800*/  @!P3 IMAD.IADD R86, R86, 0x1, -R4 ;  /* 0x000000015656b824 */ /* 0x000fe200078e0a04 */
[----:B------:R-:W-:Y:S01]  /*4810*/  ISETP.GE.AND P3, PT, R17, RZ, PT ;  /* 0x000000ff1100720c */ /* 0x000fe20003f66270 */
[----:B------:R-:W-:Y:S02]  /*4820*/  IMAD R80, R4, R5, R80 ;  /* 0x0000000504507224 */ /* 0x000fe400078e0250 */
[----:B------:R-:W-:Y:S01]  /*4830*/  @!P2 IMAD.IADD R82, R82, 0x1, -R4 ;  /* 0x000000015252a824 */ /* 0x000fe200078e0a04 */
[C---:B------:R-:W-:Y:S01]  /*4840*/  ISETP.GT.U32.AND P2, PT, R4.reuse, R84, PT ;  /* 0x000000540400720c */ /* 0x040fe20003f44070 */
[----:B------:R-:W-:Y:S01]  /*4850*/  @!P5 IMAD.MOV R86, RZ, RZ, -R86 ;  /* 0x000000ffff56d224 */ /* 0x000fe200078e0a56 */
[----:B------:R-:W-:Y:S01]  /*4860*/  ISETP.GT.U32.AND P5, PT, R4, R80, PT ;  /* 0x000000500400720c */ /* 0x000fe20003fa4070 */
[----:B------:R-:W-:Y:S01]  /*4870*/  @!P4 IMAD.MOV R121, RZ, RZ, -R121 ;  /* 0x000000ffff79c224 */ /* 0x000fe200078e0a79 */
[----:B------:R-:W-:Y:S01]  /*4880*/  ISETP.GE.AND P4, PT, R13, RZ, PT ;  /* 0x000000ff0d00720c */ /* 0x000fe20003f86270 */
[----:B------:R-:W-:Y:S01]  /*4890*/  @!P0 IMAD.IADD R119, R119, 0x1, -R4 ;  /* 0x0000000177778824 */ /* 0x000fe200078e0a04 */
[----:B------:R-:W-:Y:S01]  /*48a0*/  ISETP.GE.AND P0, PT, R9, RZ, PT ;  /* 0x000000ff0900720c */ /* 0x000fe20003f06270 */
[----:B------:R-:W-:-:S02]  /*48b0*/  VIADD R11, R0, 0x21 ;  /* 0x00000021000b7836 */ /* 0x000fc40000000000 */
[C---:B------:R-:W-:Y:S02]  /*48c0*/  VIADD R7, R0.reuse, 0x23 ;  /* 0x0000002300077836 */ /* 0x040fe40000000000 */
[----:B------:R-:W-:Y:S01]  /*48d0*/  VIADD R9, R0, 0x22 ;  /* 0x0000002200097836 */ /* 0x000fe20000000000 */
[----:B------:R-:W-:Y:S01]  /*48e0*/  IABS R74, R11 ;  /* 0x0000000b004a7213 */ /* 0x000fe20000000000 */
[--C-:B------:R-:W-:Y:S01]  /*48f0*/  @!P2 IMAD.IADD R84, R84, 0x1, -R4.reuse ;  /* 0x000000015454a824 */ /* 0x100fe200078e0a04 */
[----:B------:R-:W-:Y:S01]  /*4900*/  IABS R78, R7 ;  /* 0x00000007004e7213 */ /* 0x000fe20000000000 */
[----:B------:R-:W-:Y:S01]  /*4910*/  @!P5 IMAD.IADD R80, R80, 0x1, -R4 ;  /* 0x000000015050d824 */ /* 0x000fe200078e0a04 */
[----:B------:R-:W-:Y:S01]  /*4920*/  ISETP.GE.AND P1, PT, R7, RZ, PT ;  /* 0x000000ff0700720c */ /* 0x000fe20003f26270 */
[----:B------:R-:W-:Y:S01]  /*4930*/  @!P4 IMAD.MOV R84, RZ, RZ, -R84 ;  /* 0x000000ffff54c224 */ /* 0x000fe200078e0a54 */
[----:B------:R-:W-:Y:S01]  /*4940*/  IABS R76, R9 ;  /* 0x00000009004c7213 */ /* 0x000fe20000000000 */
[----:B------:R-:W-:Y:S01]  /*4950*/  IMAD.HI.U32 R7, R3, R74, RZ ;  /* 0x0000004a03077227 */ /* 0x000fe200078e00ff */
[----:B------:R-:W-:-:S02]  /*4960*/  ISETP.GT.U32.AND P4, PT, R4, R80, PT ;  /* 0x000000500400720c */ /* 0x000fc40003f84070 */
[----:B------:R-:W-:Y:S01]  /*4970*/  ISETP.GE.AND P5, PT, R11, RZ, PT ;  /* 0x000000ff0b00720c */ /* 0x000fe20003fa6270 */
[----:B------:R-:W-:Y:S01]  /*4980*/  @!P0 IMAD.MOV R118, RZ, RZ, -R118 ;  /* 0x000000ffff768224 */ /* 0x000fe200078e0a76 */
[----:B------:R-:W-:Y:S01]  /*4990*/  ISETP.GT.U32.AND P0, PT, R4, R82, PT ;  /* 0x000000520400720c */ /* 0x000fe20003f04070 */
[----:B------:R-:W-:-:S04]  /*49a0*/  IMAD.HI.U32 R5, R3, R78, RZ ;  /* 0x0000004e03057227 */ /* 0x000fc800078e00ff */
[----:B------:R-:W-:Y:S02]  /*49b0*/  IMAD.MOV R7, RZ, RZ, -R7 ;  /* 0x000000ffff077224 */ /* 0x000fe400078e0a07 */
[----:B------:R-:W-:Y:S02]  /*49c0*/  IMAD.MOV R5, RZ, RZ, -R5 ;  /* 0x000000ffff057224 */ /* 0x000fe400078e0a05 */
[C---:B------:R-:W-:Y:S02]  /*49d0*/  IMAD R74, R4.reuse, R7, R74 ;  /* 0x00000007044a7224 */ /* 0x040fe400078e024a */
[----:B------:R-:W-:Y:S01]  /*49e0*/  @!P6 IMAD.MOV R119, RZ, RZ, -R119 ;  /* 0x000000ffff77e224 */ /* 0x000fe200078e0a77 */
[----:B------:R-:W-:Y:S01]  /*49f0*/  ISETP.GE.AND P6, PT, R15, RZ, PT ;  /* 0x000000ff0f00720c */ /* 0x000fe20003fc6270 */
[----:B------:R-:W-:Y:S02]  /*4a00*/  IMAD R78, R4, R5, R78 ;  /* 0x00000005044e7224 */ /* 0x000fe400078e024e */
        /* <DEDUP_REMOVED lines=14> */
[----:B------:R-:W-:Y:S01]  /*4af0*/  IABS R72, R13 ;  /* 0x0000000d00487213 */ /* 0x000fe20000000000 */
[----:B------:R-:W-:-:S02]  /*4b00*/  @!P2 IMAD.IADD R78, R78, 0x1, -R4 ;  /* 0x000000014e4ea824 */ /* 0x000fc400078e0a04 */
[----:B------:R-:W-:Y:S01]  /*4b10*/  @!P3 IMAD.MOV R80, RZ, RZ, -R80 ;  /* 0x000000ffff50b224 */ /* 0x000fe200078e0a50 */
[C---:B------:R-:W-:Y:S01]  /*4b20*/  ISETP.GT.U32.AND P3, PT, R4.reuse, R74, PT ;  /* 0x0000004a0400720c */ /* 0x040fe20003f64070 */
[----:B------:R-:W-:Y:S01]  /*4b30*/  IMAD.HI.U32 R7, R3, R68, RZ ;  /* 0x0000004403077227 */ /* 0x000fe200078e00ff */
[----:B------:R-:W-:-:S03]  /*4b40*/  ISETP.GT.U32.AND P2, PT, R4, R78, PT ;  /* 0x0000004e0400720c */ /* 0x000fc60003f44070 */
[----:B------:R-:W-:-:S04]  /*4b50*/  IMAD.HI.U32 R5, R3, R72, RZ ;  /* 0x0000004803057227 */ /* 0x000fc800078e00ff */
[----:B------:R-:W-:Y:S02]  /*4b60*/  VIADD R9, R0, 0x1f ;  /* 0x0000001f00097836 */ /* 0x000fe40000000000 */
[----:B------:R-:W-:Y:S02]  /*4b70*/  IMAD.MOV R7, RZ, RZ, -R7 ;  /* 0x000000ffff077224 */ /* 0x000fe400078e0a07 */
[----:B------:R-:W-:Y:S01]  /*4b80*/  IMAD.MOV R5, RZ, RZ, -R5 ;  /* 0x000000ffff057224 */ /* 0x000fe200078e0a05 */
[----:B------:R-:W-:Y:S01]  /*4b90*/  IABS R70, R9 ;  /* 0x0000000900467213 */ /* 0x000fe20000000000 */
[----:B------:R-:W-:Y:S01]  /*4ba0*/  @!P6 IMAD.IADD R76, R76, 0x1, -R4 ;  /* 0x000000014c4ce824 */ /* 0x000fe200078e0a04 */
[----:B------:R-:W-:Y:S01]  /*4bb0*/  ISETP.GE.AND P6, PT, R13, RZ, PT ;  /* 0x000000ff0d00720c */ /* 0x000fe20003fc6270 */
[C---:B------:R-:W-:Y:S02]  /*4bc0*/  IMAD R68, R4.reuse, R7, R68 ;  /* 0x0000000704447224 */ /* 0x040fe400078e0244 */
[C---:B------:R-:W-:Y:S01]  /*4bd0*/  IMAD R72, R4.reuse, R5, R72 ;  /* 0x0000000504487224 */ /* 0x040fe200078e0248 */
[----:B------:R-:W-:Y:S01]  /*4be0*/  ISETP.GT.U32.AND P4, PT, R4, R76, PT ;  /* 0x0000004c0400720c */ /* 0x000fe20003f84070 */
[----:B------:R-:W-:Y:S01]  /*4bf0*/  @!P3 IMAD.IADD R74, R74, 0x1, -R4 ;  /* 0x000000014a4ab824 */ /* 0x000fe200078e0a04 */
[----:B------:R-:W-:Y:S01]  /*4c00*/  ISETP.GT.U32.AND P3, PT, R4, R68, PT ;  /* 0x000000440400720c */ /* 0x000fe20003f64070 */
[----:B------:R-:W-:-:S02]  /*4c10*/  VIADD R15, R0, 0x1d ;  /* 0x0000001d000f7836 */ /* 0x000fc40000000000 */
[----:B------:R-:W-:-:S03]  /*4c20*/  IMAD.HI.U32 R5, R3, R70, RZ ;  /* 0x0000004603057227 */ /* 0x000fc600078e00ff */
[----:B------:R-:W-:Y:S01]  /*4c30*/  IABS R66, R15 ;  /* 0x0000000f00427213 */ /* 0x000fe20000000000 */
[----:B------:R-:W-:Y:S01]  /*4c40*/  @!P2 IMAD.IADD R78, R78, 0x1, -R4 ;  /* 0x000000014e4ea824 */ /* 0x000fe200078e0a04 */
[C---:B------:R-:W-:Y:S01]  /*4c50*/  ISETP.GT.U32.AND P2, PT, R4.reuse, R72, PT ;  /* 0x000000480400720c */ /* 0x040fe20003f44070 */
[----:B------:R-:W-:Y:S02]  /*4c60*/  IMAD.MOV R5, RZ, RZ, -R5 ;  /* 0x000000ffff057224 */ /* 0x000fe400078e0a05 */
[----:B------:R-:W-:Y:S01]  /*4c70*/  @!P1 IMAD.MOV R78, RZ, RZ, -R78 ;  /* 0x000000ffff4e9224 */ /* 0x000fe200078e0a4e */
[----:B------:R-:W-:Y:S01]  /*4c80*/  ISETP.GE.AND P1, PT, R9, RZ, PT ;  /* 0x000000ff0900720c */ /* 0x000fe20003f26270 */
[----:B------:R-:W-:Y:S02]  /*4c90*/  IMAD R70, R4, R5, R70 ;  /* 0x0000000504467224 */ /* 0x000fe400078e0246 */
[----:B------:R-:W-:Y:S02]  /*4ca0*/  VIADD R9, R0, 0x1b ;  /* 0x0000001b00097836 */ /* 0x000fe40000000000 */
[----:B------:R-:W-:-:S03]  /*4cb0*/  IMAD.HI.U32 R5, R3, R66, RZ ;  /* 0x0000004203057227 */ /* 0x000fc600078e00ff */
[----:B------:R-:W-:Y:S01]  /*4cc0*/  IABS R62, R9 ;  /* 0x00000009003e7213 */ /* 0x000fe20000000000 */
[----:B------:R-:W-:Y:S02]  /*4cd0*/  VIADD R17, R0, 0x1c ;  /* 0x0000001c00117836 */ /* 0x000fe40000000000 */
[--C-:B------:R-:W-:Y:S01]  /*4ce0*/  @!P4 IMAD.IADD R76, R76, 0x1, -R4.reuse ;  /* 0x000000014c4cc824 */ /* 0x100fe200078e0a04 */
[----:B------:R-:W-:Y:S01]  /*4cf0*/  ISETP.GT.U32.AND P4, PT, R4, R70, PT ;  /* 0x000000460400720c */ /* 0x000fe20003f84070 */
[--C-:B------:R-:W-:Y:S01]  /*4d00*/  @!P3 IMAD.IADD R68, R68, 0x1, -R4.reuse ;  /* 0x000000014444b824 */ /* 0x100fe200078e0a04 */
[----:B------:R-:W-:Y:S01]  /*4d10*/  IABS R64, R17 ;  /* 0x0000001100407213 */ /* 0x000fe20000000000 */
[----:B------:R-:W-:Y:S02]  /*4d20*/  IMAD.MOV R5, RZ, RZ, -R5 ;  /* 0x000000ffff057224 */ /* 0x000fe400078e0a05 */
[----:B------:R-:W-:Y:S02]  /*4d30*/  @!P2 IMAD.IADD R72, R72, 0x1, -R4 ;  /* 0x000000014848a824 */ /* 0x000fe400078e0a04 */
[----:B------:R-:W-:Y:S01]  /*4d40*/  @!P0 IMAD.MOV R76, RZ, RZ, -R76 ;  /* 0x000000ffff4c8224 */ /* 0x000fe200078e0a4c */
[C---:B------:R-:W-:Y:S01]  /*4d50*/  ISETP.GT.U32.AND P0, PT, R4.reuse, R68, PT ;  /* 0x000000440400720c */ /* 0x040fe20003f04070 */
[C---:B------:R-:W-:Y:S01]  /*4d60*/  IMAD R66, R4.reuse, R5, R66 ;  /* 0x0000000504427224 */ /* 0x040fe200078e0242 */
[----:B------:R-:W-:Y:S01]  /*4d70*/  ISETP.GT.U32.AND P2, PT, R4, R72, PT ;  /* 0x000000480400720c */ /* 0x000fe20003f44070 */
[----:B------:R-:W-:-:S04]  /*4d80*/  IMAD.HI.U32 R5, R3, R62, RZ ;  /* 0x0000003e03057227 */ /* 0x000fc800078e00ff */
        /* <DEDUP_REMOVED lines=8> */
[--C-:B------:R-:W-:Y:S01]  /*4e10*/  @!P2 IMAD.IADD R72, R72, 0x1, -R4.reuse ;  /* 0x000000014848a824 */ /* 0x100fe200078e0a04 */
[----:B------:R-:W-:Y:S01]  /*4e20*/  ISETP.GE.AND P2, PT, R11, RZ, PT ;  /* 0x000000ff0b00720c */ /* 0x000fe20003f46270 */
[----:B------:R-:W-:Y:S01]  /*4e30*/  @!P4 IMAD.IADD R70, R70, 0x1, -R4 ;  /* 0x000000014646c824 */ /* 0x000fe200078e0a04 */
[C---:B------:R-:W-:Y:S01]  /*4e40*/  ISETP.GT.U32.AND P4, PT, R4.reuse, R66, PT ;  /* 0x000000420400720c */ /* 0x040fe20003f84070 */
[----:B------:R-:W-:Y:S01]  /*4e50*/  @!P5 IMAD.MOV R74, RZ, RZ, -R74 ;  /* 0x000000ffff4ad224 */ /* 0x000fe200078e0a4a */
[----:B------:R-:W-:Y:S01]  /*4e60*/  IABS R60, R7 ;  /* 0x00000007003c7213 */ /* 0x000fe20000000000 */
[----:B------:R-:W-:Y:S01]  /*4e70*/  @!P6 IMAD.MOV R72, RZ, RZ, -R72 ;  /* 0x000000ffff48e224 */ /* 0x000fe200078e0a48 */
[----:B------:R-:W-:Y:S01]  /*4e80*/  ISETP.GT.U32.AND P3, PT, R4, R70, PT ;  /* 0x000000460400720c */ /* 0x000fe20003f64070 */
[----:B------:R-:W-:Y:S01]  /*4e90*/  VIADD R11, R0, 0x16 ;  /* 0x00000016000b7836 */ /* 0x000fe20000000000 */
[----:B------:R-:W-:Y:S01]  /*4ea0*/  ISETP.GT.U32.AND P5, PT, R4, R64, PT ;  /* 0x000000400400720c */ /* 0x000fe20003fa4070 */
[----:B------:R-:W-:-:S03]  /*4eb0*/  IMAD.HI.U32 R5, R3, R60, RZ ;  /* 0x0000003c03057227 */ /* 0x000fc600078e00ff */
[----:B------:R-:W-:Y:S01]  /*4ec0*/  IABS R168, R11 ;  /* 0x0000000b00a87213 */ /* 0x000fe20000000000 */
[--C-:B------:R-:W-:Y:S02]  /*4ed0*/  @!P0 IMAD.IADD R62, R62, 0x1, -R4.reuse ;  /* 0x000000013e3e8824 */ /* 0x100fe400078e0a04 */
[----:B------:R-:W-:Y:S02]  /*4ee0*/  IMAD.MOV R5, RZ, RZ, -R5 ;  /* 0x000000ffff057224 */ /* 0x000fe400078e0a05 */
[----:B------:R-:W-:Y:S01]  /*4ef0*/  @!P4 IMAD.IADD R66, R66, 0x1, -R4 ;  /* 0x000000014242c824 */ /* 0x000fe200078e0a04 */
[----:B------:R-:W-:Y:S01]  /*4f00*/  ISETP.GE.AND P4, PT, R15, RZ, PT ;  /* 0x000000ff0f00720c */ /* 0x000fe20003f86270 */
[----:B------:R-:W-:Y:S01]  /*4f10*/  @!P2 IMAD.MOV R68, RZ, RZ, -R68 ;  /* 0x000000ffff44a224 */ /* 0x000fe200078e0a44 */
[C---:B------:R-:W-:Y:S01]  /*4f20*/  ISETP.GT.U32.AND P2, PT, R4.reuse, R62, PT ;  /* 0x0000003e0400720c */ /* 0x040fe20003f44070 */
[C---:B------:R-:W-:Y:S01]  /*4f30*/  IMAD R60, R4.reuse, R5, R60 ;  /* 0x00000005043c7224 */ /* 0x040fe200078e023c */
[----:B------:R-:W-:Y:S01]  /*4f40*/  ISETP.GT.U32.AND P6, PT, R4, R66, PT ;  /* 0x000000420400720c */ /* 0x000fe20003fc4070 */
[----:B------:R-:W-:-:S02]  /*4f50*/  VIADD R5, R0, 0x19 ;  /* 0x0000001900057836 */ /* 0x000fc40000000000 */
[--C-:B------:R-:W-:Y:S01]  /*4f60*/  @!P3 IMAD.IADD R70, R70, 0x1, -R4.reuse ;  /* 0x000000014646b824 */ /* 0x100fe200078e0a04 */
[----:B------:R-:W-:Y:S01]  /*4f70*/  ISETP.GE.AND P3, PT, R17, RZ, PT ;  /* 0x000000ff1100720c */ /* 0x000fe20003f66270 */
[----:B------:R-:W-:Y:S01]  /*4f80*/  @!P5 IMAD.IADD R64, R64, 0x1, -R4 ;  /* 0x000000014040d824 */ /* 0x000fe200078e0a04 */
[----:B------:R-:W-:Y:S01]  /*4f90*/  IABS R58, R5 ;  /* 0x00000005003a7213 */ /* 0x000fe20000000000 */
[----:B------:R-:W-:Y:S01]  /*4fa0*/  @!P1 IMAD.MOV R70, RZ, RZ, -R70 ;  /* 0x000000ffff469224 */ /* 0x000fe200078e0a46 */
[----:B------:R-:W-:Y:S01]  /*4fb0*/  ISETP.GE.AND P1, PT, R9, RZ, PT ;  /* 0x000000ff0900720c */ /* 0x000fe20003f26270 */
[----:B------:R-:W-:Y:S01]  /*4fc0*/  VIADD R9, R0, 0x17 ;  /* 0x0000001700097836 */ /* 0x000fe20000000000 */
[----:B------:R-:W-:Y:S01]  /*4fd0*/  ISETP.GT.U32.AND P5, PT, R4, R64, PT ;  /* 0x000000400400720c */ /* 0x000fe20003fa4070 */
[----:B------:R-:W-:Y:S01]  /*4fe0*/  @!P2 IMAD.IADD R62, R62, 0x1, -R4 ;  /* 0x000000013e3ea824 */ /* 0x000fe200078e0a04 */
[----:B------:R-:W-:Y:S01]  /*4ff0*/  ISETP.GE.AND P0, PT, R5, RZ, PT ;  /* 0x000000ff0500720c */ /* 0x000fe20003f06270 */
[----:B------:R-:W-:Y:S01]  /*5000*/  IMAD.HI.U32 R5, R3, R58, RZ ;  /* 0x0000003a03057227 */ /* 0x000fe200078e00ff */
[----:B------:R-:W-:-:S02]  /*5010*/  ISETP.GE.AND P2, PT, R11, RZ, PT ;  /* 0x000000ff0b00720c */ /* 0x000fc40003f46270 */
[----:B------:R-:W-:Y:S01]  /*5020*/  IABS R54, R9 ;  /* 0x0000000900367213 */ /* 0x000fe20000000000 */
[----:B------:R-:W-:Y:S02]  /*5030*/  IMAD.MOV R11, RZ, RZ, -R5 ;  /* 0x000000ffff0b7224 */ /* 0x000fe400078e0a05 */
[----:B------:R-:W-:Y:S01]  /*5040*/  @!P6 IMAD.IADD R66, R66, 0x1, -R4 ;  /* 0x000000014242e824 */ /* 0x000fe200078e0a04 */
[----:B------:R-:W-:Y:S01]  /*5050*/  ISETP.GE.AND P6, PT, R7, RZ, PT ;  /* 0x000000ff0700720c */ /* 0x000fe20003fc6270 */
[----:B------:R-:W-:Y:S02]  /*5060*/  VIADD R7, R0, 0x18 ;  /* 0x0000001800077836 */ /* 0x000fe40000000000 */
[C---:B------:R-:W-:Y:S02]  /*5070*/  IMAD R58, R4.reuse, R11, R58 ;  /* 0x0000000b043a7224 */ /* 0x040fe400078e023a */
[----:B------:R-:W-:Y:S01]  /*5080*/  @!P4 IMAD.MOV R66, RZ, RZ, -R66 ;  /* 0x000000ffff42c224 */ /* 0x000fe200078e0a42 */
[----:B------:R-:W-:Y:S01]  /*5090*/  ISETP.GT.U32.AND P4, PT, R4, R60, PT ;  /* 0x0000003c0400720c */ /* 0x000fe20003f84070 */
[----:B------:R-:W-:Y:S01]  /*50a0*/  @!P5 IMAD.IADD R64, R64, 0x1, -R4 ;  /* 0x000000014040d824 */ /* 0x000fe200078e0a04 */
[----:B------:R-:W-:Y:S01]  /*50b0*/  ISETP.GE.AND P5, PT, R7, RZ, PT ;  /* 0x000000ff0700720c */ /* 0x000fe20003fa6270 */
[----:B------:R-:W-:Y:S01]  /*50c0*/  @!P1 IMAD.MOV R62, RZ, RZ, -R62 ;  /* 0x000000ffff3e9224 */ /* 0x000fe200078e0a3e */
[----:B------:R-:W-:Y:S01]  /*50d0*/  IABS R56, R7 ;  /* 0x0000000700387213 */ /* 0x000fe20000000000 */
[----:B------:R-:W-:Y:S01]  /*50e0*/  IMAD.HI.U32 R7, R3, R54, RZ ;  /* 0x0000003603077227 */ /* 0x000fe200078e00ff */
[----:B------:R-:W-:-:S03]  /*50f0*/  ISETP.GT.U32.AND P1, PT, R4, R58, PT ;  /* 0x0000003a0400720c */ /* 0x000fc60003f24070 */
[----:B------:R-:W-:Y:S02]  /*5100*/  IMAD.MOV R7, RZ, RZ, -R7 ;  /* 0x000000ffff077224 */ /* 0x000fe400078e0a07 */
[----:B------:R-:W-:-:S04]  /*5110*/  IMAD.HI.U32 R5, R3, R56, RZ ;  /* 0x0000003803057227 */ /* 0x000fc800078e00ff */
[----:B------:R-:W-:Y:S02]  /*5120*/  IMAD R54, R4, R7, R54 ;  /* 0x0000000704367224 */ /* 0x000fe400078e0236 */
[--C-:B------:R-:W-:Y:S02]  /*5130*/  @!P4 IMAD.IADD R60, R60, 0x1, -R4.reuse ;  /* 0x000000013c3cc824 */ /* 0x100fe400078e0a04 */
[----:B------:R-:W-:Y:S01]  /*5140*/  @!P1 IMAD.IADD R58, R58, 0x1, -R4 ;  /* 0x000000013a3a9824 */ /* 0x000fe200078e0a04 */
[----:B------:R-:W-:Y:S01]  /*5150*/  ISETP.GT.U32.AND P1, PT, R4, R54, PT ;  /* 0x000000360400720c */ /* 0x000fe20003f24070 */
[----:B------:R-:W-:Y:S01]  /*5160*/  VIADD R13, R0, 0x15 ;  /* 0x00000015000d7836 */ /* 0x000fe20000000000 */
[C---:B------:R-:W-:Y:S01]  /*5170*/  ISETP.GT.U32.AND P4, PT, R4.reuse, R60, PT ;  /* 0x0000003c0400720c */ /* 0x040fe20003f84070 */
[----:B------:R-:W-:Y:S02]  /*5180*/  IMAD.MOV R5, RZ, RZ, -R5 ;  /* 0x000000ffff057224 */ /* 0x000fe400078e0a05 */
[----:B------:R-:W-:Y:S01]  /*5190*/  @!P3 IMAD.MOV R64, RZ, RZ, -R64 ;  /* 0x000000ffff40b224 */ /* 0x000fe200078e0a40 */
[----:B------:R-:W-:Y:S01]  /*51a0*/  IABS R48, R13 ;  /* 0x0000000d00307213 */ /* 0x000fe20000000000 */
[----:B------:R-:W-:Y:S01]  /*51b0*/  IMAD R56, R4, R5, R56 ;  /* 0x0000000504387224 */ /* 0x000fe200078e0238 */
[----:B------:R-:W-:Y:S01]  /*51c0*/  ISETP.GE.AND P3, PT, R9, RZ, PT ;  /* 0x000000ff0900720c */ /* 0x000fe20003f66270 */
[----:B------:R-:W-:-:S04]  /*51d0*/  IMAD.HI.U32 R9, R3, R168, RZ ;  /* 0x000000a803097227 */ /* 0x000fc800078e00ff */
[--C-:B------:R-:W-:Y:S02]  /*51e0*/  @!P1 IMAD.IADD R54, R54, 0x1, -R4.reuse ;  /* 0x0000000136369824 */ /* 0x100fe400078e0a04 */
[----:B------:R-:W-:Y:S01]  /*51f0*/  @!P4 IMAD.IADD R60, R60, 0x1, -R4 ;  /* 0x000000013c3cc824 */ /* 0x000fe200078e0a04 */
[C---:B------:R-:W-:Y:S01]  /*5200*/  ISETP.GT.U32.AND P4, PT, R4.reuse, R56, PT ;  /* 0x000000380400720c */ /* 0x040fe20003f84070 */
[----:B------:R-:W-:Y:S01]  /*5210*/  IMAD.HI.U32 R5, R3, R48, RZ ;  /* 0x0000003003057227 */ /* 0x000fe200078e00ff */
[----:B------:R-:W-:-:S03]  /*5220*/  ISETP.GT.U32.AND P1, PT, R4, R54, PT ;  /* 0x000000360400720c */ /* 0x000fc60003f24070 */
[----:B------:R-:W-:Y:S01]  /*5230*/  @!P6 IMAD.MOV R60, RZ, RZ, -R60 ;  /* 0x000000ffff3ce224 */ /* 0x000fe200078e0a3c */
[----:B------:R-:W-:Y:S01]  /*5240*/  ISETP.GT.U32.AND P6, PT, R4, R58, PT ;  /* 0x0000003a0400720c */ /* 0x000fe20003fc4070 */
[C---:B------:R-:W-:Y:S02]  /*5250*/  VIADD R17, R0.reuse, 0x13 ;  /* 0x0000001300117836 */ /* 0x040fe40000000000 */
[----:B------:R-:W-:Y:S02]  /*5260*/  IMAD.MOV R5, RZ, RZ, -R5 ;  /* 0x000000ffff057224 */ /* 0x000fe400078e0a05 */
[----:B------:R-:W-:Y:S01]  /*5270*/  IMAD.MOV R9, RZ, RZ, -R9 ;  /* 0x000000ffff097224 */ /* 0x000fe200078e0a09 */
[----:B------:R-:W-:Y:S01]  /*5280*/  IABS R46, R17 ;  /* 0x00000011002e7213 */ /* 0x000fe20000000000 */
[----:B------:R-:W-:Y:S02]  /*5290*/  VIADD R15, R0, 0x14 ;  /* 0x00000014000f7836 */ /* 0x000fe40000000000 */
[----:B------:R-:W-:-:S02]  /*52a0*/  IMAD R48, R4, R5, R48 ;  /* 0x0000000504307224 */ /* 0x000fc400078e0230 */
[----:B------:R-:W-:Y:S01]  /*52b0*/  IMAD R168, R4, R9, R168 ;  /* 0x0000000904a87224 */ /* 0x000fe200078e02a8 */
[----:B------:R-:W-:Y:S01]  /*52c0*/  IABS R44, R15 ;  /* 0x0000000f002c7213 */ /* 0x000fe20000000000 */
[--C-:B------:R-:W-:Y:S01]  /*52d0*/  @!P1 IMAD.IADD R54, R54, 0x1, -R4.reuse ;  /* 0x0000000136369824 */ /* 0x100fe200078e0a04 */
[----:B------:R-:W-:Y:S01]  /*52e0*/  ISETP.GT.U32.AND P1, PT, R4, R48, PT ;  /* 0x000000300400720c */ /* 0x000fe20003f24070 */
[----:B------:R-:W-:Y:S02]  /*52f0*/  @!P4 IMAD.IADD R56, R56, 0x1, -R4 ;  /* 0x000000013838c824 */ /* 0x000fe400078e0a04 */
[----:B------:R-:W-:-:S03]  /*5300*/  IMAD.HI.U32 R9, R3, R46, RZ ;  /* 0x0000002e03097227 */ /* 0x000fc600078e00ff */
[----:B------:R-:W-:Y:S01]  /*5310*/  ISETP.GT.U32.AND P4, PT, R4, R56, PT ;  /* 0x000000380400720c */ /* 0x000fe20003f84070 */
[----:B------:R-:W-:Y:S01]  /*5320*/  @!P6 IMAD.IADD R58, R58, 0x1, -R4 ;  /* 0x000000013a3ae824 */ /* 0x000fe200078e0a04 */
[----:B------:R-:W-:Y:S01]  /*5330*/  ISETP.GT.U32.AND P6, PT, R4, R168, PT ;  /* 0x000000a80400720c */ /* 0x000fe20003fc4070 */
[----:B------:R-:W-:-:S04]  /*5340*/  IMAD.HI.U32 R7, R3, R44, RZ ;  /* 0x0000002c03077227 */ /* 0x000fc800078e00ff */
[----:B------:R-:W-:Y:S02]  /*5350*/  IMAD.MOV R9, RZ, RZ, -R9 ;  /* 0x000000ffff097224 */ /* 0x000fe400078e0a09 */
[----:B------:R-:W-:Y:S02]  /*5360*/  IMAD.MOV R7, RZ, RZ, -R7 ;  /* 0x000000ffff077224 */ /* 0x000fe400078e0a07 */
[----:B------:R-:W-:Y:S02]  /*5370*/  IMAD R46, R4, R9, R46 ;  /* 0x00000009042e7224 */ /* 0x000fe400078e022e */
[----:B------:R-:W-:Y:S02]  /*5380*/  VIADD R19, R0, 0x12 ;  /* 0x0000001200137836 */ /* 0x000fe40000000000 */
[----:B------:R-:W-:Y:S02]  /*5390*/  IMAD R44, R4, R7, R44 ;  /* 0x00000007042c7224 */ /* 0x000fe400078e022c */
[--C-:B------:R-:W-:Y:S01]  /*53a0*/  @!P1 IMAD.IADD R48, R48, 0x1, -R4.reuse ;  /* 0x0000000130309824 */ /* 0x100fe200078e0a04 */
[----:B------:R-:W-:Y:S01]  /*53b0*/  ISETP.GT.U32.AND P1, PT, R4, R46, PT ;  /* 0x0000002e0400720c */ /* 0x000fe20003f24070 */
[--C-:B------:R-:W-:Y:S01]  /*53c0*/  @!P6 IMAD.IADD R168, R168, 0x1, -R4.reuse ;  /* 0x00000001a8a8e824 */ /* 0x100fe200078e0a04 */
[----:B------:R-:W-:Y:S01]  /*53d0*/  IABS R166, R19 ;  /* 0x0000001300a67213 */ /* 0x000fe20000000000 */
[----:B------:R-:W-:Y:S01]  /*53e0*/  @!P4 IMAD.IADD R56, R56, 0x1, -R4 ;  /* 0x000000013838c824 */ /* 0x000fe200078e0a04 */
[----:B------:R-:W-:Y:S01]  /*53f0*/  ISETP.GT.U32.AND P6, PT, R4, R44, PT ;  /* 0x0000002c0400720c */ /* 0x000fe20003fc4070 */
[----:B------:R-:W-:Y:S01]  /*5400*/  IMAD.HI.U32 R7, R3, R162, RZ ;  /* 0x000000a203077227 */ /* 0x000fe200078e00ff */
[----:B------:R-:W-:-:S03]  /*5410*/  ISETP.GE.AND P4, PT, R13, RZ, PT ;  /* 0x000000ff0d00720c */ /* 0x000fc60003f86270 */
[----:B------:R-:W-:-:S04]  /*5420*/  IMAD.HI.U32 R11, R3, R166, RZ ;  /* 0x000000a6030b7227 */ /* 0x000fc800078e00ff */
[----:B------:R-:W-:Y:S02]  /*5430*/  VIADD R13, R0, 0x11 ;  /* 0x00000011000d7836 */ /* 0x000fe40000000000 */
[----:B------:R-:W-:Y:S02]  /*5440*/  IMAD.MOV R11, RZ, RZ, -R11 ;  /* 0x000000ffff0b7224 */ /* 0x000fe400078e0a0b */
[----:B------:R-:W-:Y:S01]  /*5450*/  @!P1 IMAD.IADD R46, R46, 0x1, -R4 ;  /* 0x000000012e2e9824 */ /* 0x000fe200078e0a04 */
[----:B------:R-:W-:Y:S01]  /*5460*/  IABS R164, R13 ;  /* 0x0000000d00a47213 */ /* 0x000fe20000000000 */
[C---:B------:R-:W-:Y:S01]  /*5470*/  IMAD R166, R4.reuse, R11, R166 ;  /* 0x0000000b04a67224 */ /* 0x040fe200078e02a6 */
[----:B------:R-:W-:Y:S01]  /*5480*/  ISETP.GT.U32.AND P1, PT, R4, R48, PT ;  /* 0x000000300400720c */ /* 0x000fe20003f24070 */
[----:B------:R-:W-:Y:S02]  /*5490*/  @!P6 IMAD.IADD R44, R44, 0x1, -R4 ;  /* 0x000000012c2ce824 */ /* 0x000fe400078e0a04 */
[----:B------:R-:W-:Y:S01]  /*54a0*/  @!P0 IMAD.MOV R58, RZ, RZ, -R58 ;  /* 0x000000ffff3a8224 */ /* 0x000fe200078e0a3a */
[C---:B------:R-:W-:Y:S01]  /*54b0*/  ISETP.GT.U32.AND P0, PT, R4.reuse, R168, PT ;  /* 0x000000a80400720c */ /* 0x040fe20003f04070 */
[----:B------:R-:W-:Y:S01]  /*54c0*/  IMAD.HI.U32 R5, R3, R164, RZ ;  /* 0x000000a403057227 */ /* 0x000fe200078e00ff */
[----:B------:R-:W-:-:S03]  /*54d0*/  ISETP.GT.U32.AND P6, PT, R4, R166, PT ;  /* 0x000000a60400720c */ /* 0x000fc60003fc4070 */
[----:B------:R-:W-:Y:S02]  /*54e0*/  IMAD.MOV R7, RZ, RZ, -R7 ;  /* 0x000000ffff077224 */ /* 0x000fe400078e0a07 */
[----:B------:R-:W-:Y:S01]  /*54f0*/  @!P5 IMAD.MOV R56, RZ, RZ, -R56 ;  /* 0x000000ffff38d224 */ /* 0x000fe200078e0a38 */
[----:B------:R-:W-:Y:S01]  /*5500*/  ISETP.GT.U32.AND P5, PT, R4, R44, PT ;  /* 0x0000002c0400720c */ /* 0x000fe20003fa4070 */
[----:B------:R-:W-:-:S04]  /*5510*/  IMAD.HI.U32 R9, R3, R160, RZ ;  /* 0x000000a003097227 */ /* 0x000fc800078e00ff */
[----:B------:R-:W-:Y:S02]  /*5520*/  IMAD.MOV R5, RZ, RZ, -R5 ;  /* 0x000000ffff057224 */ /* 0x000fe400078e0a05 */
[C---:B------:R-:W-:Y:S02]  /*5530*/  IMAD R162, R4.reuse, R7, R162 ;  /* 0x0000000704a27224 */ /* 0x040fe400078e02a2 */
[----:B------:R-:W-:Y:S02]  /*5540*/  IMAD.MOV R9, RZ, RZ, -R9 ;  /* 0x000000ffff097224 */ /* 0x000fe400078e0a09 */
[----:B------:R-:W-:Y:S02]  /*5550*/  IMAD R164, R4, R5, R164 ;  /* 0x0000000504a47224 */ /* 0x000fe400078e02a4 */
[----:B------:R-:W-:Y:S01]  /*5560*/  @!P1 IMAD.IADD R48, R48, 0x1, -R4 ;  /* 0x0000000130309824 */ /* 0x000fe200078e0a04 */
[C---:B------:R-:W-:Y:S01]  /*5570*/  ISETP.GT.U32.AND P1, PT, R4.reuse, R162, PT ;  /* 0x000000a20400720c */ /* 0x040fe20003f24070 */
[----:B------:R-:W-:-:S02]  /*5580*/  IMAD R160, R4, R9, R160 ;  /* 0x0000000904a07224 */ /* 0x000fc400078e02a0 */
[--C-:B------:R-:W-:Y:S01]  /*5590*/  @!P0 IMAD.IADD R168, R168, 0x1, -R4.reuse ;  /* 0x00000001a8a88824 */ /* 0x100fe200078e0a04 */
[----:B------:R-:W-:Y:S01]  /*55a0*/  ISETP.GT.U32.AND P0, PT, R4, R164, PT ;  /* 0x000000a40400720c */ /* 0x000fe20003f04070 */
[--C-:B------:R-:W-:Y:S01]  /*55b0*/  @!P6 IMAD.IADD R166, R166, 0x1, -R4.reuse ;  /* 0x00000001a6a6e824 */ /* 0x100fe200078e0a04 */
[----:B------:R-:W-:Y:S01]  /*55c0*/  ISETP.GT.U32.AND P6, PT, R4, R46, PT ;  /* 0x0000002e0400720c */ /* 0x000fe20003fc4070 */
[----:B------:R-:W-:Y:S01]  /*55d0*/  @!P5 IMAD.IADD R44, R44, 0x1, -R4 ;  /* 0x000000012c2cd824 */ /* 0x000fe200078e0a04 */
[C---:B------:R-:W-:Y:S01]  /*55e0*/  ISETP.GT.U32.AND P5, PT, R4.reuse, R160, PT ;  /* 0x000000a00400720c */ /* 0x040fe20003fa4070 */
[----:B------:R-:W-:Y:S01]  /*55f0*/  @!P3 IMAD.MOV R54, RZ, RZ, -R54 ;  /* 0x000000ffff36b224 */ /* 0x000fe200078e0a36 */
[----:B------:R-:W-:Y:S01]  /*5600*/  ISETP.GT.U32.AND P3, PT, R4, R166, PT ;  /* 0x000000a60400720c */ /* 0x000fe20003f64070 */
[----:B------:R-:W-:Y:S02]  /*5610*/  VIADD R7, R0, 0xd ;  /* 0x0000000d00077836 */ /* 0x000fe40000000000 */
[----:B------:R-:W-:Y:S01]  /*5620*/  @!P1 IMAD.IADD R162, R162, 0x1, -R4 ;  /* 0x00000001a2a29824 */ /* 0x000fe200078e0a04 */
[----:B------:R-:W-:Y:S01]  /*5630*/  ISETP.GE.AND P1, PT, R19, RZ, PT ;  /* 0x000000ff1300720c */ /* 0x000fe20003f26270 */
[----:B------:R-:W-:Y:S01]  /*5640*/  IMAD.HI.U32 R11, R3, R158, RZ ;  /* 0x0000009e030b7227 */ /* 0x000fe200078e00ff */
[----:B------:R-:W-:-:S03]  /*5650*/  IABS R156, R7 ;  /* 0x00000007009c7213 */ /* 0x000fc60000000000 */
[--C-:B------:R-:W-:Y:S01]  /*5660*/  @!P0 IMAD.IADD R164, R164, 0x1, -R4.reuse ;  /* 0x00000001a4a48824 */ /* 0x100fe200078e0a04 */
[----:B------:R-:W-:Y:S01]  /*5670*/  ISETP.GE.AND P0, PT, R17, RZ, PT ;  /* 0x000000ff1100720c */ /* 0x000fe20003f06270 */
[----:B------:R-:W-:Y:S02]  /*5680*/  IMAD.MOV R11, RZ, RZ, -R11 ;  /* 0x000000ffff0b7224 */ /* 0x000fe400078e0a0b */
[----:B------:R-:W-:Y:S02]  /*5690*/  VIADD R9, R0, 0xc ;  /* 0x0000000c00097836 */ /* 0x000fe40000000000 */
[----:B------:R-:W-:Y:S01]  /*56a0*/  @!P5 IMAD.IADD R160, R160, 0x1, -R4 ;  /* 0x00000001a0a0d824 */ /* 0x000fe200078e0a04 */
[----:B------:R-:W-:Y:S01]  /*56b0*/  ISETP.GE.AND P5, PT, R13, RZ, PT ;  /* 0x000000ff0d00720c */ /* 0x000fe20003fa6270 */
[----:B------:R-:W-:Y:S01]  /*56c0*/  @!P2 IMAD.MOV R168, RZ, RZ, -R168 ;  /* 0x000000ffffa8a224 */ /* 0x000fe200078e0aa8 */
[----:B------:R-:W-:Y:S01]  /*56d0*/  ISETP.GT.U32.AND P2, PT, R4, R164, PT ;  /* 0x000000a40400720c */ /* 0x000fe20003f44070 */
[----:B------:R-:W-:Y:S01]  /*56e0*/  IMAD.HI.U32 R5, R3, R156, RZ ;  /* 0x0000009c03057227 */ /* 0x000fe200078e00ff */
[----:B------:R-:W-:-:S03]  /*56f0*/  IABS R152, R9 ;  /* 0x0000000900987213 */ /* 0x000fc60000000000 */
[----:B------:R-:W-:Y:S02]  /*5700*/  IMAD R158, R4, R11, R158 ;  /* 0x0000000b049e7224 */ /* 0x000fe400078e029e */
[----:B------:R-:W-:Y:S02]  /*5710*/  @!P3 IMAD.IADD R166, R166, 0x1, -R4 ;  /* 0x00000001a6a6b824 */ /* 0x000fe400078e0a04 */
[----:B------:R-:W-:Y:S01]  /*5720*/  @!P4 IMAD.MOV R48, RZ, RZ, -R48 ;  /* 0x000000ffff30c224 */ /* 0x000fe200078e0a30 */
[C---:B------:R-:W-:Y:S01]  /*5730*/  ISETP.GT.U32.AND P4, PT, R4.reuse, R160, PT ;  /* 0x000000a00400720c */ /* 0x040fe20003f84070 */
[----:B------:R-:W-:Y:S01]  /*5740*/  IMAD.MOV R5, RZ, RZ, -R5 ;  /* 0x000000ffff057224 */ /* 0x000fe200078e0a05 */
[C---:B------:R-:W-:Y:S01]  /*5750*/  ISETP.GT.U32.AND P3, PT, R4.reuse, R158, PT ;  /* 0x0000009e0400720c */ /* 0x040fe20003f64070 */
[----:B------:R-:W-:Y:S01]  /*5760*/  @!P1 IMAD.MOV R166, RZ, RZ, -R166 ;  /* 0x000000ffffa69224 */ /* 0x000fe200078e0aa6 */
[----:B------:R-:W-:Y:S01]  /*5770*/  ISETP.GE.AND P1, PT, R25, RZ, PT ;  /* 0x000000ff1900720c */ /* 0x000fe20003f26270 */
[----:B------:R-:W-:-:S02]  /*5780*/  IMAD R156, R4, R5, R156 ;  /* 0x00000005049c7224 */ /* 0x000fc400078e029c */
[----:B------:R-:W-:-:S04]  /*5790*/  IMAD.HI.U32 R5, R3, R152, RZ ;  /* 0x0000009803057227 */ /* 0x000fc800078e00ff */
[--C-:B------:R-:W-:Y:S01]  /*57a0*/  @!P2 IMAD.IADD R164, R164, 0x1, -R4.reuse ;  /* 0x00000001a4a4a824 */ /* 0x100fe200078e0a04 */
[----:B------:R-:W-:Y:S01]  /*57b0*/  ISETP.GT.U32.AND P2, PT, R4, R156, PT ;  /* 0x0000009c0400720c */ /* 0x000fe20003f44070 */
[----:B------:R-:W-:Y:S02]  /*57c0*/  IMAD.MOV R5, RZ, RZ, -R5 ;  /* 0x000000ffff057224 */ /* 0x000fe400078e0a05 */
[----:B------:R-:W-:Y:S01]  /*57d0*/  @!P4 IMAD.IADD R160, R160, 0x1, -R4 ;  /* 0x00000001a0a0c824 */ /* 0x000fe200078e0a04 */
[----:B------:R-:W-:Y:S01]  /*57e0*/  ISETP.GE.AND P4, PT, R7, RZ, PT ;  /* 0x000000ff0700720c */ /* 0x000fe20003f86270 */
[----:B------:R-:W-:Y:S02]  /*57f0*/  IMAD R152, R4, R5, R152 ;  /* 0x0000000504987224 */ /* 0x000fe400078e0298 */
[--C-:B------:R-:W-:Y:S01]  /*5800*/  @!P6 IMAD.IADD R46, R46, 0x1, -R4.reuse ;  /* 0x000000012e2ee824 */ /* 0x100fe200078e0a04 */
[----:B------:R-:W-:Y:S01]  /*5810*/  ISETP.GE.AND P6, PT, R15, RZ, PT ;  /* 0x000000ff0f00720c */ /* 0x000fe20003fc6270 */
[----:B------:R-:W-:Y:S01]  /*5820*/  @!P3 IMAD.IADD R158, R158, 0x1, -R4 ;  /* 0x000000019e9eb824 */ /* 0x000fe200078e0a04 */
[C---:B------:R-:W-:Y:S01]  /*5830*/  ISETP.GT.U32.AND P3, PT, R4.reuse, R162, PT ;  /* 0x000000a20400720c */ /* 0x040fe20003f64070 */
[----:B------:R-:W-:Y:S01]  /*5840*/  @!P1 IMAD.MOV R160, RZ, RZ, -R160 ;  /* 0x000000ffffa09224 */ /* 0x000fe200078e0aa0 */
[----:B------:R-:W-:Y:S01]  /*5850*/  ISETP.GT.U32.AND P1, PT, R4, R152, PT ;  /* 0x000000980400720c */ /* 0x000fe20003f24070 */
[----:B------:R-:W-:Y:S01]  /*5860*/  @!P0 IMAD.MOV R46, RZ, RZ, -R46 ;  /* 0x000000ffff2e8224 */ /* 0x000fe200078e0a2e */
[----:B------:R-:W-:Y:S01]  /*5870*/  ISETP.GE.AND P0, PT, R24, RZ, PT ;  /* 0x000000ff1800720c */ /* 0x000fe20003f06270 */
[----:B------:R-:W-:-:S02]  /*5880*/  VIADD R5, R0, 0xb ;  /* 0x0000000b00057836 */ /* 0x000fc40000000000 */
[----:B------:R-:W-:Y:S02]  /*5890*/  @!P2 IMAD.IADD R156, R156, 0x1, -R4 ;  /* 0x000000019c9ca824 */ /* 0x000fe400078e0a04 */
        /* <DEDUP_REMOVED lines=8> */
[----:B------:R-:W-:Y:S01]  /*5920*/  IMAD.HI.U32 R5, R3, R154, RZ ;  /* 0x0000009a03057227 */ /* 0x000fe200078e00ff */
[----:B------:R-:W-:-:S02]  /*5930*/  ISETP.GE.AND P3, PT, R26, RZ, PT ;  /* 0x000000ff1a00720c */ /* 0x000fc40003f66270 */
[C---:B------:R-:W-:Y:S01]  /*5940*/  ISETP.GT.U32.AND P1, PT, R4.reuse, R152, PT ;  /* 0x000000980400720c */ /* 0x040fe20003f24070 */
[----:B------:R-:W-:Y:S01]  /*5950*/  @!P6 IMAD.MOV R44, RZ, RZ, -R44 ;  /* 0x000000ffff2ce224 */ /* 0x000fe200078e0a2c */
[----:B------:R-:W-:Y:S01]  /*5960*/  ISETP.GT.U32.AND P6, PT, R4, R158, PT ;  /* 0x0000009e0400720c */ /* 0x000fe20003fc4070 */
[----:B------:R-:W-:Y:S01]  /*5970*/  @!P0 IMAD.MOV R162, RZ, RZ, -R162 ;  /* 0x000000ffffa28224 */ /* 0x000fe200078e0aa2 */
[----:B------:R-:W-:Y:S01]  /*5980*/  ISETP.GE.AND P0, PT, R7, RZ, PT ;  /* 0x000000ff0700720c */ /* 0x000fe20003f06270 */
[----:B------:R-:W-:-:S04]  /*5990*/  IMAD.HI.U32 R7, R3, R116, RZ ;  /* 0x0000007403077227 */ /* 0x000fc800078e00ff */
[----:B------:R-:W-:Y:S02]  /*59a0*/  IMAD.MOV R5, RZ, RZ, -R5 ;  /* 0x000000ffff057224 */ /* 0x000fe400078e0a05 */
[----:B------:R-:W-:Y:S02]  /*59b0*/  @!P5 IMAD.IADD R156, R156, 0x1, -R4 ;  /* 0x000000019c9cd824 */ /* 0x000fe400078e0a04 */
[----:B------:R-:W-:Y:S02]  /*59c0*/  IMAD.MOV R7, RZ, RZ, -R7 ;  /* 0x000000ffff077224 */ /* 0x000fe400078e0a07 */
[C---:B------:R-:W-:Y:S02]  /*59d0*/  IMAD R154, R4.reuse, R5, R154 ;  /* 0x00000005049a7224 */ /* 0x040fe400078e029a */
[C---:B------:R-:W-:Y:S02]  /*59e0*/  IMAD R116, R4.reuse, R7, R116 ;  /* 0x0000000704747224 */ /* 0x040fe400078e0274 */
[----:B------:R-:W-:Y:S01]  /*59f0*/  @!P4 IMAD.MOV R156, RZ, RZ, -R156 ;  /* 0x000000ffff9cc224 */ /* 0x000fe200078e0a9c */
[----:B------:R-:W-:Y:S01]  /*5a00*/  ISETP.GT.U32.AND P4, PT, R4, R154, PT ;  /* 0x0000009a0400720c */ /* 0x000fe20003f84070 */
[--C-:B------:R-:W-:Y:S01]  /*5a10*/  @!P6 IMAD.IADD R158, R158, 0x1, -R4.reuse ;  /* 0x000000019e9ee824 */ /* 0x100fe200078e0a04 */
[----:B------:R-:W-:Y:S01]  /*5a20*/  ISETP.GE.AND P6, PT, R9, RZ, PT ;  /* 0x000000ff0900720c */ /* 0x000fe20003fc6270 */
[----:B------:R-:W-:Y:S01]  /*5a30*/  @!P1 IMAD.IADD R152, R152, 0x1, -R4 ;  /* 0x0000000198989824 */ /* 0x000fe200078e0a04 */
[----:B------:R-:W-:Y:S01]  /*5a40*/  ISETP.GT.U32.AND P1, PT, R4, R116, PT ;  /* 0x000000740400720c */ /* 0x000fe20003f24070 */
[----:B------:R-:W-:-:S02]  /*5a50*/  VIADD R9, R0, 0x9 ;  /* 0x0000000900097836 */ /* 0x000fc40000000000 */
[C---:B------:R-:W-:Y:S02]  /*5a60*/  VIADD R11, R0.reuse, 0x8 ;  /* 0x00000008000b7836 */ /* 0x040fe40000000000 */
[----:B------:R-:W-:Y:S01]  /*5a70*/  @!P3 IMAD.MOV R158, RZ, RZ, -R158 ;  /* 0x000000ffff9eb224 */ /* 0x000fe200078e0a9e */
[----:B------:R-:W-:Y:S01]  /*5a80*/  IABS R110, R9 ;  /* 0x00000009006e7213 */ /* 0x000fe20000000000 */
[----:B------:R-:W-:Y:S01]  /*5a90*/  VIADD R13, R0, 0x7 ;  /* 0x00000007000d7836 */ /* 0x000fe20000000000 */
[----:B------:R-:W-:Y:S01]  /*5aa0*/  ISETP.GE.AND P3, PT, R9, RZ, PT ;  /* 0x000000ff0900720c */ /* 0x000fe20003f66270 */
[--C-:B------:R-:W-:Y:S01]  /*5ab0*/  @!P4 IMAD.IADD R154, R154, 0x1, -R4.reuse ;  /* 0x000000019a9ac824 */ /* 0x100fe200078e0a04 */
[----:B------:R-:W-:Y:S01]  /*5ac0*/  IABS R106, R11 ;  /* 0x0000000b006a7213 */ /* 0x000fe20000000000 */
[----:B------:R-:W-:Y:S01]  /*5ad0*/  IMAD.HI.U32 R9, R3, R110, RZ ;  /* 0x0000006e03097227 */ /* 0x000fe200078e00ff */
[----:B------:R-:W-:Y:S02]  /*5ae0*/  ISETP.GE.AND P5, PT, R11, RZ, PT ;  /* 0x000000ff0b00720c */ /* 0x000fe40003fa6270 */
[----:B------:R-:W-:Y:S01]  /*5af0*/  IABS R102, R13 ;  /* 0x0000000d00667213 */ /* 0x000fe20000000000 */
[----:B------:R-:W-:Y:S01]  /*5b00*/  @!P1 IMAD.IADD R116, R116, 0x1, -R4 ;  /* 0x0000000174749824 */ /* 0x000fe200078e0a04 */
[----:B------:R-:W-:Y:S01]  /*5b10*/  ISETP.GT.U32.AND P4, PT, R4, R154, PT ;  /* 0x0000009a0400720c */ /* 0x000fe20003f84070 */
[----:B------:R-:W-:-:S02]  /*5b20*/  IMAD.MOV R9, RZ, RZ, -R9 ;  /* 0x000000ffff097224 */ /* 0x000fc400078e0a09 */
[----:B------:R-:W-:Y:S01]  /*5b30*/  IMAD.HI.U32 R11, R3, R106, RZ ;  /* 0x0000006a030b7227 */ /* 0x000fe200078e00ff */
[----:B------:R-:W-:-:S03]  /*5b40*/  ISETP.GT.U32.AND P1, PT, R4, R116, PT ;  /* 0x000000740400720c */ /* 0x000fc60003f24070 */
[----:B------:R-:W-:Y:S02]  /*5b50*/  IMAD R110, R4, R9, R110 ;  /* 0x00000009046e7224 */ /* 0x000fe400078e026e */
[----:B------:R-:W-:Y:S02]  /*5b60*/  IMAD.MOV R11, RZ, RZ, -R11 ;  /* 0x000000ffff0b7224 */ /* 0x000fe400078e0a0b */
[----:B------:R-:W-:-:S04]  /*5b70*/  IMAD.HI.U32 R5, R3, R102, RZ ;  /* 0x0000006603057227 */ /* 0x000fc800078e00ff */
[----:B------:R-:W-:Y:S01]  /*5b80*/  @!P6 IMAD.MOV R152, RZ, RZ, -R152 ;  /* 0x000000ffff98e224 */ /* 0x000fe200078e0a98 */
[C---:B------:R-:W-:Y:S01]  /*5b90*/  ISETP.GT.U32.AND P6, PT, R4.reuse, R110, PT ;  /* 0x0000006e0400720c */ /* 0x040fe20003fc4070 */
        /* <DEDUP_REMOVED lines=9> */
[--C-:B------:R-:W-:Y:S01]  /*5c30*/  @!P6 IMAD.IADD R110, R110, 0x1, -R4.reuse ;  /* 0x000000016e6ee824 */ /* 0x100fe200078e0a04 */
[----:B------:R-:W-:Y:S01]  /*5c40*/  IABS R112, R15 ;  /* 0x0000000f00707213 */ /* 0x000fe20000000000 */
[----:B------:R-:W-:Y:S01]  /*5c50*/  VIADD R19, R0, 0x4 ;  /* 0x0000000400137836 */ /* 0x000fe20000000000 */
[----:B------:R-:W-:Y:S01]  /*5c60*/  IABS R114, R17 ;  /* 0x0000001100727213 */ /* 0x000fe20000000000 */
[----:B------:R-:W-:Y:S01]  /*5c70*/  @!P4 IMAD.IADD R106, R106, 0x1, -R4 ;  /* 0x000000016a6ac824 */ /* 0x000fe200078e0a04 */
[----:B------:R-:W-:Y:S01]  /*5c80*/  ISETP.GT.U32.AND P6, PT, R4, R110, PT ;  /* 0x0000006e0400720c */ /* 0x000fe20003fc4070 */
[----:B------:R-:W-:Y:S01]  /*5c90*/  IMAD.HI.U32 R7, R3, R112, RZ ;  /* 0x0000007003077227 */ /* 0x000fe200078e00ff */
[----:B------:R-:W-:-:S02]  /*5ca0*/  IABS R108, R19 ;  /* 0x00000013006c7213 */ /* 0x000fc40000000000 */
[----:B------:R-:W-:Y:S01]  /*5cb0*/  ISETP.GT.U32.AND P4, PT, R4, R106, PT ;  /* 0x0000006a0400720c */ /* 0x000fe20003f84070 */
[----:B------:R-:W-:-:S04]  /*5cc0*/  IMAD.HI.U32 R9, R3, R114, RZ ;  /* 0x0000007203097227 */ /* 0x000fc800078e00ff */
[----:B------:R-:W-:Y:S02]  /*5cd0*/  @!P1 IMAD.IADD R102, R102, 0x1, -R4 ;  /* 0x0000000166669824 */ /* 0x000fe400078e0a04 */
[----:B------:R-:W-:Y:S02]  /*5ce0*/  IMAD.MOV R7, RZ, RZ, -R7 ;  /* 0x000000ffff077224 */ /* 0x000fe400078e0a07 */
[----:B------:R-:W-:Y:S01]  /*5cf0*/  IMAD.MOV R9, RZ, RZ, -R9 ;  /* 0x000000ffff097224 */ /* 0x000fe200078e0a09 */
[----:B------:R-:W-:Y:S01]  /*5d00*/  ISETP.GT.U32.AND P1, PT, R4, R102, PT ;  /* 0x000000660400720c */ /* 0x000fe20003f24070 */
[----:B------:R-:W-:-:S04]  /*5d10*/  IMAD.HI.U32 R11, R3, R108, RZ ;  /* 0x0000006c030b7227 */ /* 0x000fc800078e00ff */
[C---:B------:R-:W-:Y:S02]  /*5d20*/  IMAD R112, R4.reuse, R7, R112 ;  /* 0x0000000704707224 */ /* 0x040fe400078e0270 */
[----:B------:R-:W-:Y:S02]  /*5d30*/  IMAD R114, R4, R9, R114 ;  /* 0x0000000904727224 */ /* 0x000fe400078e0272 */
[----:B------:R-:W-:Y:S02]  /*5d40*/  IMAD.MOV R11, RZ, RZ, -R11 ;  /* 0x000000ffff0b7224 */ /* 0x000fe400078e0a0b */
[----:B------:R-:W-:Y:S02]  /*5d50*/  VIADD R9, R0, 0x3 ;  /* 0x0000000300097836 */ /* 0x000fe40000000000 */
[----:B------:R-:W-:Y:S01]  /*5d60*/  @!P6 IMAD.IADD R110, R110, 0x1, -R4 ;  /* 0x000000016e6ee824 */ /* 0x000fe200078e0a04 */
[C---:B------:R-:W-:Y:S01]  /*5d70*/  ISETP.GT.U32.AND P6, PT, R4.reuse, R112, PT ;  /* 0x000000700400720c */ /* 0x040fe20003fc4070 */
[----:B------:R-:W-:Y:S01]  /*5d80*/  IMAD R108, R4, R11, R108 ;  /* 0x0000000b046c7224 */ /* 0x000fe200078e026c */
[----:B------:R-:W-:Y:S01]  /*5d90*/  IABS R104, R9 ;  /* 0x0000000900687213 */ /* 0x000fe20000000000 */
[----:B------:R-:W-:-:S02]  /*5da0*/  VIADD R11, R0, 0x2 ;  /* 0x00000002000b7836 */ /* 0x000fc40000000000 */
[----:B------:R-:W-:Y:S01]  /*5db0*/  @!P4 IMAD.IADD R106, R106, 0x1, -R4 ;  /* 0x000000016a6ac824 */ /* 0x000fe200078e0a04 */
[----:B------:R-:W-:Y:S01]  /*5dc0*/  ISETP.GT.U32.AND P4, PT, R4, R114, PT ;  /* 0x000000720400720c */ /* 0x000fe20003f84070 */
[----:B------:R-:W-:Y:S01]  /*5dd0*/  IMAD.HI.U32 R5, R3, R104, RZ ;  /* 0x0000006803057227 */ /* 0x000fe200078e00ff */
[----:B------:R-:W-:-:S03]  /*5de0*/  IABS R100, R11 ;  /* 0x0000000b00647213 */ /* 0x000fc60000000000 */
[--C-:B------:R-:W-:Y:S01]  /*5df0*/  @!P1 IMAD.IADD R102, R102, 0x1, -R4.reuse ;  /* 0x0000000166669824 */ /* 0x100fe200078e0a04 */
[----:B------:R-:W-:Y:S01]  /*5e00*/  ISETP.GT.U32.AND P1, PT, R4, R108, PT ;  /* 0x0000006c0400720c */ /* 0x000fe20003f24070 */
[----:B------:R-:W-:Y:S02]  /*5e10*/  IMAD.MOV R7, RZ, RZ, -R5 ;  /* 0x000000ffff077224 */ /* 0x000fe400078e0a05 */
[----:B------:R-:W-:Y:S02]  /*5e20*/  @!P6 IMAD.IADD R112, R112, 0x1, -R4 ;  /* 0x000000017070e824 */ /* 0x000fe400078e0a04 */
[----:B------:R-:W-:-:S03]  /*5e30*/  IMAD.HI.U32 R5, R3, R100, RZ ;  /* 0x0000006403057227 */ /* 0x000fc600078e00ff */
[----:B------:R-:W-:Y:S01]  /*5e40*/  ISETP.GT.U32.AND P6, PT, R4, R112, PT ;  /* 0x000000700400720c */ /* 0x000fe20003fc4070 */
[----:B------:R-:W-:Y:S02]  /*5e50*/  VIADD R25, R0, 0x1 ;  /* 0x0000000100197836 */ /* 0x000fe40000000000 */
[----:B------:R-:W-:Y:S02]  /*5e60*/  IMAD.MOV R5, RZ, RZ, -R5 ;  /* 0x000000ffff057224 */ /* 0x000fe400078e0a05 */
[----:B------:R-:W-:Y:S01]  /*5e70*/  @!P4 IMAD.IADD R114, R114, 0x1, -R4 ;  /* 0x000000017272c824 */ /* 0x000fe200078e0a04 */
[----:B------:R-:W-:Y:S01]  /*5e80*/  IABS R42, R25 ;  /* 0x00000019002a7213 */ /* 0x000fe20000000000 */
[----:B------:R-:W-:Y:S01]  /*5e90*/  IMAD R100, R4, R5, R100 ;  /* 0x0000000504647224 */ /* 0x000fe200078e0264 */
[----:B------:R-:W-:Y:S01]  /*5ea0*/  ISETP.GE.AND P4, PT, R13, RZ, PT ;  /* 0x000000ff0d00720c */ /* 0x000fe20003f86270 */
[----:B------:R-:W-:Y:S01]  /*5eb0*/  @!P1 IMAD.IADD R108, R108, 0x1, -R4 ;  /* 0x000000016c6c9824 */ /* 0x000fe200078e0a04 */
[----:B------:R-:W-:Y:S01]  /*5ec0*/  ISETP.GT.U32.AND P1, PT, R4, R114, PT ;  /* 0x000000720400720c */ /* 0x000fe20003f24070 */
[----:B------:R-:W-:-:S04]  /*5ed0*/  IMAD.HI.U32 R3, R3, R42, RZ ;  /* 0x0000002a03037227 */ /* 0x000fc800078e00ff */
[----:B------:R-:W-:Y:S01]  /*5ee0*/  @!P2 IMAD.MOV R154, RZ, RZ, -R154 ;  /* 0x000000ffff9aa224 */ /* 0x000fe200078e0a9a */
[C---:B------:R-:W-:Y:S01]  /*5ef0*/  ISETP.GT.U32.AND P2, PT, R4.reuse, R100, PT ;  /* 0x000000640400720c */ /* 0x040fe20003f44070 */
[----:B------:R-:W-:Y:S01]  /*5f00*/  IMAD R104, R4, R7, R104 ;  /* 0x0000000704687224 */ /* 0x000fe200078e0268 */
[----:B------:R-:W-:Y:S01]  /*5f10*/  SHF.R.S32.HI R7, RZ, 0x1f, R120 ;  /* 0x0000001fff077819 */ /* 0x000fe20000011478 */
[----:B------:R-:W-:Y:S02]  /*5f20*/  IMAD.MOV R3, RZ, RZ, -R3 ;  /* 0x000000ffff037224 */ /* 0x000fe400078e0a03 */
[----:B------:R-:W-:Y:S01]  /*5f30*/  @!P6 IMAD.IADD R112, R112, 0x1, -R4 ;  /* 0x000000017070e824 */ /* 0x000fe200078e0a04 */
[C---:B------:R-:W-:Y:S01]  /*5f40*/  ISETP.GT.U32.AND P6, PT, R4.reuse, R104, PT ;  /* 0x000000680400720c */ /* 0x040fe20003fc4070 */
[----:B------:R-:W-:Y:S01]  /*5f50*/  IMAD R42, R4, R3, R42 ;  /* 0x00000003042a7224 */ /* 0x000fe200078e022a */
[----:B------:R-:W-:Y:S01]  /*5f60*/  LOP3.LUT R3, R91, 0x40, RZ, 0xc0, !PT ;  /* 0x000000405b037812 */ /* 0x000fe200078ec0ff */
[----:B------:R-:W-:Y:S01]  /*5f70*/  @!P1 IMAD.IADD R114, R114, 0x1, -R4 ;  /* 0x0000000172729824 */ /* 0x000fe200078e0a04 */
[----:B------:R-:W-:Y:S01]  /*5f80*/  LEA.HI R120, R7, R120, RZ, 0x7 ;  /* 0x0000007807787211 */ /* 0x000fe200078f38ff */
[----:B------:R-:W-:Y:S01]  /*5f90*/  @!P5 IMAD.MOV R106, RZ, RZ, -R106 ;  /* 0x000000ffff6ad224 */ /* 0x000fe200078e0a6a */
[----:B------:R-:W-:Y:S01]  /*5fa0*/  ISETP.GT.U32.AND P1, PT, R4, R42, PT ;  /* 0x0000002a0400720c */ /* 0x000fe20003f24070 */
[----:B------:R-:W-:Y:S01]  /*5fb0*/  @!P2 IMAD.IADD R100, R100, 0x1, -R4 ;  /* 0x000000016464a824 */ /* 0x000fe200078e0a04 */
[----:B------:R-:W-:Y:S01]  /*5fc0*/  ISETP.GE.AND P2, PT, R17, RZ, PT ;  /* 0x000000ff1100720c */ /* 0x000fe20003f46270 */
[----:B------:R-:W-:Y:S01]  /*5fd0*/  @!P0 IMAD.MOV R116, RZ, RZ, -R116 ;  /* 0x000000ffff748224 */ /* 0x000fe200078e0a74 */
[C---:B------:R-:W-:Y:S01]  /*5fe0*/  ISETP.GT.U32.AND P0, PT, R4.reuse, R108, PT ;  /* 0x0000006c0400720c */ /* 0x040fe20003f04070 */
[----:B------:R-:W-:Y:S01]  /*5ff0*/  @!P3 IMAD.MOV R110, RZ, RZ, -R110 ;  /* 0x000000ffff6eb224 */ /* 0x000fe200078e0a6e */
[----:B------:R-:W-:Y:S01]  /*6000*/  ISETP.GT.U32.AND P5, PT, R4, R100, PT ;  /* 0x000000640400720c */ /* 0x000fe20003fa4070 */
[----:B------:R-:W-:Y:S01]  /*6010*/  @!P6 IMAD.IADD R104, R104, 0x1, -R4 ;  /* 0x000000016868e824 */ /* 0x000fe200078e0a04 */
[----:B------:R-:W-:Y:S01]  /*6020*/  ISETP.GE.AND P6, PT, R15, RZ, PT ;  /* 0x000000ff0f00720c */ /* 0x000fe20003fc6270 */
[----:B------:R-:W-:-:S02]  /*6030*/  @!P4 IMAD.MOV R102, RZ, RZ, -R102 ;  /* 0x000000ffff66c224 */ /* 0x000fc400078e0a66 */
[----:B------:R-:W-:Y:S01]  /*6040*/  IMAD.SHL.U32 R24, R2, 0x2, RZ ;  /* 0x0000000202187824 */ /* 0x000fe200078e00ff */
[----:B------:R-:W-:Y:S01]  /*6050*/  ISETP.GT.U32.AND P3, PT, R4, R104, PT ;  /* 0x000000680400720c */ /* 0x000fe20003f64070 */
[----:B------:R-:W-:Y:S01]  /*6060*/  @!P1 IMAD.IADD R42, R42, 0x1, -R4 ;  /* 0x000000012a2a9824 */ /* 0x000fe200078e0a04 */
[----:B------:R-:W-:Y:S01]  /*6070*/  ISETP.GE.AND P1, PT, R11, RZ, PT ;  /* 0x000000ff0b00720c */ /* 0x000fe20003f26270 */
[C---:B------:R-:W-:Y:S02]  /*6080*/  IMAD R2, R3.reuse, 0x100, R24 ;  /* 0x0000010003027824 */ /* 0x040fe400078e0218 */
[--C-:B------:R-:W-:Y:S01]  /*6090*/  @!P0 IMAD.IADD R108, R108, 0x1, -R4.reuse ;  /* 0x000000016c6c8824 */ /* 0x100fe200078e0a04 */
[----:B------:R-:W-:Y:S01]  /*60a0*/  ISETP.GT.U32.AND P4, PT, R4, R42, PT ;  /* 0x0000002a0400720c */ /* 0x000fe20003f84070 */
[----:B------:R-:W-:Y:S01]  /*60b0*/  @!P5 IMAD.IADD R100, R100, 0x1, -R4 ;  /* 0x000000016464d824 */ /* 0x000fe200078e0a04 */
[----:B------:R-:W-:Y:S01]  /*60c0*/  ISETP.NE.U32.AND P5, PT, R3, RZ, PT ;  /* 0x000000ff0300720c */ /* 0x000fe20003fa5070 */
[----:B------:R-:W-:Y:S01]  /*60d0*/  @!P6 IMAD.MOV R112, RZ, RZ, -R112 ;  /* 0x000000ffff70e224 */ /* 0x000fe200078e0a70 */
[----:B------:R-:W-:Y:S01]  /*60e0*/  ISETP.GE.AND P0, PT, R19, RZ, PT ;  /* 0x000000ff1300720c */ /* 0x000fe20003f06270 */
[----:B------:R-:W-:Y:S01]  /*60f0*/  @!P2 IMAD.MOV R114, RZ, RZ, -R114 ;  /* 0x000000ffff72a224 */ /* 0x000fe200078e0a72 */
[----:B------:R-:W-:Y:S01]  /*6100*/  SEL R5, RZ, 0x90, !P5 ;  /* 0x00000090ff057807 */ /* 0x000fe20006800000 */
[----:B------:R-:W-:Y:S01]  /*6110*/  @!P3 IMAD.IADD R104, R104, 0x1, -R4 ;  /* 0x000000016868b824 */ /* 0x000fe200078e0a04 */
[----:B------:R-:W-:Y:S01]  /*6120*/  ISETP.GE.AND P3, PT, R9, RZ, PT ;  /* 0x000000ff0900720c */ /* 0x000fe20003f66270 */
[----:B------:R-:W-:Y:S01]  /*6130*/  @!P1 IMAD.MOV R100, RZ, RZ, -R100 ;  /* 0x000000ffff649224 */ /* 0x000fe200078e0a64 */
[----:B------:R-:W-:Y:S01]  /*6140*/  ISETP.GE.AND P5, PT, R25, RZ, PT ;  /* 0x000000ff1900720c */ /* 0x000fe20003fa6270 */
[----:B------:R-:W-:Y:S01]  /*6150*/  IMAD R26, R93, UR9, RZ ;  /* 0x000000095d1a7c24 */ /* 0x000fe2000f8e02ff */
[----:B------:R-:W-:Y:S01]  /*6160*/  LOP3.LUT R3, R5, R24, RZ, 0x3c, !PT ;  /* 0x0000001805037212 */ /* 0x000fe200078e3cff */
[----:B------:R-:W-:Y:S01]  /*6170*/  IMAD R24, R89, UR10, RZ ;  /* 0x0000000a59187c24 */ /* 0x000fe2000f8e02ff */
[----:B------:R-:W-:Y:S01]  /*6180*/  USHF.L.U32 UR10, UR10, 0x7, URZ ;  /* 0x000000070a0a7899 */ /* 0x000fe2000800063f */
[----:B------:R-:W-:Y:S01]  /*6190*/  @!P4 IMAD.IADD R42, R42, 0x1, -R4 ;  /* 0x000000012a2ac824 */ /* 0x000fe200078e0a04 */
[----:B------:R-:W-:Y:S01]  /*61a0*/  ISETP.NE.AND P4, PT, R87, RZ, PT ;  /* 0x000000ff5700720c */ /* 0x000fe20003f85270 */
[----:B------:R-:W-:Y:S01]  /*61b0*/  @!P0 IMAD.MOV R108, RZ, RZ, -R108 ;  /* 0x000000ffff6c8224 */ /* 0x000fe200078e0a6c */
[----:B------:R-:W-:Y:S01]  /*61c0*/  LOP3.LUT R87, RZ, R87, RZ, 0x33, !PT ;  /* 0x00000057ff577212 */ /* 0x000fe200078e33ff */
[----:B------:R-:W-:Y:S01]  /*61d0*/  IMAD R50, R52, 0x2, R26 ;  /* 0x0000000234327824 */ /* 0x000fe200078e021a */
[C---:B------:R-:W-:Y:S01]  /*61e0*/  LEA R25, P6, R24.reuse, UR4, 0x1 ;  /* 0x0000000418197c11 */ /* 0x040fe2000f8c08ff */
[----:B------:R-:W-:Y:S01]  /*61f0*/  @!P3 IMAD.MOV R104, RZ, RZ, -R104 ;  /* 0x000000ffff68b224 */ /* 0x000fe200078e0a68 */
[C---:B------:R-:W-:Y:S01]  /*6200*/  SEL R97, R87.reuse, R6, !P4 ;  /* 0x0000000657617207 */ /* 0x040fe20006000000 */
[----:B------:R-:W-:Y:S01]  /*6210*/  @!P5 IMAD.MOV R42, RZ, RZ, -R42 ;  /* 0x000000ffff2ad224 */ /* 0x000fe200078e0a2a */
[----:B------:R-:W-:Y:S01]  /*6220*/  LEA.HI.X.SX32 R24, R24, UR5, 0x1, P6 ;  /* 0x0000000518187c11 */ /* 0x000fe2000b0f0eff */
[----:B------:R-:W-:Y:S01]  /*6230*/  ULDC UR5, c[0x0][0x240] ;  /* 0x0000900000057ab9 */ /* 0x000fe20000000800 */
[----:B------:R-:W-:Y:S01]  /*6240*/  SEL R12, R87, R12, !P4 ;  /* 0x0000000c570c7207 */ /* 0x000fe20006000000 */
[----:B------:R-:W-:Y:S01]  /*6250*/  IMAD R97, R97, UR5, RZ ;  /* 0x0000000561617c24 */ /* 0x000fe2000f8e02ff */
[C---:B------:R-:W-:Y:S01]  /*6260*/  SEL R117, R87.reuse, R8, !P4 ;  /* 0x0000000857757207 */ /* 0x040fe20006000000 */
[----:B------:R-:W-:Y:S01]  /*6270*/  ULDC UR4, c[0x0][0x234] ;  /* 0x00008d0000047ab9 */ /* 0x000fe20000000800 */
[C---:B------:R-:W-:Y:S01]  /*6280*/  SEL R4, R87.reuse, R10, !P4 ;  /* 0x0000000a57047207 */ /* 0x040fe20006000000 */
[----:B------:R-:W-:Y:S01]  /*6290*/  IMAD R12, R12, UR5, RZ ;  /* 0x000000050c0c7c24 */ /* 0x000fe2000f8e02ff */
[----:B------:R-:W-:Y:S01]  /*62a0*/  SEL R5, R87, R20, !P4 ;  /* 0x0000001457057207 */ /* 0x000fe20006000000 */
[----:B------:R-:W-:Y:S01]  /*62b0*/  IMAD R117, R117, UR5, RZ ;  /* 0x0000000575757c24 */ /* 0x000fe2000f8e02ff */
        /* <DEDUP_REMOVED lines=24> */
[C---:B------:R-:W-:Y:S01]  /*6440*/  SEL R88, R87.reuse, R132, !P4 ;  /* 0x0000008457587207 */ /* 0x040fe20006000000 */
        /* <DEDUP_REMOVED lines=221> */
[-C--:B------:R-:W-:Y:S01]  /*7220*/  LEA R89, P4, R97, R25.reuse, 0x1 ;  /* 0x0000001961597211 */ /* 0x080fe200078808ff */
[----:B------:R-:W-:Y:S01]  /*7230*/  IMAD R85, R85, UR5, RZ ;  /* 0x0000000555557c24 */ /* 0x000fe2000f8e02ff */
[-C--:B------:R-:W-:Y:S01]  /*7240*/  LEA R21, P3, R12, R25.reuse, 0x1 ;  /* 0x000000190c157211 */ /* 0x080fe200078608ff */
[----:B------:R-:W-:Y:S01]  /*7250*/  IMAD R87, R87, UR5, RZ ;  /* 0x0000000557577c24 */ /* 0x000fe2000f8e02ff */
[-C--:B------:R-:W-:Y:S01]  /*7260*/  LEA.HI.X.SX32 R99, R97, R24.reuse, 0x1, P4 ;  /* 0x0000001861637211 */ /* 0x080fe200020f0eff */
[----:B------:R0:W-:Y:S01]  /*7270*/  STL [R1+0x444], R89 ;  /* 0x0004445901007387 */ /* 0x0001e20000100800 */
[-C--:B------:R-:W-:Y:S01]  /*7280*/  LEA R97, P4, R5, R25.reuse, 0x1 ;  /* 0x0000001905617211 */ /* 0x080fe200078808ff */
[----:B------:R-:W-:Y:S01]  /*7290*/  IMAD R77, R52, 0x2, R50 ;  /* 0x00000002344d7824 */ /* 0x000fe200078e0232 */
[-C--:B------:R-:W-:Y:S01]  /*72a0*/  LEA.HI.X.SX32 R12, R12, R24.reuse, 0x1, P3 ;  /* 0x000000180c0c7211 */ /* 0x080fe200018f0eff */
[----:B------:R1:W-:Y:S01]  /*72b0*/  STL [R1+0x440], R99 ;  /* 0x0004406301007387 */ /* 0x0003e20000100800 */
[-C--:B------:R-:W-:Y:S01]  /*72c0*/  LEA R23, P2, R14, R25.reuse, 0x1 ;  /* 0x000000190e177211 */ /* 0x080fe200078408ff */
[----:B------:R-:W-:Y:S01]  /*72d0*/  IMAD R47, R47, UR4, RZ ;  /* 0x000000042f2f7c24 */ /* 0x000fe2000f8e02ff */
[-C--:B------:R-:W-:Y:S01]  /*72e0*/  LEA.HI.X.SX32 R5, R5, R24.reuse, 0x1, P4 ;  /* 0x0000001805057211 */ /* 0x080fe200020f0eff */
[----:B------:R-:W-:Y:S01]  /*72f0*/  IMAD R28, R52, 0x2, R77 ;  /* 0x00000002341c7824 */ /* 0x000fe200078e024d */
[-C--:B------:R-:W-:Y:S01]  /*7300*/  LEA.HI.X.SX32 R14, R14, R24.reuse, 0x1, P2 ;  /* 0x000000180e0e7211 */ /* 0x080fe200010f0eff */
[----:B------:R-:W-:Y:S01]  /*7310*/  USHF.R.S32.HI UR11, URZ, 0x1f, UR10 ;  /* 0x0000001f3f0b7899 */ /* 0x000fe2000801140a */
[-C--:B0-----:R-:W-:Y:S01]  /*7320*/  LEA R89, P1, R16, R25.reuse, 0x1 ;  /* 0x0000001910597211 */ /* 0x081fe200078208ff */
[----:B------:R-:W-:Y:S01]  /*7330*/  IMAD R29, R52, 0x2, R28 ;  /* 0x00000002341d7824 */ /* 0x000fe200078e021c */
[-C--:B------:R-:W-:Y:S01]  /*7340*/  LEA R105, P4, R13, R25.reuse, 0x1 ;  /* 0x000000190d697211 */ /* 0x080fe200078808ff */
[----:B------:R-:W-:Y:S01]  /*7350*/  UMOV UR5, URZ ;  /* 0x0000003f00057c82 */ /* 0x000fe20008000000 */
[-C--:B-1----:R-:W-:Y:S01]  /*7360*/  LEA R99, P3, R6, R25.reuse, 0x1 ;  /* 0x0000001906637211 */ /* 0x082fe200078608ff */
[----:B------:R-:W-:Y:S01]  /*7370*/  IMAD R30, R52, 0x2, R29 ;  /* 0x00000002341e7824 */ /* 0x000fe200078e021d */
[-C--:B------:R-:W-:Y:S01]  /*7380*/  LEA R100, P2, R7, R25.reuse, 0x1 ;  /* 0x0000001907647211 */ /* 0x080fe200078408ff */
[----:B------:R-:W-:Y:S01]  /*7390*/  USHF.L.U32 UR44, UR10, 0x1, URZ ;  /* 0x000000010a2c7899 */ /* 0x000fe2000800063f */
[-C--:B------:R-:W-:Y:S01]  /*73a0*/  LEA.HI.X.SX32 R6, R6, R24.reuse, 0x1, P3 ;  /* 0x0000001806067211 */ /* 0x080fe200018f0eff */
[----:B------:R-:W-:Y:S01]  /*73b0*/  IMAD R31, R52, 0x2, R30 ;  /* 0x00000002341f7824 */ /* 0x000fe200078e021e */
[-C--:B------:R-:W-:Y:S01]  /*73c0*/  LEA.HI.X.SX32 R16, R16, R24.reuse, 0x1, P1 ;  /* 0x0000001810107211 */ /* 0x080fe200008f0eff */
[----:B------:R-:W-:Y:S01]  /*73d0*/  USHF.L.U64.HI UR6, UR10, 0x1, UR11 ;  /* 0x000000010a067899 */ /* 0x000fe2000801020b */
[-C--:B------:R-:W-:Y:S01]  /*73e0*/  LEA R106, P3, R15, R25.reuse, 0x1 ;  /* 0x000000190f6a7211 */ /* 0x080fe200078608ff */
[----:B------:R-:W-:Y:S01]  /*73f0*/  IMAD R32, R52, 0x2, R31 ;  /* 0x0000000234207824 */ /* 0x000fe200078e021f */
[-C--:B------:R-:W-:Y:S01]  /*7400*/  LEA R91, P0, R18, R25.reuse, 0x1 ;  /* 0x00000019125b7211 */ /* 0x080fe200078008ff */
[----:B------:R-:W-:Y:S01]  /*7410*/  UMOV UR10, UR15 ;  /* 0x0000000f000a7c82 */ /* 0x000fe20008000000 */
[-C--:B------:R-:W-:Y:S01]  /*7420*/  LEA R101, P1, R8, R25.reuse, 0x1 ;  /* 0x0000001908657211 */ /* 0x080fe200078208ff */
[C---:B------:R-:W-:Y:S01]  /*7430*/  IMAD R33, R52.reuse, 0x2, R32 ;  /* 0x0000000234217824 */ /* 0x040fe200078e0220 */
[-C--:B------:R-:W-:Y:S01]  /*7440*/  LEA R93, P6, R117, R25.reuse, 0x1 ;  /* 0x00000019755d7211 */ /* 0x080fe200078c08ff */
[----:B------:R-:W-:Y:S01]  /*7450*/  UMOV UR11, UR19 ;  /* 0x00000013000b7c82 */ /* 0x000fe20008000000 */
[-C--:B------:R-:W-:Y:S01]  /*7460*/  LEA.HI.X.SX32 R13, R13, R24.reuse, 0x1, P4 ;  /* 0x000000180d0d7211 */ /* 0x080fe200020f0eff */
[----:B------:R-:W-:Y:S01]  /*7470*/  IMAD R34, R52, 0x2, R33 ;  /* 0x0000000234227824 */ /* 0x000fe200078e0221 */
[-C--:B------:R-:W-:Y:S01]  /*7480*/  LEA.HI.X.SX32 R7, R7, R24.reuse, 0x1, P2 ;  /* 0x0000001807077211 */ /* 0x080fe200010f0eff */
[----:B------:R-:W-:Y:S01]  /*7490*/  UMOV UR4, URZ ;  /* 0x0000003f00047c82 */ /* 0x000fe20008000000 */
[-C--:B------:R-:W-:Y:S01]  /*74a0*/  LEA R112, P4, R90, R25.reuse, 0x1 ;  /* 0x000000195a707211 */ /* 0x080fe200078808ff */
[----:B------:R-:W-:Y:S01]  /*74b0*/  IMAD R35, R52, 0x2, R34 ;  /* 0x0000000234237824 */ /* 0x000fe200078e0222 */
[-C--:B------:R-:W-:Y:S01]  /*74c0*/  LEA.HI.X.SX32 R15, R15, R24.reuse, 0x1, P3 ;  /* 0x000000180f0f7211 */ /* 0x080fe200018f0eff */
[----:B------:R-:W-:Y:S01]  /*74d0*/  UIADD3.64 UR22, UR10, 0x2, URZ ;  /* 0x000000020a167897 */ /* 0x000fe2000fffe03f */
[-C--:B------:R-:W-:Y:S01]  /*74e0*/  LEA.HI.X.SX32 R18, R18, R24.reuse, 0x1, P0 ;  /* 0x0000001812127211 */ /* 0x080fe200000f0eff */
[----:B------:R-:W-:Y:S01]  /*74f0*/  IMAD R36, R52, 0x2, R35 ;  /* 0x0000000234247824 */ /* 0x000fe200078e0223 */
[-C--:B------:R-:W-:Y:S01]  /*7500*/  LEA R107, P2, R17, R25.reuse, 0x1 ;  /* 0x00000019116b7211 */ /* 0x080fe200078408ff */
[----:B------:R-:W-:Y:S01]  /*7510*/  UIADD3.64 UR26, UR10, 0x4, URZ ;  /* 0x000000040a1a7897 */ /* 0x000fe2000fffe03f */
[-C--:B------:R-:W-:Y:S01]  /*7520*/  LEA.HI.X.SX32 R8, R8, R24.reuse, 0x1, P1 ;  /* 0x0000001808087211 */ /* 0x080fe200008f0eff */
[----:B------:R-:W-:Y:S01]  /*7530*/  IMAD R37, R52, 0x2, R36 ;  /* 0x0000000234257824 */ /* 0x000fe200078e0224 */
[-C--:B------:R-:W-:Y:S01]  /*7540*/  LEA R113, P3, R92, R25.reuse, 0x1 ;  /* 0x000000195c717211 */ /* 0x080fe200078608ff */
[----:B------:R-:W-:Y:S01]  /*7550*/  UIADD3.64 UR30, UR10, 0x3fe, URZ ;  /* 0x000003fe0a1e7897 */ /* 0x000fe2000fffe03f */
[-C--:B------:R-:W-:Y:S01]  /*7560*/  LEA R95, P5, R4, R25.reuse, 0x1 ;  /* 0x00000019045f7211 */ /* 0x080fe200078a08ff */
[C---:B------:R-:W-:Y:S01]  /*7570*/  IMAD R38, R52.reuse, 0x2, R37 ;  /* 0x0000000234267824 */ /* 0x040fe200078e0225 */
[-C--:B------:R-:W-:Y:S01]  /*7580*/  LEA R102, P0, R9, R25.reuse, 0x1 ;  /* 0x0000001909667211 */ /* 0x080fe200078008ff */
[----:B------:R-:W-:Y:S01]  /*7590*/  UIADD3.64 UR34, UR10, 0x400, URZ ;  /* 0x000004000a227897 */ /* 0x000fe2000fffe03f */
[-C--:B------:R-:W-:Y:S01]  /*75a0*/  LEA.HI.X.SX32 R117, R117, R24.reuse, 0x1, P6 ;  /* 0x0000001875757211 */ /* 0x080fe200030f0eff */
[----:B------:R-:W-:Y:S01]  /*75b0*/  IMAD R39, R52, 0x2, R38 ;  /* 0x0000000234277824 */ /* 0x000fe200078e0226 */
[-C--:B------:R-:W-:Y:S01]  /*75c0*/  LEA R108, P1, R19, R25.reuse, 0x1 ;  /* 0x00000019136c7211 */ /* 0x080fe200078208ff */
[----:B------:R-:W-:Y:S01]  /*75d0*/  UIADD3.64 UR38, UR10, 0x402, URZ ;  /* 0x000004020a267897 */ /* 0x000fe2000fffe03f */
[-C--:B------:R-:W-:Y:S01]  /*75e0*/  LEA R103, P6, R10, R25.reuse, 0x1 ;  /* 0x000000190a677211 */ /* 0x080fe200078c08ff */
[----:B------:R-:W-:Y:S01]  /*75f0*/  IMAD R40, R52, 0x2, R39 ;  /* 0x0000000234287824 */ /* 0x000fe200078e0227 */
[-C--:B------:R-:W-:Y:S01]  /*7600*/  LEA.HI.X.SX32 R90, R90, R24.reuse, 0x1, P4 ;  /* 0x000000185a5a7211 */ /* 0x080fe200020f0eff */
[----:B------:R-:W-:Y:S01]  /*7610*/  UIADD3.64 UR42, UR10, 0x404, URZ ;  /* 0x000004040a2a7897 */ /* 0x000fe2000fffe03f */
[-C--:B------:R-:W-:Y:S01]  /*7620*/  LEA.HI.X.SX32 R17, R17, R24.reuse, 0x1, P2 ;  /* 0x0000001811117211 */ /* 0x080fe200010f0eff */
[----:B------:R-:W-:Y:S01]  /*7630*/  IMAD R41, R52, 0x2, R40 ;  /* 0x0000000234297824 */ /* 0x000fe200078e0228 */
[----:B------:R-:W-:Y:S01]  /*7640*/  LEA R198, P4, R197, R25, 0x1 ;  /* 0x00000019c5c67211 */ /* 0x000fe200078808ff */
[----:B------:R-:W-:Y:S01]  /*7650*/  ULDC UR19, c[0x0][0x230] ;  /* 0x00008c0000137ab9 */ /* 0x000fe20000000800 */
[-C--:B------:R-:W-:Y:S01]  /*7660*/  LEA.HI.X.SX32 R92, R92, R24.reuse, 0x1, P3 ;  /* 0x000000185c5c7211 */ /* 0x080fe200018f0eff */
[----:B------:R-:W-:Y:S01]  /*7670*/  IMAD R42, R52, 0x2, R41 ;  /* 0x00000002342a7824 */ /* 0x000fe200078e0229 */
[----:B------:R-:W-:-:S02]  /*7680*/  LEA.HI.X.SX32 R4, R4, R24, 0x1, P5 ;  /* 0x0000001804047211 */ /* 0x000fc400028f0eff */
[-C--:B------:R-:W-:Y:S01]  /*7690*/  LEA.HI.X.SX32 R9, R9, R24.reuse, 0x1, P0 ;  /* 0x0000001809097211 */ /* 0x080fe200000f0eff */
[----:B------:R-:W-:Y:S01]  /*76a0*/  IMAD R43, R52, 0x2, R42 ;  /* 0x00000002342b7824 */ /* 0x000fe200078e022a */
[-C--:B------:R-:W-:Y:S02]  /*76b0*/  LEA R114, P2, R94, R25.reuse, 0x1 ;  /* 0x000000195e727211 */ /* 0x080fe400078408ff */
[----:B------:R-:W-:Y:S01]  /*76c0*/  LEA.HI.X.SX32 R19, R19, R24, 0x1, P1 ;  /* 0x0000001813137211 */ /* 0x000fe200008f0eff */
[----:B------:R-:W-:Y:S01]  /*76d0*/  IMAD R45, R52, 0x2, R43 ;  /* 0x00000002342d7824 */ /* 0x000fe200078e022b */
[-C--:B------:R-:W-:Y:S02]  /*76e0*/  LEA R200, P3, R199, R25.reuse, 0x1 ;  /* 0x00000019c7c87211 */ /* 0x080fe400078608ff */
[-C--:B------:R-:W-:Y:S02]  /*76f0*/  LEA R104, P5, R11, R25.reuse, 0x1 ;  /* 0x000000190b687211 */ /* 0x080fe400078a08ff */
[----:B------:R-:W-:-:S02]  /*7700*/  LEA R109, P0, R20, R25, 0x1 ;  /* 0x00000019146d7211 */ /* 0x000fc400078008ff */
[-C--:B------:R-:W-:Y:S02]  /*7710*/  LEA.HI.X.SX32 R10, R10, R24.reuse, 0x1, P6 ;  /* 0x000000180a0a7211 */ /* 0x080fe400030f0eff */
[-C--:B------:R-:W-:Y:S02]  /*7720*/  LEA R115, P1, R96, R25.reuse, 0x1 ;  /* 0x0000001960737211 */ /* 0x080fe400078208ff */
[-C--:B------:R-:W-:Y:S02]  /*7730*/  LEA R110, P6, R22, R25.reuse, 0x1 ;  /* 0x00000019166e7211 */ /* 0x080fe400078c08ff */
[-C--:B------:R-:W-:Y:S02]  /*7740*/  LEA.HI.X.SX32 R197, R197, R24.reuse, 0x1, P4 ;  /* 0x00000018c5c57211 */ /* 0x080fe400020f0eff */
[----:B------:R-:W-:Y:S02]  /*7750*/  LEA.HI.X.SX32 R94, R94, R24, 0x1, P2 ;  /* 0x000000185e5e7211 */ /* 0x000fe400010f0eff */
[----:B------:R-:W-:-:S02]  /*7760*/  LEA R212, P4, R211, R25, 0x1 ;  /* 0x00000019d3d47211 */ /* 0x000fc400078808ff */
[-C--:B------:R-:W-:Y:S02]  /*7770*/  LEA.HI.X.SX32 R199, R199, R24.reuse, 0x1, P3 ;  /* 0x00000018c7c77211 */ /* 0x080fe400018f0eff */
[-C--:B------:R-:W-:Y:S02]  /*7780*/  LEA.HI.X.SX32 R11, R11, R24.reuse, 0x1, P5 ;  /* 0x000000180b0b7211 */ /* 0x080fe400028f0eff */
[-C--:B------:R-:W-:Y:S02]  /*7790*/  LEA.HI.X.SX32 R20, R20, R24.reuse, 0x1, P0 ;  /* 0x0000001814147211 */ /* 0x080fe400000f0eff */
[-C--:B------:R-:W-:Y:S02]  /*77a0*/  LEA R202, P2, R201, R25.reuse, 0x1 ;  /* 0x00000019c9ca7211 */ /* 0x080fe400078408ff */
[----:B------:R-:W-:Y:S02]  /*77b0*/  LEA.HI.X.SX32 R96, R96, R24, 0x1, P1 ;  /* 0x0000001860607211 */ /* 0x000fe400008f0eff */
[----:B------:R-:W-:-:S02]  /*77c0*/  LEA R214, P3, R213, R25, 0x1 ;  /* 0x00000019d5d67211 */ /* 0x000fc400078608ff */
[-C--:B------:R-:W-:Y:S02]  /*77d0*/  LEA R111, P5, R88, R25.reuse, 0x1 ;  /* 0x00000019586f7211 */ /* 0x080fe400078a08ff */
[-C--:B------:R-:W-:Y:S02]  /*77e0*/  LEA R116, P0, R98, R25.reuse, 0x1 ;  /* 0x0000001962747211 */ /* 0x080fe400078008ff */
[-C--:B------:R-:W-:Y:S02]  /*77f0*/  LEA.HI.X.SX32 R22, R22, R24.reuse, 0x1, P6 ;  /* 0x0000001816167211 */ /* 0x080fe400030f0eff */
[-C--:B------:R-:W-:Y:S02]  /*7800*/  LEA R204, P1, R203, R25.reuse, 0x1 ;  /* 0x00000019cbcc7211 */ /* 0x080fe400078208ff */
[----:B------:R-:W-:Y:S02]  /*7810*/  LEA R194, P6, R193, R25, 0x1 ;  /* 0x00000019c1c27211 */ /* 0x000fe400078c08ff */
[----:B------:R-:W-:-:S02]  /*7820*/  LEA.HI.X.SX32 R211, R211, R24, 0x1, P4 ;  /* 0x00000018d3d37211 */ /* 0x000fc400020f0eff */
[-C--:B------:R-:W-:Y:S02]  /*7830*/  LEA.HI.X.SX32 R201, R201, R24.reuse, 0x1, P2 ;  /* 0x00000018c9c97211 */ /* 0x080fe400010f0eff */
[-C--:B------:R-:W-:Y:S02]  /*7840*/  LEA R226, P4, R225, R25.reuse, 0x1 ;  /* 0x00000019e1e27211 */ /* 0x080fe400078808ff */
[-C--:B------:R-:W-:Y:S02]  /*7850*/  LEA.HI.X.SX32 R213, R213, R24.reuse, 0x1, P3 ;  /* 0x00000018d5d57211 */ /* 0x080fe400018f0eff */
[-C--:B------:R-:W-:Y:S02]  /*7860*/  LEA.HI.X.SX32 R88, R88, R24.reuse, 0x1, P5 ;  /* 0x0000001858587211 */ /* 0x080fe400028f0eff */
[----:B------:R-:W-:Y:S02]  /*7870*/  LEA.HI.X.SX32 R98, R98, R24, 0x1, P0 ;  /* 0x0000001862627211 */ /* 0x000fe400000f0eff */
[----:B------:R-:W-:-:S02]  /*7880*/  LEA R216, P2, R215, R25, 0x1 ;  /* 0x00000019d7d87211 */ /* 0x000fc400078408ff */
[-C--:B------:R-:W-:Y:S02]  /*7890*/  LEA.HI.X.SX32 R203, R203, R24.reuse, 0x1, P1 ;  /* 0x00000018cbcb7211 */ /* 0x080fe400008f0eff */
[-C--:B------:R-:W-:Y:S02]  /*78a0*/  LEA R228, P3, R227, R25.reuse, 0x1 ;  /* 0x00000019e3e47211 */ /* 0x080fe400078608ff */
[-C--:B------:R-:W-:Y:S02]  /*78b0*/  LEA R196, P5, R195, R25.reuse, 0x1 ;  /* 0x00000019c3c47211 */ /* 0x080fe400078a08ff */
[-C--:B------:R-:W-:Y:S02]  /*78c0*/  LEA R206, P0, R205, R25.reuse, 0x1 ;  /* 0x00000019cdce7211 */ /* 0x080fe400078008ff */
[----:B------:R-:W-:Y:S02]  /*78d0*/  LEA.HI.X.SX32 R193, R193, R24, 0x1, P6 ;  /* 0x00000018c1c17211 */ /* 0x000fe400030f0eff */
[----:B------:R-:W-:-:S02]  /*78e0*/  LEA R218, P1, R217, R25, 0x1 ;  /* 0x00000019d9da7211 */ /* 0x000fc400078208ff */
[-C--:B------:R-:W-:Y:S02]  /*78f0*/  LEA R208, P6, R207, R25.reuse, 0x1 ;  /* 0x00000019cfd07211 */ /* 0x080fe400078c08ff */
[-C--:B------:R-:W-:Y:S02]  /*7900*/  LEA.HI.X.SX32 R225, R225, R24.reuse, 0x1, P4 ;  /* 0x00000018e1e17211 */ /* 0x080fe400020f0eff */
[-C--:B------:R-:W-:Y:S02]  /*7910*/  LEA.HI.X.SX32 R215, R215, R24.reuse, 0x1, P2 ;  /* 0x00000018d7d77211 */ /* 0x080fe400010f0eff */
[----:B------:R-:W-:Y:S02]  /*7920*/  LEA R240, P4, R239, R25, 0x1 ;  /* 0x00000019eff07211 */ /* 0x000fe400078808ff */
[-C--:B------:R-:W-:Y:S02]  /*7930*/  LEA.HI.X.SX32 R227, R227, R24.reuse, 0x1, P3 ;  /* 0x00000018e3e37211 */ /* 0x080fe400018f0eff */
[----:B------:R-:W-:-:S02]  /*7940*/  LEA.HI.X.SX32 R195, R195, R24, 0x1, P5 ;  /* 0x00000018c3c37211 */ /* 0x000fc400028f0eff */
[-C--:B------:R-:W-:Y:S02]  /*7950*/  LEA.HI.X.SX32 R205, R205, R24.reuse, 0x1, P0 ;  /* 0x00000018cdcd7211 */ /* 0x080fe400000f0eff */
[-C--:B------:R-:W-:Y:S02]  /*7960*/  LEA R230, P2, R229, R25.reuse, 0x1 ;  /* 0x00000019e5e67211 */ /* 0x080fe400078408ff */
[----:B------:R-:W-:Y:S02]  /*7970*/  LEA.HI.X.SX32 R217, R217, R24, 0x1, P1 ;  /* 0x00000018d9d97211 */ /* 0x000fe400008f0eff */
        /* <DEDUP_REMOVED lines=10> */
[-C--:B------:R-:W-:Y:S01]  /*7a20*/  LEA.HI.X.SX32 R209, R209, R24.reuse, 0x1, P5 ;  /* 0x00000018d1d17211 */ /* 0x080fe200028f0eff */
[----:B------:R0:W-:Y:S01]  /*7a30*/  STL [R1+0x4], R153 ;  /* 0x0000049901007387 */ /* 0x0001e20000100800 */
[-C--:B------:R-:W-:Y:S02]  /*7a40*/  LEA.HI.X.SX32 R219, R219, R24.reuse, 0x1, P0 ;  /* 0x00000018dbdb7211 */ /* 0x080fe400000f0eff */
[-C--:B------:R-:W-:Y:S02]  /*7a50*/  LEA R244, P2, R243, R25.reuse, 0x1 ;  /* 0x00000019f3f47211 */ /* 0x080fe400078408ff */
[----:B------:R-:W-:Y:S02]  /*7a60*/  LEA.HI.X.SX32 R231, R231, R24, 0x1, P1 ;  /* 0x00000018e7e77211 */ /* 0x000fe400008f0eff */
[----:B------:R-:W-:-:S02]  /*7a70*/  LEA R152, P3, R150, R25, 0x1 ;  /* 0x0000001996987211 */ /* 0x000fc400078608ff */
[-C--:B------:R-:W-:Y:S02]  /*7a80*/  LEA R224, P5, R223, R25.reuse, 0x1 ;  /* 0x00000019dfe07211 */ /* 0x080fe400078a08ff */
[-C--:B------:R-:W-:Y:S01]  /*7a90*/  LEA R234, P0, R233, R25.reuse, 0x1 ;  /* 0x00000019e9ea7211 */ /* 0x080fe200078008ff */
[----:B------:R1:W-:Y:S01]  /*7aa0*/  STL [R1+0xc], R152 ;  /* 0x00000c9801007387 */ /* 0x0003e20000100800 */
[-C--:B------:R-:W-:Y:S02]  /*7ab0*/  LEA.HI.X.SX32 R221, R221, R24.reuse, 0x1, P6 ;  /* 0x00000018dddd7211 */ /* 0x080fe400030f0eff */
[-C--:B------:R-:W-:Y:S02]  /*7ac0*/  LEA R246, P1, R245, R25.reuse, 0x1 ;  /* 0x00000019f5f67211 */ /* 0x080fe400078208ff */
[----:B------:R-:W-:Y:S02]  /*7ad0*/  LEA R236, P6, R235, R25, 0x1 ;  /* 0x00000019ebec7211 */ /* 0x000fe400078c08ff */
[----:B------:R-:W-:-:S02]  /*7ae0*/  LEA.HI.X.SX32 R243, R243, R24, 0x1, P2 ;  /* 0x00000018f3f37211 */ /* 0x000fc400010f0eff */
[-C--:B------:R-:W-:Y:S02]  /*7af0*/  LEA.HI.X.SX32 R223, R223, R24.reuse, 0x1, P5 ;  /* 0x00000018dfdf7211 */ /* 0x080fe400028f0eff */
[-C--:B------:R-:W-:Y:S02]  /*7b00*/  LEA.HI.X.SX32 R233, R233, R24.reuse, 0x1, P0 ;  /* 0x00000018e9e97211 */ /* 0x080fe400000f0eff */
[-C--:B0-----:R-:W-:Y:S02]  /*7b10*/  LEA R153, P2, R149, R25.reuse, 0x1 ;  /* 0x0000001995997211 */ /* 0x081fe400078408ff */
[----:B------:R-:W-:Y:S02]  /*7b20*/  LEA.HI.X.SX32 R245, R245, R24, 0x1, P1 ;  /* 0x00000018f5f57211 */ /* 0x000fe400008f0eff */
[-C--:B------:R-:W-:Y:S01]  /*7b30*/  LEA R238, P5, R237, R25.reuse, 0x1 ;  /* 0x00000019edee7211 */ /* 0x080fe200078a08ff */
[----:B------:R0:W-:Y:S01]  /*7b40*/  STL [R1+0x14], R153 ;  /* 0x0000149901007387 */ /* 0x0001e20000100800 */
[----:B------:R-:W-:-:S02]  /*7b50*/  LEA R248, P0, R247, R25, 0x1 ;  /* 0x00000019f7f87211 */ /* 0x000fc400078008ff */
[-C--:B------:R-:W-:Y:S02]  /*7b60*/  LEA.HI.X.SX32 R235, R235, R24.reuse, 0x1, P6 ;  /* 0x00000018ebeb7211 */ /* 0x080fe400030f0eff */
[-C--:B-1----:R-:W-:Y:S02]  /*7b70*/  LEA R152, P1, R148, R25.reuse, 0x1 ;  /* 0x0000001994987211 */ /* 0x082fe400078208ff */
[-C--:B------:R-:W-:Y:S02]  /*7b80*/  LEA R250, P6, R249, R25.reuse, 0x1 ;  /* 0x00000019f9fa7211 */ /* 0x080fe400078c08ff */
[-C--:B------:R-:W-:Y:S01]  /*7b90*/  LEA.HI.X.SX32 R237, R237, R24.reuse, 0x1, P5 ;  /* 0x00000018eded7211 */ /* 0x080fe200028f0eff */
[----:B------:R1:W-:Y:S01]  /*7ba0*/  STL [R1+0x1c], R152 ;  /* 0x00001c9801007387 */ /* 0x0003e20000100800 */
[----:B------:R-:W-:Y:S02]  /*7bb0*/  LEA.HI.X.SX32 R247, R247, R24, 0x1, P0 ;  /* 0x00000018f7f77211 */ /* 0x000fe400000f0eff */
[----:B------:R-:W-:-:S02]  /*7bc0*/  LEA R252, P5, R251, R25, 0x1 ;  /* 0x00000019fbfc7211 */ /* 0x000fc400078a08ff */
[-C--:B0-----:R-:W-:Y:S02]  /*7bd0*/  LEA R153, P0, R147, R25.reuse, 0x1 ;  /* 0x0000001993997211 */ /* 0x081fe400078008ff */
[-C--:B------:R-:W-:Y:S02]  /*7be0*/  LEA.HI.X.SX32 R249, R249, R24.reuse, 0x1, P6 ;  /* 0x00000018f9f97211 */ /* 0x080fe400030f0eff */
[-C--:B------:R-:W-:Y:S01]  /*7bf0*/  LEA.HI.X.SX32 R251, R251, R24.reuse, 0x1, P5 ;  /* 0x00000018fbfb7211 */ /* 0x080fe200028f0eff */
[----:B------:R0:W-:Y:S01]  /*7c00*/  STL [R1+0x24], R153 ;  /* 0x0000249901007387 */ /* 0x0001e20000100800 */
[CC--:B-1----:R-:W-:Y:S02]  /*7c10*/  LEA R152, P6, R146.reuse, R25.reuse, 0x1 ;  /* 0x0000001992987211 */ /* 0x0c2fe400078c08ff */
[----:B------:R-:W-:Y:S02]  /*7c20*/  LEA R154, P5, R145, R25, 0x1 ;  /* 0x00000019919a7211 */ /* 0x000fe400078a08ff */
[-C--:B------:R-:W-:Y:S01]  /*7c30*/  LEA.HI.X.SX32 R149, R149, R24.reuse, 0x1, P2 ;  /* 0x0000001895957211 */ /* 0x080fe200010f0eff */
[----:B------:R1:W-:Y:S01]  /*7c40*/  STL [R1+0x2c], R152 ;  /* 0x00002c9801007387 */ /* 0x0003e20000100800 */
[----:B------:R-:W-:-:S02]  /*7c50*/  LEA.HI.X.SX32 R146, R146, R24, 0x1, P6 ;  /* 0x0000001892927211 */ /* 0x000fc400030f0eff */
[-C--:B0-----:R-:W-:Y:S01]  /*7c60*/  LEA.HI.X.SX32 R153, R151, R24.reuse, 0x1, P4 ;  /* 0x0000001897997211 */ /* 0x081fe200020f0eff */
[----:B------:R-:W-:Y:S01]  /*7c70*/  STL [R1+0x34], R154 ;  /* 0x0000349a01007387 */ /* 0x000fe20000100800 */
[-C--:B------:R-:W-:Y:S02]  /*7c80*/  LEA.HI.X.SX32 R151, R150, R24.reuse, 0x1, P3 ;  /* 0x0000001896977211 */ /* 0x080fe400018f0eff */
[CC--:B------:R-:W-:Y:S01]  /*7c90*/  LEA R150, P3, R143.reuse, R25.reuse, 0x1 ;  /* 0x000000198f967211 */ /* 0x0c0fe200078608ff */
[----:B------:R-:W-:Y:S01]  /*7ca0*/  STL [R1], R153 ;  /* 0x0000009901007387 */ /* 0x000fe20000100800 */
[----:B-1----:R-:W-:Y:S02]  /*7cb0*/  LEA R152, P4, R144, R25, 0x1 ;  /* 0x0000001990987211 */ /* 0x002fe400078808ff */
[----:B------:R-:W-:-:S03]  /*7cc0*/  LEA.HI.X.SX32 R143, R143, R24, 0x1, P3 ;  /* 0x000000188f8f7211 */ /* 0x000fc600018f0eff */
[----:B------:R-:W-:Y:S04]  /*7cd0*/  STL [R1+0x3c], R152 ;  /* 0x00003c9801007387 */ /* 0x000fe80000100800 */
[----:B------:R0:W-:Y:S04]  /*7ce0*/  STL [R1+0x8], R151 ;  /* 0x0000089701007387 */ /* 0x0001e80000100800 */
[----:B------:R1:W-:Y:S04]  /*7cf0*/  STL [R1+0x44], R150 ;  /* 0x0000449601007387 */ /* 0x0003e80000100800 */
[----:B------:R2:W-:Y:S01]  /*7d00*/  STL [R1+0x10], R149 ;  /* 0x0000109501007387 */ /* 0x0005e20000100800 */
[----:B0-----:R-:W-:-:S02]  /*7d10*/  LEA R151, P2, R142, R25, 0x1 ;  /* 0x000000198e977211 */ /* 0x001fc400078408ff */
[----:B-1----:R-:W-:-:S03]  /*7d20*/  LEA.HI.X.SX32 R150, R148, R24, 0x1, P1 ;  /* 0x0000001894967211 */ /* 0x002fc600008f0eff */
[----:B------:R-:W-:Y:S01]  /*7d30*/  STL [R1+0x4c], R151 ;  /* 0x00004c9701007387 */ /* 0x000fe20000100800 */
[----:B------:R-:W-:Y:S02]  /*7d40*/  LEA.HI.X.SX32 R148, R147, R24, 0x1, P0 ;  /* 0x0000001893947211 */ /* 0x000fe400000f0eff */
[-C--:B--2---:R-:W-:Y:S01]  /*7d50*/  LEA R149, P1, R141, R25.reuse, 0x1 ;  /* 0x000000198d957211 */ /* 0x084fe200078208ff */
[----:B------:R-:W-:Y:S01]  /*7d60*/  STL [R1+0x18], R150 ;  /* 0x0000189601007387 */ /* 0x000fe20000100800 */
[----:B------:R-:W-:-:S03]  /*7d70*/  LEA R147, P0, R140, R25, 0x1 ;  /* 0x000000198c937211 */ /* 0x000fc600078008ff */
[----:B------:R-:W-:Y:S01]  /*7d80*/  STL [R1+0x54], R149 ;  /* 0x0000549501007387 */ /* 0x000fe20000100800 */
[----:B------:R-:W-:-:S03]  /*7d90*/  LEA.HI.X.SX32 R140, R140, R24, 0x1, P0 ;  /* 0x000000188c8c7211 */ /* 0x000fc600000f0eff */
[----:B------:R0:W-:Y:S04]  /*7da0*/  STL [R1+0x20], R148 ;  /* 0x0000209401007387 */ /* 0x0001e80000100800 */
[----:B------:R1:W-:Y:S04]  /*7db0*/  STL [R1+0x5c], R147 ;  /* 0x00005c9301007387 */ /* 0x0003e80000100800 */
[----:B------:R2:W-:Y:S01]  /*7dc0*/  STL [R1+0x28], R146 ;  /* 0x0000289201007387 */ /* 0x0005e20000100800 */
[----:B0-----:R-:W-:Y:S02]  /*7dd0*/  LEA R148, P6, R139, R25, 0x1 ;  /* 0x000000198b947211 */ /* 0x001fe400078c08ff */
        /* <DEDUP_REMOVED lines=107> */
[----:B------:R0:W-:Y:S01]  /*8490*/  STL [R1+0x13c], R121 ;  /* 0x00013c7901007387 */ /* 0x0001e20000100800 */
[----:B--2---:R-:W-:-:S03]  /*84a0*/  LEA R118, P6, R72, R25, 0x1 ;  /* 0x0000001948767211 */ /* 0x004fc600078c08ff */
[----:B------:R1:W-:Y:S04]  /*84b0*/  STL [R1+0x108], R119 ;  /* 0x0001087701007387 */ /* 0x0003e80000100800 */
[----:B------:R2:W-:Y:S01]  /*84c0*/  STL [R1+0x144], R118 ;  /* 0x0001447601007387 */ /* 0x0005e20000100800 */
[----:B0-----:R-:W-:Y:S02]  /*84d0*/  LEA.HI.X.SX32 R121, R84, R24, 0x1, P5 ;  /* 0x0000001854797211 */ /* 0x001fe400028f0eff */
[----:B-1----:R-:W-:-:S03]  /*84e0*/  LEA R119, P5, R70, R25, 0x1 ;  /* 0x0000001946777211 */ /* 0x002fc600078a08ff */
[----:B------:R0:W-:Y:S01]  /*84f0*/  STL [R1+0x110], R121 ;  /* 0x0001107901007387 */ /* 0x0001e20000100800 */
[----:B--2---:R-:W-:-:S03]  /*8500*/  LEA.HI.X.SX32 R118, R82, R24, 0x1, P4 ;  /* 0x0000001852767211 */ /* 0x004fc600020f0eff */
[----:B------:R1:W-:Y:S04]  /*8510*/  STL [R1+0x14c], R119 ;  /* 0x00014c7701007387 */ /* 0x0003e80000100800 */
[----:B------:R2:W-:Y:S01]  /*8520*/  STL [R1+0x118], R118 ;  /* 0x0001187601007387 */ /* 0x0005e20000100800 */
[----:B0-----:R-:W-:Y:S02]  /*8530*/  LEA R121, P4, R68, R25, 0x1 ;  /* 0x0000001944797211 */ /* 0x001fe400078808ff */
        /* <DEDUP_REMOVED lines=65> */
[----:B0-----:R-:W-:Y:S01]  /*8950*/  LEA.HI.X.SX32 R121, R44, R24, 0x1, P1 ;  /* 0x000000182c797211 */ /* 0x001fe200008f0eff */
[----:B------:R-:W-:Y:S01]  /*8960*/  IMAD R44, R52, 0x2, R45 ;  /* 0x00000002342c7824 */ /* 0x000fe200078e022d */
[----:B-1----:R-:W-:-:S03]  /*8970*/  LEA R119, P1, R61, R25, 0x1 ;  /* 0x000000193d777211 */ /* 0x002fc600078208ff */
[----:B------:R0:W-:Y:S01]  /*8980*/  STL [R1+0x1a0], R121 ;  /* 0x0001a07901007387 */ /* 0x0001e20000100800 */
[----:B--2---:R-:W-:-:S03]  /*8990*/  LEA.HI.X.SX32 R118, R46, R24, 0x1, P0 ;  /* 0x000000182e767211 */ /* 0x004fc600000f0eff */
[----:B------:R1:W-:Y:S01]  /*89a0*/  STL [R1+0x1dc], R119 ;  /* 0x0001dc7701007387 */ /* 0x0003e20000100800 */
[----:B------:R-:W-:-:S03]  /*89b0*/  IMAD R46, R52, 0x2, R44 ;  /* 0x00000002342e7824 */ /* 0x000fc600078e022c */
[----:B------:R2:W-:Y:S01]  /*89c0*/  STL [R1+0x1a8], R118 ;  /* 0x0001a87601007387 */ /* 0x0005e20000100800 */
[----:B0-----:R-:W-:Y:S02]  /*89d0*/  LEA R121, P0, R63, R25, 0x1 ;  /* 0x000000193f797211 */ /* 0x001fe400078008ff */
[----:B-1----:R-:W-:-:S03]  /*89e0*/  LEA.HI.X.SX32 R119, R49, R24, 0x1, P6 ;  /* 0x0000001831777211 */ /* 0x002fc600030f0eff */
[----:B------:R0:W-:Y:S01]  /*89f0*/  STL [R1+0x1e4], R121 ;  /* 0x0001e47901007387 */ /* 0x0001e20000100800 */
[----:B--2---:R-:W-:-:S03]  /*8a00*/  LEA R118, P6, R65, R25, 0x1 ;  /* 0x0000001941767211 */ /* 0x004fc600078c08ff */
[----:B------:R1:W-:Y:S04]  /*8a10*/  STL [R1+0x1b0], R119 ;  /* 0x0001b07701007387 */ /* 0x0003e80000100800 */
[----:B------:R2:W-:Y:S01]  /*8a20*/  STL [R1+0x1ec], R118 ;  /* 0x0001ec7601007387 */ /* 0x0005e20000100800 */
[-C--:B0-----:R-:W-:Y:S01]  /*8a30*/  LEA.HI.X.SX32 R121, R53, R24.reuse, 0x1, P5 ;  /* 0x0000001835797211 */ /* 0x081fe200028f0eff */
[----:B------:R-:W-:Y:S01]  /*8a40*/  IMAD R53, R27, UR9, RZ ;  /* 0x000000091b357c24 */ /* 0x000fe2000f8e02ff */
[----:B------:R-:W-:Y:S01]  /*8a50*/  USHF.L.U32 UR9, UR9, 0x7, URZ ;  /* 0x0000000709097899 */ /* 0x000fe2000800063f */
[----:B-1----:R-:W-:Y:S02]  /*8a60*/  LEA R119, P5, R67, R25, 0x1 ;  /* 0x0000001943777211 */ /* 0x002fe400078a08ff */
[----:B------:R0:W-:Y:S01]  /*8a70*/  STL [R1+0x1b8], R121 ;  /* 0x0001b87901007387 */ /* 0x0001e20000100800 */
[----:B------:R-:W-:Y:S01]  /*8a80*/  USHF.L.U32 UR45, UR9, 0x1, URZ ;  /* 0x00000001092d7899 */ /* 0x000fe2000800063f */
[----:B--2---:R-:W-:-:S02]  /*8a90*/  LEA.HI.X.SX32 R118, R55, R24, 0x1, P4 ;  /* 0x0000001837767211 */ /* 0x004fc400020f0eff */
[----:B------:R1:W-:Y:S01]  /*8aa0*/  STL [R1+0x1f4], R119 ;  /* 0x0001f47701007387 */ /* 0x0003e20000100800 */
[----:B------:R-:W-:-:S03]  /*8ab0*/  CS2R R54, SRZ ;  /* 0x0000000000367805 */ /* 0x000fc6000001ff00 */
[----:B------:R2:W-:Y:S01]  /*8ac0*/  STL [R1+0x1c0], R118 ;  /* 0x0001c07601007387 */ /* 0x0005e20000100800 */
[----:B0-----:R-:W-:Y:S02]  /*8ad0*/  LEA R121, P4, R69, R25, 0x1 ;  /* 0x0000001945797211 */ /* 0x001fe400078808ff */
[----:B-1----:R-:W-:-:S03]  /*8ae0*/  LEA.HI.X.SX32 R119, R57, R24, 0x1, P3 ;  /* 0x0000001839777211 */ /* 0x002fc600018f0eff */
[----:B------:R0:W-:Y:S01]  /*8af0*/  STL [R1+0x1fc], R121 ;  /* 0x0001fc7901007387 */ /* 0x0001e20000100800 */
[----:B------:R-:W-:Y:S02]  /*8b00*/  CS2R R56, SRZ ;  /* 0x0000000000387805 */ /* 0x000fe4000001ff00 */
[----:B--2---:R-:W-:Y:S01]  /*8b10*/  LEA R118, P3, R71, R25, 0x1 ;  /* 0x0000001947767211 */ /* 0x004fe200078608ff */
[----:B------:R1:W-:Y:S04]  /*8b20*/  STL [R1+0x1c8], R119 ;  /* 0x0001c87701007387 */ /* 0x0003e80000100800 */
[----:B------:R2:W-:Y:S01]  /*8b30*/  STL [R1+0x204], R118 ;  /* 0x0002047601007387 */ /* 0x0005e20000100800 */
[----:B0-----:R-:W-:Y:S02]  /*8b40*/  LEA.HI.X.SX32 R121, R59, R24, 0x1, P2 ;  /* 0x000000183b797211 */ /* 0x001fe400010f0eff */
[----:B------:R-:W-:-:S02]  /*8b50*/  CS2R R58, SRZ ;  /* 0x00000000003a7805 */ /* 0x000fc4000001ff00 */
[----:B-1----:R-:W-:Y:S01]  /*8b60*/  LEA R119, P2, R73, R25, 0x1 ;  /* 0x0000001949777211 */ /* 0x002fe200078408ff */
[----:B------:R0:W-:Y:S01]  /*8b70*/  STL [R1+0x1d0], R121 ;  /* 0x0001d07901007387 */ /* 0x0001e20000100800 */
[----:B--2---:R-:W-:-:S03]  /*8b80*/  LEA.HI.X.SX32 R118, R61, R24, 0x1, P1 ;  /* 0x000000183d767211 */ /* 0x004fc600008f0eff */
        /* <DEDUP_REMOVED lines=31> */
[----:B------:R-:W-:Y:S01]  /*8d80*/  LEA R25, P2, R47, UR12, 0x1 ;  /* 0x0000000c2f197c11 */ /* 0x000fe2000f8408ff */
[----:B------:R-:W-:Y:S01]  /*8d90*/  USGXT.U32 UR12, UR8, 0xe ;  /* 0x0000000e080c789a */ /* 0x000fe20008000000 */
[----:B------:R-:W-:Y:S01]  /*8da0*/  CS2R R72, SRZ ;  /* 0x0000000000487805 */ /* 0x000fe2000001ff00 */
[----:B------:R2:W-:Y:S01]  /*8db0*/  STL [R1+0x208], R118 ;  /* 0x0002087601007387 */ /* 0x0005e20000100800 */
[----:B------:R-:W-:Y:S01]  /*8dc0*/  USHF.R.S32.HI UR8, URZ, 0x1f, UR9 ;  /* 0x0000001f3f087899 */ /* 0x000fe20008011409 */
[-C--:B0-----:R-:W-:Y:S02]  /*8dd0*/  LEA.HI.X.SX32 R121, R75, R24.reuse, 0x1, P1 ;  /* 0x000000184b797211 */ /* 0x081fe400008f0eff */
[----:B------:R-:W-:Y:S01]  /*8de0*/  CS2R R74, SRZ ;  /* 0x00000000004a7805 */ /* 0x000fe2000001ff00 */
[----:B------:R-:W-:Y:S01]  /*8df0*/  USHF.L.U64.HI UR18, UR9, 0x1, UR8 ;  /* 0x0000000109127899 */ /* 0x000fe20008010208 */
[----:B-1----:R-:W-:Y:S01]  /*8e00*/  LEA.HI.X.SX32 R119, R79, R24, 0x1, P0 ;  /* 0x000000184f777211 */ /* 0x002fe200000f0eff */
[----:B------:R0:W-:Y:S01]  /*8e10*/  STL [R1+0x210], R121 ;  /* 0x0002107901007387 */ /* 0x0001e20000100800 */
[----:B------:R-:W-:-:S02]  /*8e20*/  CS2R R78, SRZ ;  /* 0x00000000004e7805 */ /* 0x000fc4000001ff00 */
[----:B--2---:R-:W-:Y:S01]  /*8e30*/  LEA.HI.X.SX32 R118, R81, R24, 0x1, P6 ;  /* 0x0000001851767211 */ /* 0x004fe200030f0eff */
[----:B------:R1:W-:Y:S01]  /*8e40*/  STL [R1+0x218], R119 ;  /* 0x0002187701007387 */ /* 0x0003e20000100800 */
[----:B------:R-:W-:-:S03]  /*8e50*/  CS2R R80, SRZ ;  /* 0x0000000000507805 */ /* 0x000fc6000001ff00 */
[----:B------:R2:W-:Y:S01]  /*8e60*/  STL [R1+0x220], R118 ;  /* 0x0002207601007387 */ /* 0x0005e20000100800 */
[-C--:B0-----:R-:W-:Y:S02]  /*8e70*/  LEA.HI.X.SX32 R121, R83, R24.reuse, 0x1, P5 ;  /* 0x0000001853797211 */ /* 0x081fe400028f0eff */
[----:B------:R-:W-:Y:S02]  /*8e80*/  CS2R R82, SRZ ;  /* 0x0000000000527805 */ /* 0x000fe4000001ff00 */
[-C--:B-1----:R-:W-:Y:S01]  /*8e90*/  LEA.HI.X.SX32 R119, R85, R24.reuse, 0x1, P4 ;  /* 0x0000001855777211 */ /* 0x082fe200020f0eff */
[----:B------:R0:W-:Y:S01]  /*8ea0*/  STL [R1+0x42c], R121 ;  /* 0x00042c7901007387 */ /* 0x0001e20000100800 */
[----:B------:R-:W-:Y:S02]  /*8eb0*/  CS2R R84, SRZ ;  /* 0x0000000000547805 */ /* 0x000fe4000001ff00 */
[----:B--2---:R-:W-:Y:S01]  /*8ec0*/  LEA.HI.X.SX32 R118, R87, R24, 0x1, P3 ;  /* 0x0000001857767211 */ /* 0x004fe200018f0eff */
[----:B------:R1:W-:Y:S01]  /*8ed0*/  STL [R1+0x434], R119 ;  /* 0x0004347701007387 */ /* 0x0003e20000100800 */
[----:B------:R-:W-:Y:S01]  /*8ee0*/  LEA.HI.X.SX32 R24, R47, UR13, 0x1, P2 ;  /* 0x0000000d2f187c11 */ /* 0x000fe200090f0eff */
[----:B------:R-:W-:Y:S01]  /*8ef0*/  IMAD R47, R52, 0x2, R46 ;  /* 0x00000002342f7824 */ /* 0x000fe200078e022e */
[----:B------:R-:W-:Y:S01]  /*8f00*/  UIADD3 UR13, UP0, UR12, 0x80, URZ ;  /* 0x000000800c0d7890 */ /* 0x000fe2000ff1e03f */
[----:B------:R2:W-:Y:S01]  /*8f10*/  STL [R1+0x238], R118 ;  /* 0x0002387601007387 */ /* 0x0005e20000100800 */
[----:B------:R-:W-:-:S02]  /*8f20*/  CS2R R86, SRZ ;  /* 0x0000000000567805 */ /* 0x000fc4000001ff00 */
[-C--:B0-----:R-:W-:Y:S01]  /*8f30*/  LEA R121, P3, R26, R25.reuse, 0x1 ;  /* 0x000000191a797211 */ /* 0x081fe200078608ff */
[----:B------:R-:W-:Y:S01]  /*8f40*/  IMAD R48, R52, 0x2, R47 ;  /* 0x0000000234307824 */ /* 0x000fe200078e022f */
[----:B------:R-:W-:Y:S01]  /*8f50*/  UIADD3.X UR9, UR5, 0x40000040, URZ, UP0, !UPT ;  /* 0x4000004005097890 */ /* 0x000fe200087fe43f */
[-C--:B-1----:R-:W-:Y:S02]  /*8f60*/  LEA R119, P5, R50, R25.reuse, 0x1 ;  /* 0x0000001932777211 */ /* 0x082fe400078a08ff */
[----:B------:R0:W-:Y:S01]  /*8f70*/  STL [R1+0x240], R121 ;  /* 0x0002407901007387 */ /* 0x0001e20000100800 */
[----:B------:R-:W-:Y:S01]  /*8f80*/  IMAD R49, R52, 0x2, R48 ;  /* 0x0000000234317824 */ /* 0x000fe200078e0230 */
[----:B------:R-:W-:Y:S01]  /*8f90*/  UMOV UR8, UR13 ;  /* 0x0000000d00087c82 */ /* 0x000fe20008000000 */
[----:B--2---:R-:W-:Y:S01]  /*8fa0*/  LEA R118, P4, R77, R25, 0x1 ;  /* 0x000000194d767211 */ /* 0x004fe200078808ff */
[----:B------:R1:W-:Y:S01]  /*8fb0*/  STL [R1+0x248], R119 ;  /* 0x0002487701007387 */ /* 0x0003e20000100800 */
[----:B------:R-:W-:-:S02]  /*8fc0*/  UIADD3.64 UR20, UR8, 0x80, URZ ;  /* 0x0000008008147897 */ /* 0x000fc4000fffe03f */
[----:B------:R-:W-:Y:S01]  /*8fd0*/  UIADD3.64 UR24, UR8, 0x100, URZ ;  /* 0x0000010008187897 */ /* 0x000fe2000fffe03f */
[----:B------:R2:W-:Y:S01]  /*8fe0*/  STL [R1+0x250], R118 ;  /* 0x0002507601007387 */ /* 0x0005e20000100800 */
[----:B------:R-:W-:Y:S01]  /*8ff0*/  UIADD3.64 UR28, UR8, 0x180, URZ ;  /* 0x00000180081c7897 */ /* 0x000fe2000fffe03f */
[-C--:B0-----:R-:W-:Y:S01]  /*9000*/  LEA R121, P0, R28, R25.reuse, 0x1 ;  /* 0x000000191c797211 */ /* 0x081fe200078008ff */
[----:B------:R-:W-:Y:S02]  /*9010*/  UIADD3.64 UR32, UR8, 0x200, URZ ;  /* 0x0000020008207897 */ /* 0x000fe4000fffe03f */
[----:B------:R-:W-:Y:S01]  /*9020*/  UIADD3.64 UR36, UR8, 0x280, URZ ;  /* 0x0000028008247897 */ /* 0x000fe2000fffe03f */
[-C--:B-1----:R-:W-:Y:S01]  /*9030*/  LEA R119, P1, R29, R25.reuse, 0x1 ;  /* 0x000000191d777211 */ /* 0x082fe200078208ff */
[----:B------:R0:W-:Y:S01]  /*9040*/  STL [R1+0x258], R121 ;  /* 0x0002587901007387 */ /* 0x0001e20000100800 */
[----:B------:R-:W-:Y:S01]  /*9050*/  UIADD3.64 UR40, UR8, 0x300, URZ ;  /* 0x0000030008287897 */ /* 0x000fe2000fffe03f */
[----:B--2---:R-:W-:-:S02]  /*9060*/  LEA R118, P2, R30, R25, 0x1 ;  /* 0x000000191e767211 */ /* 0x004fc400078408ff */
        /* <DEDUP_REMOVED lines=13> */
[----:B------:R-:W-:Y:S02]  /*9140*/  CS2R R76, SRZ ;  /* 0x00000000004c7805 */ /* 0x000fe4000001ff00 */
[-C--:B--2---:R-:W-:Y:S01]  /*9150*/  LEA R118, P4, R33, R25.reuse, 0x1 ;  /* 0x0000001921767211 */ /* 0x084fe200078808ff */
[----:B------:R1:W-:Y:S04]  /*9160*/  STL [R1+0x24c], R119 ;  /* 0x00024c7701007387 */ /* 0x0003e80000100800 */
[----:B------:R2:W-:Y:S01]  /*9170*/  STL [R1+0x280], R118 ;  /* 0x0002807601007387 */ /* 0x0005e20000100800 */
[----:B0-----:R-:W-:Y:S02]  /*9180*/  LEA.HI.X.SX32 R121, R28, R24, 0x1, P0 ;  /* 0x000000181c797211 */ /* 0x001fe400000f0eff */
[----:B-1----:R-:W-:-:S03]  /*9190*/  LEA R119, P0, R34, R25, 0x1 ;  /* 0x0000001922777211 */ /* 0x002fc600078008ff */
[----:B------:R0:W-:Y:S01]  /*91a0*/  STL [R1+0x254], R121 ;  /* 0x0002547901007387 */ /* 0x0001e20000100800 */
[----:B--2---:R-:W-:-:S03]  /*91b0*/  LEA.HI.X.SX32 R118, R29, R24, 0x1, P1 ;  /* 0x000000181d767211 */ /* 0x004fc600008f0eff */
[----:B------:R1:W-:Y:S01]  /*91c0*/  STL [R1+0x288], R119 ;  /* 0x0002887701007387 */ /* 0x0003e20000100800 */
[----:B------:R-:W-:-:S03]  /*91d0*/  IMAD R29, R52, 0x2, R50 ;  /* 0x00000002341d7824 */ /* 0x000fc600078e0232 */
[----:B------:R2:W-:Y:S01]  /*91e0*/  STL [R1+0x25c], R118 ;  /* 0x00025c7601007387 */ /* 0x0005e20000100800 */
[----:B------:R-:W-:Y:S01]  /*91f0*/  IMAD R28, R52, 0x2, R29 ;  /* 0x00000002341c7824 */ /* 0x000fe200078e021d */
        /* <DEDUP_REMOVED lines=14> */
[----:B0-----:R-:W-:-:S03]  /*92e0*/  LEA R121, P5, R38, R25, 0x1 ;  /* 0x0000001926797211 */ /* 0x001fc600078a08ff */
[C---:B------:R-:W-:Y:S01]  /*92f0*/  IMAD R30, R52.reuse, 0x2, R31 ;  /* 0x00000002341e7824 */ /* 0x040fe200078e021f */
[-C--:B-1----:R-:W-:Y:S01]  /*9300*/  LEA.HI.X.SX32 R119, R33, R24.reuse, 0x1, P4 ;  /* 0x0000001821777211 */ /* 0x082fe200020f0eff */
[----:B------:R0:W-:Y:S02]  /*9310*/  STL [R1+0x2a8], R121 ;  /* 0x0002a87901007387 */ /* 0x0001e40000100800 */
[----:B------:R-:W-:Y:S01]  /*9320*/  IMAD R51, R52, 0x2, R30 ;  /* 0x0000000234337824 */ /* 0x000fe200078e021e */
[----:B--2---:R-:W-:Y:S01]  /*9330*/  LEA R118, P4, R39, R25, 0x1 ;  /* 0x0000001927767211 */ /* 0x004fe200078808ff */
[----:B------:R1:W-:Y:S04]  /*9340*/  STL [R1+0x27c], R119 ;  /* 0x00027c7701007387 */ /* 0x0003e80000100800 */
[----:B------:R2:W-:Y:S01]  /*9350*/  STL [R1+0x2b0], R118 ;  /* 0x0002b07601007387 */ /* 0x0005e20000100800 */
[----:B0-----:R-:W-:-:S02]  /*9360*/  LEA.HI.X.SX32 R121, R34, R24, 0x1, P0 ;  /* 0x0000001822797211 */ /* 0x001fc400000f0eff */
        /* <DEDUP_REMOVED lines=8> */
[----:B------:R-:W-:Y:S01]  /*93f0*/  IMAD R36, R52, 0x2, R51 ;  /* 0x0000000234247824 */ /* 0x000fe200078e0233 */
[----:B--2---:R-:W-:Y:S02]  /*9400*/  LEA R118, P2, R42, R25, 0x1 ;  /* 0x000000192a767211 */ /* 0x004fe400078408ff */
[----:B------:R1:W-:Y:S01]  /*9410*/  STL [R1+0x294], R119 ;  /* 0x0002947701007387 */ /* 0x0003e20000100800 */
[----:B------:R-:W-:-:S03]  /*9420*/  IMAD R35, R52, 0x2, R36 ;  /* 0x0000000234237824 */ /* 0x000fc600078e0224 */
        /* <DEDUP_REMOVED lines=15> */
[----:B------:R1:W-:Y:S02]  /*9520*/  STL [R1+0x2ac], R119 ;  /* 0x0002ac7701007387 */ /* 0x0003e40000100800 */
[----:B------:R-:W-:Y:S02]  /*9530*/  IMAD R39, R52, 0x2, R37 ;  /* 0x0000000234277824 */ /* 0x000fe400078e0225 */
[----:B------:R2:W-:Y:S01]  /*9540*/  STL [R1+0x2e0], R118 ;  /* 0x0002e07601007387 */ /* 0x0005e20000100800 */
[----:B0-----:R-:W-:-:S02]  /*9550*/  LEA.HI.X.SX32 R121, R40, R24, 0x1, P0 ;  /* 0x0000001828797211 */ /* 0x001fc400000f0eff */
[----:B-1----:R-:W-:-:S03]  /*9560*/  LEA R119, P0, R53, R25, 0x1 ;  /* 0x0000001935777211 */ /* 0x002fc600078008ff */
[----:B------:R0:W-:Y:S01]  /*9570*/  STL [R1+0x2b4], R121 ;  /* 0x0002b47901007387 */ /* 0x0001e20000100800 */
[----:B--2---:R-:W-:-:S03]  /*9580*/  LEA.HI.X.SX32 R118, R41, R24, 0x1, P1 ;  /* 0x0000001829767211 */ /* 0x004fc600008f0eff */
[----:B------:R1:W-:Y:S04]  /*9590*/  STL [R1+0x424], R119 ;  /* 0x0004247701007387 */ /* 0x0003e80000100800 */
[----:B------:R2:W-:Y:S01]  /*95a0*/  STL [R1+0x2bc], R118 ;  /* 0x0002bc7601007387 */ /* 0x0005e20000100800 */
[-C--:B0-----:R-:W-:Y:S02]  /*95b0*/  LEA.HI.X.SX32 R121, R42, R24.reuse, 0x1, P2 ;  /* 0x000000182a797211 */ /* 0x081fe400010f0eff */
[----:B-1----:R-:W-:-:S03]  /*95c0*/  LEA.HI.X.SX32 R119, R43, R24, 0x1, P3 ;  /* 0x000000182b777211 */ /* 0x002fc600018f0eff */
[----:B------:R0:W-:Y:S01]  /*95d0*/  STL [R1+0x2c4], R121 ;  /* 0x0002c47901007387 */ /* 0x0001e20000100800 */
[----:B------:R-:W-:Y:S02]  /*95e0*/  CS2R R42, SRZ ;  /* 0x00000000002a7805 */ /* 0x000fe4000001ff00 */
[-C--:B--2---:R-:W-:Y:S01]  /*95f0*/  LEA.HI.X.SX32 R118, R45, R24.reuse, 0x1, P5 ;  /* 0x000000182d767211 */ /* 0x084fe200028f0eff */
[----:B------:R1:W-:Y:S04]  /*9600*/  STL [R1+0x2cc], R119 ;  /* 0x0002cc7701007387 */ /* 0x0003e80000100800 */
[----:B------:R2:W-:Y:S01]  /*9610*/  STL [R1+0x2d4], R118 ;  /* 0x0002d47601007387 */ /* 0x0005e20000100800 */
[----:B0-----:R-:W-:Y:S02]  /*9620*/  LEA.HI.X.SX32 R121, R44, R24, 0x1, P4 ;  /* 0x000000182c797211 */ /* 0x001fe400020f0eff */
[----:B------:R-:W-:-:S02]  /*9630*/  CS2R R44, SRZ ;  /* 0x00000000002c7805 */ /* 0x000fc4000001ff00 */
[-C--:B-1----:R-:W-:Y:S01]  /*9640*/  LEA R119, P1, R46, R25.reuse, 0x1 ;  /* 0x000000192e777211 */ /* 0x082fe200078208ff */
[----:B------:R0:W-:Y:S01]  /*9650*/  STL [R1+0x2dc], R121 ;  /* 0x0002dc7901007387 */ /* 0x0001e20000100800 */
[----:B--2---:R-:W-:-:S03]  /*9660*/  LEA R118, P2, R47, R25, 0x1 ;  /* 0x000000192f767211 */ /* 0x004fc600078408ff */
[----:B------:R1:W-:Y:S04]  /*9670*/  STL [R1+0x2e8], R119 ;  /* 0x0002e87701007387 */ /* 0x0003e80000100800 */
[----:B------:R2:W-:Y:S01]  /*9680*/  STL [R1+0x2f0], R118 ;  /* 0x0002f07601007387 */ /* 0x0005e20000100800 */
[-C--:B0-----:R-:W-:Y:S02]  /*9690*/  LEA.HI.X.SX32 R121, R53, R24.reuse, 0x1, P0 ;  /* 0x0000001835797211 */ /* 0x081fe400000f0eff */
[----:B-1----:R-:W-:-:S03]  /*96a0*/  LEA.HI.X.SX32 R119, R46, R24, 0x1, P1 ;  /* 0x000000182e777211 */ /* 0x002fc600008f0eff */
[----:B------:R0:W-:Y:S01]  /*96b0*/  STL [R1+0x420], R121 ;  /* 0x0004207901007387 */ /* 0x0001e20000100800 */
[----:B--2---:R-:W-:-:S03]  /*96c0*/  LEA.HI.X.SX32 R118, R47, R24, 0x1, P2 ;  /* 0x000000182f767211 */ /* 0x004fc600010f0eff */
[----:B------:R1:W-:Y:S01]  /*96d0*/  STL [R1+0x2e4], R119 ;  /* 0x0002e47701007387 */ /* 0x0003e20000100800 */
[----:B------:R-:W-:-:S03]  /*96e0*/  CS2R R46, SRZ ;  /* 0x00000000002e7805 */ /* 0x000fc6000001ff00 */
[----:B------:R2:W-:Y:S01]  /*96f0*/  STL [R1+0x2ec], R118 ;  /* 0x0002ec7601007387 */ /* 0x0005e20000100800 */
[-C--:B0-----:R-:W-:Y:S02]  /*9700*/  LEA R121, P0, R48, R25.reuse, 0x1 ;  /* 0x0000001930797211 */ /* 0x081fe400078008ff */
[----:B-1----:R-:W-:-:S03]  /*9710*/  LEA R119, P1, R49, R25, 0x1 ;  /* 0x0000001931777211 */ /* 0x002fc600078208ff */
[----:B------:R0:W-:Y:S01]  /*9720*/  STL [R1+0x2f8], R121 ;  /* 0x0002f87901007387 */ /* 0x0001e20000100800 */
[----:B--2---:R-:W-:-:S03]  /*9730*/  LEA R118, P2, R26, R25, 0x1 ;  /* 0x000000191a767211 */ /* 0x004fc600078408ff */
[----:B------:R1:W-:Y:S04]  /*9740*/  STL [R1+0x300], R119 ;  /* 0x0003007701007387 */ /* 0x0003e80000100800 */
[----:B------:R2:W-:Y:S01]  /*9750*/  STL [R1+0x308], R118 ;  /* 0x0003087601007387 */ /* 0x0005e20000100800 */
[-C--:B0-----:R-:W-:Y:S02]  /*9760*/  LEA.HI.X.SX32 R121, R48, R24.reuse, 0x1, P0 ;  /* 0x0000001830797211 */ /* 0x081fe400000f0eff */
[----:B-1----:R-:W-:-:S03]  /*9770*/  LEA.HI.X.SX32 R119, R49, R24, 0x1, P1 ;  /* 0x0000001831777211 */ /* 0x002fc600008f0eff */
[----:B------:R0:W-:Y:S01]  /*9780*/  STL [R1+0x2f4], R121 ;  /* 0x0002f47901007387 */ /* 0x0001e20000100800 */
[----:B------:R-:W-:Y:S02]  /*9790*/  CS2R R48, SRZ ;  /* 0x0000000000307805 */ /* 0x000fe4000001ff00 */
[----:B--2---:R-:W-:Y:S01]  /*97a0*/  LEA.HI.X.SX32 R118, R26, R24, 0x1, P2 ;  /* 0x000000181a767211 */ /* 0x004fe200010f0eff */
[----:B------:R1:W-:Y:S01]  /*97b0*/  STL [R1+0x2fc], R119 ;  /* 0x0002fc7701007387 */ /* 0x0003e20000100800 */
[----:B------:R-:W-:-:S03]  /*97c0*/  IMAD R26, R52, 0x2, R39 ;  /* 0x00000002341a7824 */ /* 0x000fc600078e0227 */
[----:B------:R2:W-:Y:S01]  /*97d0*/  STL [R1+0x304], R118 ;  /* 0x0003047601007387 */ /* 0x0005e20000100800 */
[----:B------:R-:W-:Y:S01]  /*97e0*/  IMAD R41, R52, 0x2, R26 ;  /* 0x0000000234297824 */ /* 0x000fe200078e021a */
        /* <DEDUP_REMOVED lines=28> */
[----:B0-----:R-:W-:-:S03]  /*99b0*/  LEA R121, P0, R51, R25, 0x1 ;  /* 0x0000001933797211 */ /* 0x001fc600078008ff */
[----:B------:R-:W-:Y:S01]  /*99c0*/  IMAD R29, R52, 0x2, R32 ;  /* 0x00000002341d7824 */ /* 0x000fe200078e0220 */
[-C--:B-1----:R-:W-:Y:S01]  /*99d0*/  LEA R119, P1, R36, R25.reuse, 0x1 ;  /* 0x0000001924777211 */ /* 0x082fe200078208ff */
[----:B------:R0:W-:Y:S01]  /*99e0*/  STL [R1+0x340], R121 ;  /* 0x0003407901007387 */ /* 0x0001e20000100800 */
[----:B--2---:R-:W-:-:S03]  /*99f0*/  LEA R118, P2, R35, R25, 0x1 ;  /* 0x0000001923767211 */ /* 0x004fc600078408ff */
[----:B------:R1:W-:Y:S04]  /*9a00*/  STL [R1+0x348], R119 ;  /* 0x0003487701007387 */ /* 0x0003e80000100800 */
[----:B------:R2:W-:Y:S01]  /*9a10*/  STL [R1+0x350], R118 ;  /* 0x0003507601007387 */ /* 0x0005e20000100800 */
[-C--:B0-----:R-:W-:Y:S02]  /*9a20*/  LEA.HI.X.SX32 R121, R51, R24.reuse, 0x1, P0 ;  /* 0x0000001833797211 */ /* 0x081fe400000f0eff */
[----:B------:R-:W-:Y:S02]  /*9a30*/  CS2R R50, SRZ ;  /* 0x0000000000327805 */ /* 0x000fe4000001ff00 */
[-C--:B-1----:R-:W-:Y:S01]  /*9a40*/  LEA.HI.X.SX32 R119, R36, R24.reuse, 0x1, P1 ;  /* 0x0000001824777211 */ /* 0x082fe200008f0eff */
        /* <DEDUP_REMOVED lines=45> */
[----:B------:R-:W-:Y:S01]  /*9d20*/  IMAD R28, R52, 0x2, R37 ;  /* 0x00000002341c7824 */ /* 0x000fe200078e0225 */
[----:B--2---:R-:W-:Y:S02]  /*9d30*/  LEA.HI.X.SX32 R118, R40, R24, 0x1, P2 ;  /* 0x0000001828767211 */ /* 0x004fe400010f0eff */
        /* <DEDUP_REMOVED lines=28> */
[----:B------:R1:W-:Y:S04]  /*9f00*/  STL [R1+0x3bc], R119 ;  /* 0x0003bc7701007387 */ /* 0x0003e80000100800 */
        /* <DEDUP_REMOVED lines=26> */
[----:B------:R-:W-:Y:S01]  /*a0b0*/  IMAD R28, R52, 0x2, R32 ;  /* 0x00000002341c7824 */ /* 0x000fe200078e0220 */
[----:B--2---:R-:W-:-:S02]  /*a0c0*/  LEA.HI.X.SX32 R118, R29, R24, 0x1, P2 ;  /* 0x000000181d767211 */ /* 0x004fc400010f0eff */
        /* <DEDUP_REMOVED lines=15> */
[----:B------:R1:W-:Y:S04]  /*a1c0*/  STL [R1+0x404], R119 ;  /* 0x0004047701007387 */ /* 0x0003e80000100800 */
[----:B------:R2:W-:Y:S01]  /*a1d0*/  STL [R1+0x40c], R118 ;  /* 0x00040c7601007387 */ /* 0x0005e20000100800 */
[-C--:B0-----:R-:W-:Y:S02]  /*a1e0*/  LEA R121, P2, R29, R25.reuse, 0x1 ;  /* 0x000000191d797211 */ /* 0x081fe400078408ff */
[----:B-1----:R-:W-:-:S02]  /*a1f0*/  LEA R119, P0, R32, R25, 0x1 ;  /* 0x0000001920777211 */ /* 0x002fc400078008ff */
[----:B--2---:R-:W-:-:S03]  /*a200*/  LEA R118, P1, R28, R25, 0x1 ;  /* 0x000000191c767211 */ /* 0x004fc600078208ff */
[----:B------:R0:W-:Y:S04]  /*a210*/  STL [R1+0x414], R119 ;  /* 0x0004147701007387 */ /* 0x0001e80000100800 */
[----:B------:R1:W-:Y:S04]  /*a220*/  STL [R1+0x418], R118 ;  /* 0x0004187601007387 */ /* 0x0003e80000100800 */
[----:B------:R2:W-:Y:S01]  /*a230*/  STL [R1+0x41c], R121 ;  /* 0x00041c7901007387 */ /* 0x0005e20000100800 */
[----:B0-----:R-:W-:Y:S02]  /*a240*/  LEA R119, P3, R52, R25, 0x1 ;  /* 0x0000001934777211 */ /* 0x001fe400078608ff */
        /* <DEDUP_REMOVED lines=8> */
[----:B-1----:R-:W-:Y:S01]  /*a2d0*/  LEA.HI.X.SX32 R118, R52, R24, 0x1, P3 ;  /* 0x0000001834767211 */ /* 0x002fe200018f0eff */
[----:B------:R0:W-:Y:S01]  /*a2e0*/  STL [R1+0x230], R119 ;  /* 0x0002307701007387 */ /* 0x0001e20000100800 */
[----:B------:R-:W-:Y:S02]  /*a2f0*/  CS2R R24, SRZ ;  /* 0x0000000000187805 */ /* 0x000fe4000001ff00 */
[----:B------:R-:W-:Y:S02]  /*a300*/  CS2R R52, SRZ ;  /* 0x0000000000347805 */ /* 0x000fe4000001ff00 */
[C---:B--2---:R-:W-:Y:S01]  /*a310*/  LOP3.LUT R121, R27.reuse, 0x6, RZ, 0xfc, !PT ;  /* 0x000000061b797812 */ /* 0x044fe200078efcff */
[----:B------:R1:W-:Y:S01]  /*a320*/  STL [R1+0x228], R118 ;  /* 0x0002287601007387 */ /* 0x0003e20000100800 */
[C---:B------:R-:W-:Y:S02]  /*a330*/  LOP3.LUT R121, R27.reuse, 0xc, RZ, 0xfc, !PT ;  /* 0x0000000c1b797812 */ /* 0x040fe400078efcff */
[----:B------:R-:W-:-:S02]  /*a340*/  LOP3.LUT R121, R27, 0x12, RZ, 0xfc, !PT ;  /* 0x000000121b797812 */ /* 0x000fc400078efcff */
[C---:B------:R-:W-:Y:S02]  /*a350*/  LOP3.LUT R121, R27.reuse, 0x18, RZ, 0xfc, !PT ;  /* 0x000000181b797812 */ /* 0x040fe400078efcff */
[C---:B0-----:R-:W-:Y:S02]  /*a360*/  LOP3.LUT R119, R27.reuse, 0x2, RZ, 0xfc, !PT ;  /* 0x000000021b777812 */ /* 0x041fe400078efcff */
[C---:B------:R-:W-:Y:S02]  /*a370*/  LOP3.LUT R119, R27.reuse, 0x8, RZ, 0xfc, !PT ;  /* 0x000000081b777812 */ /* 0x040fe400078efcff */
[C---:B-1----:R-:W-:Y:S02]  /*a380*/  LOP3.LUT R118, R27.reuse, 0x4, RZ, 0xfc, !PT ;  /* 0x000000041b767812 */ /* 0x042fe400078efcff */
[C---:B------:R-:W-:Y:S02]  /*a390*/  LOP3.LUT R118, R27.reuse, 0xa, RZ, 0xfc, !PT ;  /* 0x0000000a1b767812 */ /* 0x040fe400078efcff */
[----:B------:R-:W-:-:S02]  /*a3a0*/  LOP3.LUT R118, R27, 0x10, RZ, 0xfc, !PT ;  /* 0x000000101b767812 */ /* 0x000fc400078efcff */
[C---:B------:R-:W-:Y:S02]  /*a3b0*/  LOP3.LUT R118, R27.reuse, 0x16, RZ, 0xfc, !PT ;  /* 0x000000161b767812 */ /* 0x040fe400078efcff */
[C---:B------:R-:W-:Y:S02]  /*a3c0*/  LOP3.LUT R118, R27.reuse, 0x1c, RZ, 0xfc, !PT ;  /* 0x0000001c1b767812 */ /* 0x040fe400078efcff */
[C---:B------:R-:W-:Y:S02]  /*a3d0*/  LOP3.LUT R118, R27.reuse, 0x22, RZ, 0xfc, !PT ;  /* 0x000000221b767812 */ /* 0x040fe400078efcff */
[C---:B------:R-:W-:Y:S02]  /*a3e0*/  LOP3.LUT R118, R27.reuse, 0x28, RZ, 0xfc, !PT ;  /* 0x000000281b767812 */ /* 0x040fe400078efcff */
        /* <DEDUP_REMOVED lines=28> */
[----:B------:R-:W-:Y:S02]  /*a5b0*/  SHF.R.S32.HI R118, RZ, 0x7, R120 ;  /* 0x00000007ff767819 */ /* 0x000fe40000011478 */
[C---:B------:R-:W-:Y:S02]  /*a5c0*/  LOP3.LUT R119, R27.reuse, 0x62, RZ, 0xfc, !PT ;  /* 0x000000621b777812 */ /* 0x040fe400078efcff */
[C---:B------:R-:W-:Y:S01]  /*a5d0*/  LOP3.LUT R119, R27.reuse, 0x68, RZ, 0xfc, !PT ;  /* 0x000000681b777812 */ /* 0x040fe200078efcff */
[----:B------:R0:W-:Y:S01]  /*a5e0*/  STL [R1+0x448], R118 ;  /* 0x0004487601007387 */ /* 0x0001e20000100800 */
[----:B------:R-:W-:-:S02]  /*a5f0*/  LOP3.LUT R119, R27, 0x6e, RZ, 0xfc, !PT ;  /* 0x0000006e1b777812 */ /* 0x000fc400078efcff */
[C---:B------:R-:W-:Y:S02]  /*a600*/  LOP3.LUT R119, R27.reuse, 0x74, RZ, 0xfc, !PT ;  /* 0x000000741b777812 */ /* 0x040fe400078efcff */
[----:B------:R-:W-:Y:S02]  /*a610*/  LOP3.LUT R119, R27, 0x7a, RZ, 0xfc, !PT ;  /* 0x0000007a1b777812 */ /* 0x000fe400078efcff */
[C---:B------:R-:W-:Y:S02]  /*a620*/  LOP3.LUT R120, R2.reuse, 0x20, RZ, 0x3c, !PT ;  /* 0x0000002002787812 */ /* 0x040fe400078e3cff */
[C---:B------:R-:W-:Y:S02]  /*a630*/  LOP3.LUT R119, R2.reuse, 0x30, RZ, 0x3c, !PT ;  /* 0x0000003002777812 */ /* 0x040fe400078e3cff */
[C---:B0-----:R-:W-:Y:S02]  /*a640*/  LOP3.LUT R118, R2.reuse, 0x10, RZ, 0x3c, !PT ;  /* 0x0000001002767812 */ /* 0x041fe400078e3cff */
[----:B------:R-:W-:-:S02]  /*a650*/  LOP3.LUT R120, R2, 0x50, RZ, 0x3c, !PT ;  /* 0x0000005002787812 */ /* 0x000fc400078e3cff */
[C---:B------:R-:W-:Y:S02]  /*a660*/  LOP3.LUT R118, R2.reuse, 0x40, RZ, 0x3c, !PT ;  /* 0x0000004002767812 */ /* 0x040fe400078e3cff */
[C---:B------:R-:W-:Y:S02]  /*a670*/  LOP3.LUT R119, R2.reuse, 0x60, RZ, 0x3c, !PT ;  /* 0x0000006002777812 */ /* 0x040fe400078e3cff */
[C---:B------:R-:W-:Y:S02]  /*a680*/  LOP3.LUT R120, R3.reuse, 0x20, RZ, 0x3c, !PT ;  /* 0x0000002003787812 */ /* 0x040fe400078e3cff */
[----:B------:R-:W-:Y:S02]  /*a690*/  LOP3.LUT R118, R2, 0x70, RZ, 0x3c, !PT ;  /* 0x0000007002767812 */ /* 0x000fe400078e3cff */
[C---:B------:R-:W-:Y:S01]  /*a6a0*/  LOP3.LUT R119, R3.reuse, 0x40, RZ, 0x3c, !PT ;  /* 0x0000004003777812 */ /* 0x040fe200078e3cff */
[----:B------:R0:W-:Y:S01]  /*a6b0*/  STL [R1+0x56c], R120 ;  /* 0x00056c7801007387 */ /* 0x0001e20000100800 */
[----:B------:R-:W-:-:S02]  /*a6c0*/  LOP3.LUT R118, R3, 0x60, RZ, 0x3c, !PT ;  /* 0x0000006003767812 */ /* 0x000fc400078e3cff */
[C---:B------:R-:W-:Y:S01]  /*a6d0*/  LOP3.LUT R121, R27.reuse, 0x1e, RZ, 0xfc, !PT ;  /* 0x0000001e1b797812 */ /* 0x040fe200078efcff */
[----:B------:R0:W-:Y:S01]  /*a6e0*/  STL [R1+0x568], R119 ;  /* 0x0005687701007387 */ /* 0x0001e20000100800 */
[C---:B------:R-:W-:Y:S02]  /*a6f0*/  LOP3.LUT R121, R27.reuse, 0x24, RZ, 0xfc, !PT ;  /* 0x000000241b797812 */ /* 0x040fe400078efcff */
[C---:B------:R-:W-:Y:S01]  /*a700*/  LOP3.LUT R121, R27.reuse, 0x2a, RZ, 0xfc, !PT ;  /* 0x0000002a1b797812 */ /* 0x040fe200078efcff */
[----:B------:R0:W-:Y:S01]  /*a710*/  STL [R1+0x564], R118 ;  /* 0x0005647601007387 */ /* 0x0001e20000100800 */
        /* <DEDUP_REMOVED lines=12> */
[----:B------:R-:W-:Y:S02]  /*a7e0*/  LOP3.LUT R121, R27, 0x78, RZ, 0xfc, !PT ;  /* 0x000000781b797812 */ /* 0x000fe400078efcff */
[----:B0-----:R-:W-:-:S07]  /*a7f0*/  CS2R R26, SRZ ;  /* 0x00000000001a7805 */ /* 0x001fce000001ff00 */
.L_x_1:
[----:B------:R-:W2:Y:S04]  /*a800*/  LDL R119, [R1+0x234] ;  /* 0x0002340001777983 */ /* 0x000ea80000100800 */
[----:B------:R-:W3:Y:S04]  /*a810*/  LDL R159, [R1+0x230] ;  /* 0x00023000019f7983 */ /* 0x000ee80000100800 */
[----:B------:R-:W4:Y:S04]  /*a820*/  LDL R121, [R1+0x41c] ;  /* 0x00041c0001797983 */ /* 0x000f280000100800 */
[----:B------:R0:W-:Y:S04]  /*a830*/  STL [R1+0x6cc], R98 ;  /* 0x0006cc6201007387 */ /* 0x0001e80000100800 */
[----:B0-----:R-:W3:Y:S01]  /*a840*/  LDL R98, [R1+0x228] ;  /* 0x0002280001627983 */ /* 0x001ee20000100800 */
[----:B------:R-:W-:-:S03]  /*a850*/  UIMAD UR5, UR4, -0x80, UR19 ;  /* 0xffffff80040578a4 */ /* 0x000fc6000f8e0213 */
[----:B------:R-:W-:Y:S04]  /*a860*/  STL [R1+0x6c8], R108 ;  /* 0x0006c86c01007387 */ /* 0x000fe80000100800 */
[----:B------:R-:W-:Y:S04]  /*a870*/  STL [R1+0x6c4], R19 ;  /* 0x0006c41301007387 */ /* 0x000fe80000100800 */
[----:B------:R0:W-:Y:S04]  /*a880*/  STL [R1+0x6c0], R100 ;  /* 0x0006c06401007387 */ /* 0x0001e80000100800 */
[----:B------:R-:W-:Y:S04]  /*a890*/  STL [R1+0x6bc], R7 ;  /* 0x0006bc0701007387 */ /* 0x000fe80000100800 */
[----:B-----5:R1:W-:Y:S04]  /*a8a0*/  STL [R1+0x574], R0 ;  /* 0x0005740001007387 */ /* 0x0203e80000100800 */
[----:B0-----:R-:W4:Y:S01]  /*a8b0*/  LDL R100, [R1+0x22c] ;  /* 0x00022c0001647983 */ /* 0x001f220000100800 */
[----:B------:R-:W0:Y:S03]  /*a8c0*/  S2R R118, SR_TID.X ;  /* 0x0000000000767919 */ /* 0x000e260000002100 */
[----:B-1----:R-:W4:Y:S01]  /*a8d0*/  LDL R0, [R1+0x418] ;  /* 0x0004180001007983 */ /* 0x002f220000100800 */
[----:B------:R-:W1:Y:S01]  /*a8e0*/  S2R R120, SR_TID.X ;  /* 0x0000000000787919 */ /* 0x000e620000002100 */
[----:B------:R-:W1:Y:S01]  /*a8f0*/  S2R R7, SR_TID.X ;  /* 0x0000000000077919 */ /* 0x000e620000002100 */
[----:B0-----:R-:W-:-:S02]  /*a900*/  SHF.R.U32.HI R108, RZ, 0x6, R118 ;  /* 0x00000006ff6c7819 */ /* 0x001fc40000011676 */
[----:B------:R-:W-:Y:S02]  /*a910*/  SHF.R.U32.HI R19, RZ, 0x6, R118 ;  /* 0x00000006ff137819 */ /* 0x000fe40000011676 */
[----:B------:R-:W-:Y:S02]  /*a920*/  SGXT.U32 R108, R108, 0x1 ;  /* 0x000000016c6c781a */ /* 0x000fe40000000000 */
[----:B------:R-:W-:Y:S02]  /*a930*/  SGXT.U32 R19, R19, 0x1 ;  /* 0x000000011313781a */ /* 0x000fe40000000000 */
[----:B------:R-:W-:Y:S02]  /*a940*/  LOP3.LUT R108, R108, 0x4, RZ, 0xfc, !PT ;  /* 0x000000046c6c7812 */ /* 0x000fe400078efcff */
[----:B-1----:R-:W-:Y:S02]  /*a950*/  SHF.R.U32.HI R120, RZ, 0x6, R120 ;  /* 0x00000006ff787819 */ /* 0x002fe40000011678 */
[----:B------:R-:W-:-:S02]  /*a960*/  ISETP.GE.AND P2, PT, R108, UR5, PT ;  /* 0x000000056c007c0c */ /* 0x000fc4000bf46270 */
[----:B------:R-:W0:Y:S01]  /*a970*/  S2R R108, SR_TID.X ;  /* 0x00000000006c7919 */ /* 0x000e220000002100 */
[----:B------:R-:W-:Y:S02]  /*a980*/  LOP3.LUT R19, R19, 0x2, RZ, 0xfc, !PT ;  /* 0x0000000213137812 */ /* 0x000fe400078efcff */
[----:B------:R-:W-:Y:S02]  /*a990*/  SGXT.U32 R120, R120, 0x1 ;  /* 0x000000017878781a */ /* 0x000fe40000000000 */
[----:B------:R-:W-:Y:S02]  /*a9a0*/  ISETP.GE.AND P1, PT, R19, UR5, PT ;  /* 0x0000000513007c0c */ /* 0x000fe4000bf26270 */
[----:B------:R-:W-:Y:S02]  /*a9b0*/  LOP3.LUT R120, R120, 0x6, RZ, 0xfc, !PT ;  /* 0x0000000678787812 */ /* 0x000fe400078efcff */
[----:B------:R-:W-:Y:S02]  /*a9c0*/  SHF.R.U32.HI R118, RZ, 0x6, R7 ;  /* 0x00000006ff767819 */ /* 0x000fe40000011607 */
[----:B------:R-:W-:-:S02]  /*a9d0*/  ISETP.GE.AND P3, PT, R120, UR5, PT ;  /* 0x0000000578007c0c */ /* 0x000fc4000bf66270 */
[----:B------:R-:W-:Y:S02]  /*a9e0*/  SGXT.U32 R118, R118, 0x1 ;  /* 0x000000017676781a */ /* 0x000fe40000000000 */
[----:B------:R-:W-:Y:S02]  /*a9f0*/  PRMT R126, RZ, 0x7610, R126 ;  /* 0x00007610ff7e7816 */ /* 0x000fe4000000007e */
[----:B------:R-:W-:Y:S02]  /*aa00*/  ISETP.GE.AND P0, PT, R118, UR5, PT ;  /* 0x0000000576007c0c */ /* 0x000fe4000bf06270 */
[--C-:B0-----:R-:W-:Y:S02]  /*aa10*/  SHF.R.U32.HI R120, RZ, 0x6, R108.reuse ;  /* 0x00000006ff787819 */ /* 0x101fe4000001166c */
[----:B------:R-:W-:Y:S02]  /*aa20*/  SHF.R.U32.HI R19, RZ, 0x6, R108 ;  /* 0x00000006ff137819 */ /* 0x000fe4000001166c */
[----:B------:R-:W-:Y:S01]  /*aa30*/  SGXT.U32 R120, R120, 0x1 ;  /* 0x000000017878781a */ /* 0x000fe20000000000 */
[----:B------:R-:W4:Y:S01]  /*aa40*/  LDL R108, [R1+0x414] ;  /* 0x00041400016c7983 */ /* 0x000f220000100800 */
[----:B------:R-:W-:-:S02]  /*aa50*/  SGXT.U32 R19, R19, 0x1 ;  /* 0x000000011313781a */ /* 0x000fc40000000000 */
[----:B------:R-:W-:Y:S02]  /*aa60*/  LOP3.LUT R120, R120, 0x8, RZ, 0xfc, !PT ;  /* 0x0000000878787812 */ /* 0x000fe400078efcff */
[----:B------:R-:W-:Y:S02]  /*aa70*/  LOP3.LUT R19, R19, 0xa, RZ, 0xfc, !PT ;  /* 0x0000000a13137812 */ /* 0x000fe400078efcff */
[----:B------:R-:W-:Y:S02]  /*aa80*/  ISETP.GE.AND P4, PT, R120, UR5, PT ;  /* 0x0000000578007c0c */ /* 0x000fe4000bf86270 */
[----:B------:R-:W4:Y:S01]  /*aa90*/  LDL R120, [R1+0x224] ;  /* 0x0002240001787983 */ /* 0x000f220000100800 */
[----:B------:R-:W-:-:S03]  /*aaa0*/  ISETP.GE.AND P5, PT, R19, UR5, PT ;  /* 0x0000000513007c0c */ /* 0x000fc6000bfa6270 */
[----:B------:R-:W4:Y:S01]  /*aab0*/  LDL R19, [R1+0x410] ;  /* 0x0004100001137983 */ /* 0x000f220000100800 */
[----:B------:R-:W-:Y:S01]  /*aac0*/  PRMT R166, RZ, 0x7610, R166 ;  /* 0x00007610ffa67816 */ /* 0x000fe200000000a6 */
[----:B--2---:R-:W-:Y:S02]  /*aad0*/  @!P1 IMAD.MOV.U32 R118, RZ, RZ, R119 ;  /* 0x000000ffff769224 */ /* 0x004fe400078e0077 */
[----:B---3--:R-:W-:Y:S02]  /*aae0*/  @!P1 IMAD.MOV.U32 R119, RZ, RZ, R98 ;  /* 0x000000ffff779224 */ /* 0x008fe400078e0062 */
[----:B------:R-:W2:Y:S04]  /*aaf0*/  LDL R98, [R1+0x40c] ;  /* 0x00040c0001627983 */ /* 0x000ea80000100800 */
[----:B------:R4:W3:Y:S02]  /*ab00*/  @!P1 LDG.E.U16 R126, desc[UR16][R118.64] ;  /* 0x00000010767e9981 */ /* 0x0008e4000c1e1500 */
[----:B----4-:R-:W-:-:S02]  /*ab10*/  @!P2 IMAD.MOV.U32 R118, RZ, RZ, R121 ;  /* 0x000000ffff76a224 */ /* 0x010fc400078e0079 */
[----:B------:R-:W0:Y:S01]  /*ab20*/  S2R R121, SR_TID.X ;  /* 0x0000000000797919 */ /* 0x000e220000002100 */
[----:B------:R-:W-:Y:S01]  /*ab30*/  @!P2 IMAD.MOV.U32 R119, RZ, RZ, R159 ;  /* 0x000000ffff77a224 */ /* 0x000fe200078e009f */
[----:B------:R-:W-:Y:S02]  /*ab40*/  PRMT R182, RZ, 0x7610, R182 ;  /* 0x00007610ffb67816 */ /* 0x000fe400000000b6 */
[----:B------:R-:W-:Y:S01]  /*ab50*/  PRMT R141, RZ, 0x7610, R141 ;  /* 0x00007610ff8d7816 */ /* 0x000fe2000000008d */
[----:B------:R-:W4:Y:S04]  /*ab60*/  LDL R159, [R1+0x3fc] ;  /* 0x0003fc00019f7983 */ /* 0x000f280000100800 */
[----:B------:R1:W3:Y:S02]  /*ab70*/  @!P2 LDG.E.U16 R166, desc[UR16][R118.64] ;  /* 0x0000001076a6a981 */ /* 0x0002e4000c1e1500 */
[----:B-1----:R-:W-:Y:S01]  /*ab80*/  @!P3 IMAD.MOV.U32 R118, RZ, RZ, R0 ;  /* 0x000000ffff76b224 */ /* 0x002fe200078e0000 */
[----:B0-----:R-:W-:-:S04]  /*ab90*/  SHF.R.U32.HI R0, RZ, 0x6, R121 ;  /* 0x00000006ff007819 */ /* 0x001fc80000011679 */
[----:B------:R-:W-:-:S04]  /*aba0*/  SGXT.U32 R0, R0, 0x1 ;  /* 0x000000010000781a */ /* 0x000fc80000000000 */
[----:B------:R-:W-:-:S04]  /*abb0*/  LOP3.LUT R0, R0, 0xc, RZ, 0xfc, !PT ;  /* 0x0000000c00007812 */ /* 0x000fc800078efcff */
[----:B------:R-:W-:Y:S02]  /*abc0*/  ISETP.GE.AND P1, PT, R0, UR5, PT ;  /* 0x0000000500007c0c */ /* 0x000fe4000bf26270 */
[----:B------:R-:W-:-:S04]  /*abd0*/  SHF.R.U32.HI R0, RZ, 0x6, R121 ;  /* 0x00000006ff007819 */ /* 0x000fc80000011679 */
[----:B------:R-:W-:-:S04]  /*abe0*/  SGXT.U32 R0, R0, 0x1 ;  /* 0x000000010000781a */ /* 0x000fc80000000000 */
[----:B------:R-:W-:Y:S01]  /*abf0*/  LOP3.LUT R0, R0, 0xe, RZ, 0xfc, !PT ;  /* 0x0000000e00007812 */ /* 0x000fe200078efcff */
[----:B------:R-:W-:Y:S02]  /*ac00*/  @!P3 IMAD.MOV.U32 R119, RZ, RZ, R100 ;  /* 0x000000ffff77b224 */ /* 0x000fe400078e0064 */
[----:B------:R-:W4:Y:S01]  /*ac10*/  LDL R100, [R1+0x404] ;  /* 0x0004040001647983 */ /* 0x000f220000100800 */
[----:B------:R-:W-:-:S03]  /*ac20*/  ISETP.GE.AND P2, PT, R0, UR5, PT ;  /* 0x0000000500007c0c */ /* 0x000fc6000bf46270 */
[----:B------:R-:W3:Y:S04]  /*ac30*/  LDL R0, [R1+0x408] ;  /* 0x0004080001007983 */ /* 0x000ee80000100800 */
[----:B------:R0:W3:Y:S01]  /*ac40*/  @!P3 LDG.E.U16 R182, desc[UR16][R118.64] ;  /* 0x0000001076b6b981 */ /* 0x0000e2000c1e1500 */
[----:B------:R-:W-:Y:S02]  /*ac50*/  PRMT R125, RZ, 0x7610, R125 ;  /* 0x00007610ff7d7816 */ /* 0x000fe4000000007d */
[----:B------:R-:W-:-:S04]  /*ac60*/  SHF.R.U32.HI R121, RZ, 0x6, R121 ;  /* 0x00000006ff797819 */ /* 0x000fc80000011679 */
[----:B------:R-:W-:Y:S01]  /*ac70*/  SGXT.U32 R121, R121, 0x1 ;  /* 0x000000017979781a */ /* 0x000fe20000000000 */
[----:B0-----:R-:W-:Y:S02]  /*ac80*/  @!P4 IMAD.MOV.U32 R118, RZ, RZ, R108 ;  /* 0x000000ffff76c224 */ /* 0x001fe400078e006c */
[----:B------:R-:W-:Y:S01]  /*ac90*/  @!P4 IMAD.MOV.U32 R119, RZ, RZ, R120 ;  /* 0x000000ffff77c224 */ /* 0x000fe200078e0078 */
[----:B------:R-:W-:Y:S01]  /*aca0*/  LOP3.LUT R121, R121, 0x10, RZ, 0xfc, !PT ;  /* 0x0000001079797812 */ /* 0x000fe200078efcff */
[----:B------:R-:W3:Y:S04]  /*acb0*/  LDL R120, [R1+0x3f4] ;  /* 0x0003f40001787983 */ /* 0x000ee80000100800 */
[----:B------:R0:W3:Y:S04]  /*acc0*/  @!P4 LDG.E.U16 R141, desc[UR16][R118.64] ;  /* 0x00000010768dc981 */ /* 0x0000e8000c1e1500 */
[----:B------:R-:W3:Y:S01]  /*acd0*/  LDL R108, [R1+0x3f8] ;  /* 0x0003f800016c7983 */ /* 0x000ee20000100800 */
[----:B0-----:R-:W-:Y:S01]  /*ace0*/  @!P5 IMAD.MOV.U32 R118, RZ, RZ, R19 ;  /* 0x000000ffff76d224 */ /* 0x001fe200078e0013 */
[----:B------:R-:W-:-:S02]  /*acf0*/  ISETP.GE.AND P3, PT, R121, UR5, PT ;  /* 0x0000000579007c0c */ /* 0x000fc4000bf66270 */
[----:B------:R-:W3:Y:S04]  /*ad00*/  LDL R19, [R1+0x3f0] ;  /* 0x0003f00001137983 */ /* 0x000ee80000100800 */
[----:B------:R-:W3:Y:S01]  /*ad10*/  LDL R121, [R1+0x400] ;  /* 0x0004000001797983 */ /* 0x000ee20000100800 */
[----:B--2---:R-:W-:-:S03]  /*ad20*/  @!P5 IMAD.MOV.U32 R119, RZ, RZ, R98 ;  /* 0x000000ffff77d224 */ /* 0x004fc600078e0062 */
[----:B------:R-:W2:Y:S04]  /*ad30*/  LDL R98, [R1+0x3ec] ;  /* 0x0003ec0001627983 */ /* 0x000ea80000100800 */
[----:B------:R0:W2:Y:S02]  /*ad40*/  @!P5 LDG.E.U16 R125, desc[UR16][R118.64] ;  /* 0x00000010767dd981 */ /* 0x0000a4000c1e1500 */
[----:B0-----:R-:W0:Y:S02]  /*ad50*/  S2R R118, SR_TID.X ;  /* 0x0000000000767919 */ /* 0x001e240000002100 */
[--C-:B0-----:R-:W-:Y:S02]  /*ad60*/  SHF.R.U32.HI R119, RZ, 0x6, R118.reuse ;  /* 0x00000006ff777819 */ /* 0x101fe40000011676 */
[----:B------:R-:W-:-:S02]  /*ad70*/  SHF.R.U32.HI R118, RZ, 0x6, R118 ;  /* 0x00000006ff767819 */ /* 0x000fc40000011676 */
[----:B------:R-:W-:Y:S02]  /*ad80*/  SGXT.U32 R119, R119, 0x1 ;  /* 0x000000017777781a */ /* 0x000fe40000000000 */
[----:B------:R-:W-:Y:S02]  /*ad90*/  SGXT.U32 R118, R118, 0x1 ;  /* 0x000000017676781a */ /* 0x000fe40000000000 */
[----:B------:R-:W-:Y:S02]  /*ada0*/  LOP3.LUT R119, R119, 0x14, RZ, 0xfc, !PT ;  /* 0x0000001477777812 */ /* 0x000fe400078efcff */
[----:B------:R-:W-:Y:S02]  /*adb0*/  LOP3.LUT R118, R118, 0x12, RZ, 0xfc, !PT ;  /* 0x0000001276767812 */ /* 0x000fe400078efcff */
[----:B------:R-:W-:Y:S02]  /*adc0*/  ISETP.GE.AND P5, PT, R119, UR5, PT ;  /* 0x0000000577007c0c */ /* 0x000fe4000bfa6270 */
[----:B------:R-:W-:Y:S01]  /*add0*/  ISETP.GE.AND P4, PT, R118, UR5, PT ;  /* 0x0000000576007c0c */ /* 0x000fe2000bf86270 */
[----:B----4-:R-:W-:-:S02]  /*ade0*/  @!P1 IMAD.MOV.U32 R119, RZ, RZ, R100 ;  /* 0x000000ffff779224 */ /* 0x010fc400078e0064 */
[----:B------:R-:W4:Y:S01]  /*adf0*/  LDL R100, [R1+0x3e4] ;  /* 0x0003e40001647983 */ /* 0x000f220000100800 */
[----:B---3--:R-:W-:-:S03]  /*ae00*/  @!P1 IMAD.MOV.U32 R118, RZ, RZ, R0 ;  /* 0x000000ffff769224 */ /* 0x008fc600078e0000 */
[----:B------:R-:W3:Y:S01]  /*ae10*/  LDL R0, [R1+0x3e8] ;  /* 0x0003e80001007983 */ /* 0x000ee20000100800 */
[----:B------:R-:W-:-:S06]  /*ae20*/  PRMT R169, RZ, 0x7610, R169 ;  /* 0x00007610ffa97816 */ /* 0x000fcc00000000a9 */
[----:B------:R0:W3:Y:S01]  /*ae30*/  @!P1 LDG.E.U16 R169, desc[UR16][R118.64] ;  /* 0x0000001076a99981 */ /* 0x0000e2000c1e1500 */
[----:B------:R-:W-:Y:S02]  /*ae40*/  PRMT R180, RZ, 0x7610, R180 ;  /* 0x00007610ffb47816 */ /* 0x000fe400000000b4 */
[----:B------:R-:W-:Y:S01]  /*ae50*/  PRMT R140, RZ, 0x7610, R140 ;  /* 0x00007610ff8c7816 */ /* 0x000fe2000000008c */
[----:B0-----:R-:W-:Y:S01]  /*ae60*/  @!P2 IMAD.MOV.U32 R119, RZ, RZ, R159 ;  /* 0x000000ffff77a224 */ /* 0x001fe200078e009f */
[----:B------:R-:W-:Y:S01]  /*ae70*/  PRMT R124, RZ, 0x7610, R124 ;  /* 0x00007610ff7c7816 */ /* 0x000fe2000000007c */
[----:B------:R-:W3:Y:S01]  /*ae80*/  LDL R159, [R1+0x3d4] ;  /* 0x0003d400019f7983 */ /* 0x000ee20000100800 */
[----:B------:R-:W-:Y:S01]  /*ae90*/  PRMT R170, RZ, 0x7610, R170 ;  /* 0x00007610ffaa7816 */ /* 0x000fe200000000aa */
[----:B------:R-:W-:Y:S02]  /*aea0*/  @!P2 IMAD.MOV.U32 R118, RZ, RZ, R121 ;  /* 0x000000ffff76a224 */ /* 0x000fe400078e0079 */
[----:B------:R-:W0:Y:S03]  /*aeb0*/  S2R R121, SR_TID.X ;  /* 0x0000000000797919 */ /* 0x000e260000002100 */
[----:B------:R1:W3:Y:S02]  /*aec0*/  @!P2 LDG.E.U16 R180, desc[UR16][R118.64] ;  /* 0x0000001076b4a981 */ /* 0x0002e4000c1e1500 */
[----:B-1----:R-:W-:-:S02]  /*aed0*/  @!P3 IMAD.MOV.U32 R118, RZ, RZ, R108 ;  /* 0x000000ffff76b224 */ /* 0x002fc400078e006c */
[----:B------:R-:W-:-:S05]  /*aee0*/  @!P3 IMAD.MOV.U32 R119, RZ, RZ, R120 ;  /* 0x000000ffff77b224 */ /* 0x000fca00078e0078 */
[----:B------:R1:W3:Y:S02]  /*aef0*/  @!P3 LDG.E.U16 R140, desc[UR16][R118.64] ;  /* 0x00000010768cb981 */ /* 0x0002e4000c1e1500 */
[----:B-1----:R-:W-:Y:S01]  /*af00*/  @!P4 IMAD.MOV.U32 R118, RZ, RZ, R19 ;  /* 0x000000ffff76c224 */ /* 0x002fe200078e0013 */
[--C-:B0-----:R-:W-:Y:S01]  /*af10*/  SHF.R.U32.HI R108, RZ, 0x6, R121.reuse ;  /* 0x00000006ff6c7819 */ /* 0x101fe20000011679 */
[----:B------:R-:W3:Y:S01]  /*af20*/  LDL R19, [R1+0x3d0] ;  /* 0x0003d00001137983 */ /* 0x000ee20000100800 */
[--C-:B------:R-:W-:Y:S02]  /*af30*/  SHF.R.U32.HI R120, RZ, 0x6, R121.reuse ;  /* 0x00000006ff787819 */ /* 0x100fe40000011679 */
[----:B------:R-:W-:-:S04]  /*af40*/  SHF.R.U32.HI R121, RZ, 0x6, R121 ;  /* 0x00000006ff797819 */ /* 0x000fc80000011679 */
[----:B------:R-:W-:-:S04]  /*af50*/  SGXT.U32 R121, R121, 0x1 ;  /* 0x000000017979781a */ /* 0x000fc80000000000 */
[----:B------:R-:W-:-:S04]  /*af60*/  LOP3.LUT R121, R121, 0x16, RZ, 0xfc, !PT ;  /* 0x0000001679797812 */ /* 0x000fc800078efcff */
[----:B------:R-:W-:Y:S02]  /*af70*/  ISETP.GE.AND P3, PT, R121, UR5, PT ;  /* 0x0000000579007c0c */ /* 0x000fe4000bf66270 */
[----:B------:R-:W3:Y:S01]  /*af80*/  LDL R121, [R1+0x3d8] ;  /* 0x0003d80001797983 */ /* 0x000ee20000100800 */
[----:B--2---:R-:W-:-:S03]  /*af90*/  @!P4 IMAD.MOV.U32 R119, RZ, RZ, R98 ;  /* 0x000000ffff77c224 */ /* 0x004fc600078e0062 */
[----:B------:R-:W2:Y:S04]  /*afa0*/  LDL R98, [R1+0x3cc] ;  /* 0x0003cc0001627983 */ /* 0x000ea80000100800 */
[----:B------:R4:W2:Y:S02]  /*afb0*/  @!P4 LDG.E.U16 R124, desc[UR16][R118.64] ;  /* 0x00000010767cc981 */ /* 0x0008a4000c1e1500 */
[----:B----4-:R-:W-:Y:S02]  /*afc0*/  @!P5 IMAD.MOV.U32 R119, RZ, RZ, R100 ;  /* 0x000000ffff77d224 */ /* 0x010fe400078e0064 */
[----:B---3--:R-:W-:-:S05]  /*afd0*/  @!P5 IMAD.MOV.U32 R118, RZ, RZ, R0 ;  /* 0x000000ffff76d224 */ /* 0x008fca00078e0000 */
[----:B------:R0:W3:Y:S04]  /*afe0*/  @!P5 LDG.E.U16 R170, desc[UR16][R118.64] ;  /* 0x0000001076aad981 */ /* 0x0000e8000c1e1500 */
[----:B------:R-:W0:Y:S04]  /*aff0*/  LDL R118, [R1+0x3dc] ;  /* 0x0003dc0001767983 */ /* 0x000e280000100800 */
[----:B------:R-:W0:Y:S01]  /*b000*/  LDL R119, [R1+0x3e0] ;  /* 0x0003e00001777983 */ /* 0x000e220000100800 */
[----:B------:R-:W-:-:S04]  /*b010*/  SGXT.U32 R120, R120, 0x1 ;  /* 0x000000017878781a */ /* 0x000fc80000000000 */
[----:B------:R-:W-:-:S04]  /*b020*/  LOP3.LUT R120, R120, 0x18, RZ, 0xfc, !PT ;  /* 0x0000001878787812 */ /* 0x000fc800078efcff */
[----:B------:R-:W-:Y:S02]  /*b030*/  ISETP.GE.AND P2, PT, R120, UR5, PT ;  /* 0x0000000578007c0c */ /* 0x000fe4000bf46270 */
[----:B------:R-:W1:Y:S01]  /*b040*/  S2R R120, SR_TID.X ;  /* 0x0000000000787919 */ /* 0x000e620000002100 */
[----:B------:R-:W-:-:S04]  /*b050*/  SGXT.U32 R108, R108, 0x1 ;  /* 0x000000016c6c781a */ /* 0x000fc80000000000 */
[----:B------:R-:W-:Y:S02]  /*b060*/  LOP3.LUT R108, R108, 0x1a, RZ, 0xfc, !PT ;  /* 0x0000001a6c6c7812 */ /* 0x000fe400078efcff */
[----:B------:R-:W-:Y:S02]  /*b070*/  PRMT R178, RZ, 0x7610, R178 ;  /* 0x00007610ffb27816 */ /* 0x000fe400000000b2 */
[----:B------:R-:W-:Y:S02]  /*b080*/  ISETP.GE.AND P1, PT, R108, UR5, PT ;  /* 0x000000056c007c0c */ /* 0x000fe4000bf26270 */
[----:B------:R-:W-:Y:S01]  /*b090*/  PRMT R139, RZ, 0x7610, R139 ;  /* 0x00007610ff8b7816 */ /* 0x000fe2000000008b */
[----:B------:R-:W4:Y:S01]  /*b0a0*/  LDL R108, [R1+0x3bc] ;  /* 0x0003bc00016c7983 */ /* 0x000f220000100800 */
[--C-:B-1----:R-:W-:Y:S02]  /*b0b0*/  SHF.R.U32.HI R0, RZ, 0x6, R120.reuse ;  /* 0x00000006ff007819 */ /* 0x102fe40000011678 */
[----:B------:R-:W-:-:S02]  /*b0c0*/  SHF.R.U32.HI R100, RZ, 0x6, R120 ;  /* 0x00000006ff647819 */ /* 0x000fc40000011678 */
[----:B------:R-:W3:Y:S01]  /*b0d0*/  LDL R120, [R1+0x3c4] ;  /* 0x0003c40001787983 */ /* 0x000ee20000100800 */
[----:B------:R-:W-:Y:S02]  /*b0e0*/  SGXT.U32 R0, R0, 0x1 ;  /* 0x000000010000781a */ /* 0x000fe40000000000 */
[----:B------:R-:W-:Y:S02]  /*b0f0*/  SGXT.U32 R100, R100, 0x1 ;  /* 0x000000016464781a */ /* 0x000fe40000000000 */
[----:B------:R-:W-:Y:S02]  /*b100*/  LOP3.LUT R0, R0, 0x1c, RZ, 0xfc, !PT ;  /* 0x0000001c00007812 */ /* 0x000fe400078efcff */
[----:B------:R-:W-:Y:S02]  /*b110*/  LOP3.LUT R100, R100, 0x1e, RZ, 0xfc, !PT ;  /* 0x0000001e64647812 */ /* 0x000fe400078efcff */
[----:B------:R-:W-:Y:S02]  /*b120*/  ISETP.GE.AND P4, PT, R0, UR5, PT ;  /* 0x0000000500007c0c */ /* 0x000fe4000bf86270 */
[----:B------:R-:W4:Y:S01]  /*b130*/  LDL R0, [R1+0x3c8] ;  /* 0x0003c80001007983 */ /* 0x000f220000100800 */
[----:B------:R-:W-:-:S03]  /*b140*/  ISETP.GE.AND P5, PT, R100, UR5, PT ;  /* 0x0000000564007c0c */ /* 0x000fc6000bfa6270 */
[----:B------:R-:W4:Y:S01]  /*b150*/  LDL R100, [R1+0x3c0] ;  /* 0x0003c00001647983 */ /* 0x000f220000100800 */
[----:B------:R-:W-:Y:S02]  /*b160*/  PRMT R123, RZ, 0x7610, R123 ;  /* 0x00007610ff7b7816 */ /* 0x000fe4000000007b */
[----:B0-----:R-:W-:-:S04]  /*b170*/  @!P3 LOP3.LUT R119, R119, R118, RZ, 0x3c, !PT ;  /* 0x000000767777b212 */ /* 0x001fc800078e3cff */
[----:B------:R-:W-:-:S04]  /*b180*/  @!P3 LOP3.LUT R118, R119, R118, RZ, 0x3c, !PT ;  /* 0x000000767776b212 */ /* 0x000fc800078e3cff */
[----:B------:R-:W-:-:S05]  /*b190*/  @!P3 LOP3.LUT R119, R119, R118, RZ, 0x3c, !PT ;  /* 0x000000767777b212 */ /* 0x000fca00078e3cff */
[----:B------:R0:W4:Y:S02]  /*b1a0*/  @!P3 LDG.E.U16 R178, desc[UR16][R118.64] ;  /* 0x0000001076b2b981 */ /* 0x000124000c1e1500 */
[----:B0-----:R-:W-:Y:S02]  /*b1b0*/  @!P2 IMAD.MOV.U32 R118, RZ, RZ, R121 ;  /* 0x000000ffff76a224 */ /* 0x001fe400078e0079 */
[----:B------:R-:W-:-:S05]  /*b1c0*/  @!P2 IMAD.MOV.U32 R119, RZ, RZ, R159 ;  /* 0x000000ffff77a224 */ /* 0x000fca00078e009f */
[----:B------:R0:W4:Y:S02]  /*b1d0*/  @!P2 LDG.E.U16 R139, desc[UR16][R118.64] ;  /* 0x00000010768ba981 */ /* 0x000124000c1e1500 */
[----:B0-----:R-:W-:Y:S02]  /*b1e0*/  @!P1 IMAD.MOV.U32 R118, RZ, RZ, R19 ;  /* 0x000000ffff769224 */ /* 0x001fe400078e0013 */
[----:B--2---:R-:W-:Y:S01]  /*b1f0*/  @!P1 IMAD.MOV.U32 R119, RZ, RZ, R98 ;  /* 0x000000ffff779224 */ /* 0x004fe200078e0062 */
[----:B------:R-:W2:Y:S04]  /*b200*/  LDL R19, [R1+0x3b8] ;  /* 0x0003b80001137983 */ /* 0x000ea80000100800 */
[----:B------:R-:W2:Y:S04]  /*b210*/  LDL R98, [R1+0x3b4] ;  /* 0x0003b40001627983 */ /* 0x000ea80000100800 */
[----:B------:R0:W2:Y:S02]  /*b220*/  @!P1 LDG.E.U16 R123, desc[UR16][R118.64] ;  /* 0x00000010767b9981 */ /* 0x0000a4000c1e1500 */
[----:B0-----:R-:W0:Y:S02]  /*b230*/  S2R R119, SR_TID.X ;  /* 0x0000000000777919 */ /* 0x001e240000002100 */
[----:B0-----:R-:W-:-:S02]  /*b240*/  SHF.R.U32.HI R121, RZ, 0x6, R119 ;  /* 0x00000006ff797819 */ /* 0x001fc40000011677 */
[--C-:B------:R-:W-:Y:S02]  /*b250*/  SHF.R.U32.HI R159, RZ, 0x6, R119.reuse ;  /* 0x00000006ff9f7819 */ /* 0x100fe40000011677 */
[----:B------:R-:W-:-:S04]  /*b260*/  SHF.R.U32.HI R119, RZ, 0x6, R119 ;  /* 0x00000006ff777819 */ /* 0x000fc80000011677 */
[----:B------:R-:W-:-:S04]  /*b270*/  SGXT.U32 R119, R119, 0x1 ;  /* 0x000000017777781a */ /* 0x000fc80000000000 */
[----:B------:R-:W-:-:S04]  /*b280*/  LOP3.LUT R119, R119, 0x20, RZ, 0xfc, !PT ;  /* 0x0000002077777812 */ /* 0x000fc800078efcff */
[----:B------:R-:W-:Y:S01]  /*b290*/  ISETP.GE.AND P3, PT, R119, UR5, PT ;  /* 0x0000000577007c0c */ /* 0x000fe2000bf66270 */
[----:B---3--:R-:W-:Y:S02]  /*b2a0*/  @!P4 IMAD.MOV.U32 R119, RZ, RZ, R120 ;  /* 0x000000ffff77c224 */ /* 0x008fe400078e0078 */
[----:B------:R-:W0:Y:S01]  /*b2b0*/  S2R R120, SR_TID.X ;  /* 0x0000000000787919 */ /* 0x000e220000002100 */
[----:B------:R-:W-:Y:S01]  /*b2c0*/  PRMT R173, RZ, 0x7610, R173 ;  /* 0x00007610ffad7816 */ /* 0x000fe200000000ad */
[----:B----4-:R-:W-:Y:S01]  /*b2d0*/  @!P4 IMAD.MOV.U32 R118, RZ, RZ, R0 ;  /* 0x000000ffff76c224 */ /* 0x010fe200078e0000 */
[----:B------:R-:W-:Y:S01]  /*b2e0*/  PRMT R177, RZ, 0x7610, R177 ;  /* 0x00007610ffb17816 */ /* 0x000fe200000000b1 */
[----:B------:R-:W3:Y:S04]  /*b2f0*/  LDL R0, [R1+0x3b0] ;  /* 0x0003b00001007983 */ /* 0x000ee80000100800 */
[----:B------:R1:W4:Y:S01]  /*b300*/  @!P4 LDG.E.U16 R173, desc[UR16][R118.64] ;  /* 0x0000001076adc981 */ /* 0x000322000c1e1500 */
[----:B------:R-:W-:-:S02]  /*b310*/  SGXT.U32 R121, R121, 0x1 ;  /* 0x000000017979781a */ /* 0x000fc40000000000 */
[----:B------:R-:W-:Y:S02]  /*b320*/  SGXT.U32 R159, R159, 0x1 ;  /* 0x000000019f9f781a */ /* 0x000fe40000000000 */
[----:B------:R-:W-:Y:S01]  /*b330*/  PRMT R138, RZ, 0x7610, R138 ;  /* 0x00007610ff8a7816 */ /* 0x000fe2000000008a */
[----:B-1----:R-:W-:Y:S02]  /*b340*/  @!P5 IMAD.MOV.U32 R118, RZ, RZ, R100 ;  /* 0x000000ffff76d224 */ /* 0x002fe400078e0064 */
[----:B------:R-:W-:Y:S01]  /*b350*/  @!P5 IMAD.MOV.U32 R119, RZ, RZ, R108 ;  /* 0x000000ffff77d224 */ /* 0x000fe200078e006c */
[----:B------:R-:W-:Y:S02]  /*b360*/  LOP3.LUT R159, R159, 0x22, RZ, 0xfc, !PT ;  /* 0x000000229f9f7812 */ /* 0x000fe400078efcff */
[----:B------:R-:W-:Y:S02]  /*b370*/  LOP3.LUT R121, R121, 0x24, RZ, 0xfc, !PT ;  /* 0x0000002479797812 */ /* 0x000fe400078efcff */
[----:B------:R2:W4:Y:S01]  /*b380*/  @!P5 LDG.E.U16 R177, desc[UR16][R118.64] ;  /* 0x0000001076b1d981 */ /* 0x000522000c1e1500 */
[----:B0-----:R-:W-:-:S02]  /*b390*/  SHF.R.U32.HI R100, RZ, 0x6, R120 ;  /* 0x00000006ff647819 */ /* 0x001fc40000011678 */
[----:B------:R-:W-:Y:S02]  /*b3a0*/  SHF.R.U32.HI R108, RZ, 0x6, R120 ;  /* 0x00000006ff6c7819 */ /* 0x000fe40000011678 */
[----:B------:R-:W-:Y:S02]  /*b3b0*/  SGXT.U32 R100, R100, 0x1 ;  /* 0x000000016464781a */ /* 0x000fe40000000000 */
[----:B------:R-:W-:Y:S02]  /*b3c0*/  SGXT.U32 R108, R108, 0x1 ;  /* 0x000000016c6c781a */ /* 0x000fe40000000000 */
[----:B------:R-:W-:Y:S02]  /*b3d0*/  ISETP.GE.AND P2, PT, R159, UR5, PT ;  /* 0x000000059f007c0c */ /* 0x000fe4000bf46270 */
[----:B------:R-:W-:Y:S01]  /*b3e0*/  ISETP.GE.AND P1, PT, R121, UR5, PT ;  /* 0x0000000579007c0c */ /* 0x000fe2000bf26270 */
[----:B------:R-:W4:Y:S01]  /*b3f0*/  LDL R159, [R1+0x3a4] ;  /* 0x0003a400019f7983 */ /* 0x000f220000100800 */
[----:B------:R-:W-:-:S02]  /*b400*/  LOP3.LUT R108, R108, 0x26, RZ, 0xfc, !PT ;  /* 0x000000266c6c7812 */ /* 0x000fc400078efcff */
[----:B------:R-:W-:Y:S01]  /*b410*/  LOP3.LUT R100, R100, 0x28, RZ, 0xfc, !PT ;  /* 0x0000002864647812 */ /* 0x000fe200078efcff */
[----:B------:R-:W4:Y:S01]  /*b420*/  LDL R121, [R1+0x3a8] ;  /* 0x0003a80001797983 */ /* 0x000f220000100800 */
[----:B------:R-:W-:Y:S02]  /*b430*/  ISETP.GE.AND P4, PT, R108, UR5, PT ;  /* 0x000000056c007c0c */ /* 0x000fe4000bf86270 */
[----:B------:R-:W-:Y:S01]  /*b440*/  ISETP.GE.AND P5, PT, R100, UR5, PT ;  /* 0x0000000564007c0c */ /* 0x000fe2000bfa6270 */
[----:B------:R-:W4:Y:S04]  /*b450*/  LDL R108, [R1+0x39c] ;  /* 0x00039c00016c7983 */ /* 0x000f280000100800 */
[----:B------:R-:W4:Y:S01]  /*b460*/  LDL R100, [R1+0x3a0] ;  /* 0x0003a00001647983 */ /* 0x000f220000100800 */
[----:B--2---:R-:W-:-:S03]  /*b470*/  @!P3 IMAD.MOV.U32 R118, RZ, RZ, R19 ;  /* 0x000000ffff76b224 */ /* 0x004fc600078e0013 */
[----:B------:R-:W2:Y:S01]  /*b480*/  LDL R19, [R1+0x398] ;  /* 0x0003980001137983 */ /* 0x000ea20000100800 */
[----:B------:R-:W-:-:S03]  /*b490*/  @!P3 IMAD.MOV.U32 R119, RZ, RZ, R98 ;  /* 0x000000ffff77b224 */ /* 0x000fc600078e0062 */
[----:B------:R-:W2:Y:S04]  /*b4a0*/  LDL R98, [R1+0x394] ;  /* 0x0003940001627983 */ /* 0x000ea80000100800 */
[----:B------:R3:W2:Y:S04]  /*b4b0*/  @!P3 LDG.E.U16 R138, desc[UR16][R118.64] ;  /* 0x00000010768ab981 */ /* 0x0006a8000c1e1500 */
[----:B------:R-:W4:Y:S01]  /*b4c0*/  LDL R119, [R1+0x3ac] ;  /* 0x0003ac0001777983 */ /* 0x000f220000100800 */
[----:B------:R-:W-:Y:S02]  /*b4d0*/  PRMT R122, RZ, 0x7610, R122 ;  /* 0x00007610ff7a7816 */ /* 0x000fe4000000007a */
[----:B------:R-:W-:-:S02]  /*b4e0*/  PRMT R175, RZ, 0x7610, R175 ;  /* 0x00007610ffaf7816 */ /* 0x000fc400000000af */
[----:B------:R-:W-:Y:S02]  /*b4f0*/  PRMT R174, RZ, 0x7610, R174 ;  /* 0x00007610ffae7816 */ /* 0x000fe400000000ae */
[----:B------:R-:W-:Y:S01]  /*b500*/  PRMT R137, RZ, 0x7610, R137 ;  /* 0x00007610ff897816 */ /* 0x000fe20000000089 */
[----:B---3--:R-:W-:Y:S01]  /*b510*/  @!P2 IMAD.MOV.U32 R118, RZ, RZ, R0 ;  /* 0x000000ffff76a224 */ /* 0x008fe200078e0000 */
[----:B------:R-:W-:-:S04]  /*b520*/  SHF.R.U32.HI R0, RZ, 0x6, R120 ;  /* 0x00000006ff007819 */ /* 0x000fc80000011678 */
[----:B------:R-:W-:-:S04]  /*b530*/  SGXT.U32 R0, R0, 0x1 ;  /* 0x000000010000781a */ /* 0x000fc80000000000 */
[----:B------:R-:W-:Y:S01]  /*b540*/  LOP3.LUT R0, R0, 0x2a, RZ, 0xfc, !PT ;  /* 0x0000002a00007812 */ /* 0x000fe200078efcff */
[----:B----4-:R0:W3:Y:S03]  /*b550*/  @!P2 LDG.E.U16 R122, desc[UR16][R118.64] ;  /* 0x00000010767aa981 */ /* 0x0100e6000c1e1500 */
[----:B------:R-:W-:Y:S02]  /*b560*/  ISETP.GE.AND P2, PT, R0, UR5, PT ;  /* 0x0000000500007c0c */ /* 0x000fe4000bf46270 */
[--C-:B------:R-:W-:Y:S02]  /*b570*/  SHF.R.U32.HI R0, RZ, 0x6, R120.reuse ;  /* 0x00000006ff007819 */ /* 0x100fe40000011678 */
[----:B------:R-:W-:Y:S01]  /*b580*/  SHF.R.U32.HI R120, RZ, 0x6, R120 ;  /* 0x00000006ff787819 */ /* 0x000fe20000011678 */
[----:B0-----:R-:W-:Y:S02]  /*b590*/  @!P1 IMAD.MOV.U32 R118, RZ, RZ, R121 ;  /* 0x000000ffff769224 */ /* 0x001fe400078e0079 */
[----:B------:R-:W-:Y:S01]  /*b5a0*/  @!P1 IMAD.MOV.U32 R119, RZ, RZ, R159 ;  /* 0x000000ffff779224 */ /* 0x000fe200078e009f */
[----:B------:R-:W-:Y:S01]  /*b5b0*/  SGXT.U32 R120, R120, 0x1 ;  /* 0x000000017878781a */ /* 0x000fe20000000000 */
[----:B------:R-:W4:Y:S01]  /*b5c0*/  LDL R159, [R1+0x388] ;  /* 0x00038800019f7983 */ /* 0x000f220000100800 */
[----:B------:R-:W-:-:S03]  /*b5d0*/  SGXT.U32 R0, R0, 0x1 ;  /* 0x000000010000781a */ /* 0x000fc60000000000 */
[----:B------:R0:W3:Y:S01]  /*b5e0*/  @!P1 LDG.E.U16 R175, desc[UR16][R118.64] ;  /* 0x0000001076af9981 */ /* 0x0000e2000c1e1500 */
[----:B------:R-:W-:Y:S02]  /*b5f0*/  LOP3.LUT R120, R120, 0x2c, RZ, 0xfc, !PT ;  /* 0x0000002c78787812 */ /* 0x000fe400078efcff */
[----:B------:R-:W-:Y:S01]  /*b600*/  LOP3.LUT R0, R0, 0x2e, RZ, 0xfc, !PT ;  /* 0x0000002e00007812 */ /* 0x000fe200078efcff */
[----:B------:R-:W3:Y:S01]  /*b610*/  LDL R121, [R1+0x37c] ;  /* 0x00037c0001797983 */ /* 0x000ee20000100800 */
[----:B0-----:R-:W-:Y:S02]  /*b620*/  @!P4 IMAD.MOV.U32 R118, RZ, RZ, R100 ;  /* 0x000000ffff76c224 */ /* 0x001fe400078e0064 */
[----:B------:R-:W-:Y:S01]  /*b630*/  @!P4 IMAD.MOV.U32 R119, RZ, RZ, R108 ;  /* 0x000000ffff77c224 */ /* 0x000fe200078e006c */
[----:B------:R-:W-:Y:S02]  /*b640*/  ISETP.GE.AND P3, PT, R120, UR5, PT ;  /* 0x0000000578007c0c */ /* 0x000fe4000bf66270 */
[----:B------:R-:W-:Y:S01]  /*b650*/  ISETP.GE.AND P6, PT, R0, UR5, PT ;  /* 0x0000000500007c0c */ /* 0x000fe2000bfc6270 */
[----:B------:R-:W3:Y:S04]  /*b660*/  LDL R120, [R1+0x380] ;  /* 0x0003800001787983 */ /* 0x000ee80000100800 */
[----:B------:R2:W3:Y:S04]  /*b670*/  @!P4 LDG.E.U16 R174, desc[UR16][R118.64] ;  /* 0x0000001076aec981 */ /* 0x0004e8000c1e1500 */
[----:B------:R-:W3:Y:S01]  /*b680*/  LDL.LU R0, [R1+0x420] ;  /* 0x0004200001007983 */ /* 0x000ee20000300800 */
[----:B------:R-:W-:-:S03]  /*b690*/  PRMT R158, RZ, 0x7610, R158 ;  /* 0x00007610ff9e7816 */ /* 0x000fc6000000009e */
[----:B------:R-:W3:Y:S01]  /*b6a0*/  LDL R108, [R1+0x374] ;  /* 0x00037400016c7983 */ /* 0x000ee20000100800 */
[----:B--2---:R-:W-:Y:S02]  /*b6b0*/  @!P5 IMAD.MOV.U32 R118, RZ, RZ, R19 ;  /* 0x000000ffff76d224 */ /* 0x004fe400078e0013 */
[----:B------:R-:W-:Y:S01]  /*b6c0*/  @!P5 IMAD.MOV.U32 R119, RZ, RZ, R98 ;  /* 0x000000ffff77d224 */ /* 0x000fe200078e0062 */
[----:B------:R-:W2:Y:S04]  /*b6d0*/  LDL R100, [R1+0x378] ;  /* 0x0003780001647983 */ /* 0x000ea80000100800 */
[----:B------:R0:W2:Y:S04]  /*b6e0*/  @!P5 LDG.E.U16 R137, desc[UR16][R118.64] ;  /* 0x000000107689d981 */ /* 0x0000a8000c1e1500 */
[----:B------:R-:W2:Y:S04]  /*b6f0*/  LDL R19, [R1+0x424] ;  /* 0x0004240001137983 */ /* 0x000ea80000100800 */
[----:B------:R-:W0:Y:S04]  /*b700*/  LDL R118, [R1+0x38c] ;  /* 0x00038c0001767983 */ /* 0x000e280000100800 */
[----:B------:R-:W0:Y:S01]  /*b710*/  LDL R119, [R1+0x390] ;  /* 0x0003900001777983 */ /* 0x000e220000100800 */
[----:B------:R-:W1:Y:S02]  /*b720*/  S2R R98, SR_TID.X ;  /* 0x0000000000627919 */ /* 0x000e640000002100 */
[----:B-1----:R-:W-:-:S04]  /*b730*/  SHF.R.U32.HI R98, RZ, 0x6, R98 ;  /* 0x00000006ff627819 */ /* 0x002fc80000011662 */
[----:B------:R-:W-:-:S04]  /*b740*/  SGXT.U32 R98, R98, 0x1 ;  /* 0x000000016262781a */ /* 0x000fc80000000000 */
[----:B------:R-:W-:-:S04]  /*b750*/  LOP3.LUT R98, R98, 0x30, RZ, 0xfc, !PT ;  /* 0x0000003062627812 */ /* 0x000fc800078efcff */
[----:B------:R-:W-:Y:S02]  /*b760*/  ISETP.GE.AND P1, PT, R98, UR5, PT ;  /* 0x0000000562007c0c */ /* 0x000fe4000bf26270 */
[----:B------:R-:W2:Y:S01]  /*b770*/  LDL.LU R98, [R1+0x6cc] ;  /* 0x0006cc0001627983 */ /* 0x000ea20000300800 */
[----:B0-----:R-:W-:-:S04]  /*b780*/  @!P2 LOP3.LUT R119, R119, R118, RZ, 0x3c, !PT ;  /* 0x000000767777a212 */ /* 0x001fc800078e3cff */
[----:B------:R-:W-:-:S04]  /*b790*/  @!P2 LOP3.LUT R118, R119, R118, RZ, 0x3c, !PT ;  /* 0x000000767776a212 */ /* 0x000fc800078e3cff */
[----:B------:R-:W-:-:S05]  /*b7a0*/  @!P2 LOP3.LUT R119, R119, R118, RZ, 0x3c, !PT ;  /* 0x000000767777a212 */ /* 0x000fca00078e3cff */
[----:B------:R4:W2:Y:S04]  /*b7b0*/  @!P2 LDG.E.U16 R158, desc[UR16][R118.64] ;  /* 0x00000010769ea981 */ /* 0x0008a8000c1e1500 */
[----:B------:R-:W3:Y:S01]  /*b7c0*/  LDL R119, [R1+0x384] ;  /* 0x0003840001777983 */ /* 0x000ee20000100800 */
[----:B----4-:R-:W-:Y:S02]  /*b7d0*/  @!P3 IMAD.MOV.U32 R118, RZ, RZ, R159 ;  /* 0x000000ffff76b224 */ /* 0x010fe400078e009f */
[----:B------:R-:W0:Y:S01]  /*b7e0*/  S2R R159, SR_TID.X ;  /* 0x00000000009f7919 */ /* 0x000e220000002100 */
[----:B------:R-:W-:Y:S02]  /*b7f0*/  PRMT R176, RZ, 0x7610, R176 ;  /* 0x00007610ffb07816 */ /* 0x000fe400000000b0 */
[----:B------:R-:W-:-:S02]  /*b800*/  PRMT R172, RZ, 0x7610, R172 ;  /* 0x00007610ffac7816 */ /* 0x000fc400000000ac */
[----:B------:R-:W-:Y:S02]  /*b810*/  PRMT R136, RZ, 0x7610, R136 ;  /* 0x00007610ff887816 */ /* 0x000fe40000000088 */
[----:B------:R-:W-:Y:S01]  /*b820*/  PRMT R142, RZ, 0x7610, R142 ;  /* 0x00007610ff8e7816 */ /* 0x000fe2000000008e */
[----:B---3--:R1:W3:Y:S02]  /*b830*/  @!P3 LDG.E.U16 R176, desc[UR16][R118.64] ;  /* 0x0000001076b0b981 */ /* 0x0082e4000c1e1500 */
[----:B-1----:R-:W-:Y:S01]  /*b840*/  @!P6 IMAD.MOV.U32 R118, RZ, RZ, R120 ;  /* 0x000000ffff76e224 */ /* 0x002fe200078e0078 */
[----:B0-----:R-:W-:Y:S01]  /*b850*/  SHF.R.U32.HI R120, RZ, 0x6, R159 ;  /* 0x00000006ff787819 */ /* 0x001fe2000001169f */
[----:B------:R-:W-:Y:S01]  /*b860*/  @!P6 IMAD.MOV.U32 R119, RZ, RZ, R121 ;  /* 0x000000ffff77e224 */ /* 0x000fe200078e0079 */
[--C-:B------:R-:W-:Y:S02]  /*b870*/  SHF.R.U32.HI R121, RZ, 0x6, R159.reuse ;  /* 0x00000006ff797819 */ /* 0x100fe4000001169f */
[----:B------:R-:W-:-:S02]  /*b880*/  SHF.R.U32.HI R159, RZ, 0x6, R159 ;  /* 0x00000006ff9f7819 */ /* 0x000fc4000001169f */
[----:B------:R2:W4:Y:S01]  /*b890*/  @!P6 LDG.E.U16 R172, desc[UR16][R118.64] ;  /* 0x0000001076ace981 */ /* 0x000522000c1e1500 */
[----:B------:R-:W-:Y:S02]  /*b8a0*/  SGXT.U32 R120, R120, 0x1 ;  /* 0x000000017878781a */ /* 0x000fe40000000000 */
[----:B------:R-:W-:Y:S02]  /*b8b0*/  SGXT.U32 R159, R159, 0x1 ;  /* 0x000000019f9f781a */ /* 0x000fe40000000000 */
[----:B------:R-:W-:Y:S01]  /*b8c0*/  SGXT.U32 R121, R121, 0x1 ;  /* 0x000000017979781a */ /* 0x000fe20000000000 */
[----:B--2---:R-:W-:Y:S02]  /*b8d0*/  @!P1 IMAD.MOV.U32 R118, RZ, RZ, R100 ;  /* 0x000000ffff769224 */ /* 0x004fe400078e0064 */
[----:B------:R-:W-:Y:S01]  /*b8e0*/  @!P1 IMAD.MOV.U32 R119, RZ, RZ, R108 ;  /* 0x000000ffff779224 */ /* 0x000fe200078e006c */
[----:B------:R-:W-:Y:S01]  /*b8f0*/  LOP3.LUT R159, R159, 0x32, RZ, 0xfc, !PT ;  /* 0x000000329f9f7812 */ /* 0x000fe200078efcff */
[----:B------:R-:W2:Y:S01]  /*b900*/  LDL R100, [R1+0x350] ;  /* 0x0003500001647983 */ /* 0x000ea20000100800 */
[----:B------:R-:W-:-:S02]  /*b910*/  LOP3.LUT R121, R121, 0x34, RZ, 0xfc, !PT ;  /* 0x0000003479797812 */ /* 0x000fc400078efcff */
[----:B------:R-:W-:Y:S01]  /*b920*/  LOP3.LUT R120, R120, 0x36, RZ, 0xfc, !PT ;  /* 0x0000003678787812 */ /* 0x000fe200078efcff */
[----:B------:R0:W3:Y:S01]  /*b930*/  @!P1 LDG.E.U16 R136, desc[UR16][R118.64] ;  /* 0x0000001076889981 */ /* 0x0000e2000c1e1500 */
[----:B------:R-:W-:Y:S02]  /*b940*/  ISETP.GE.AND P2, PT, R159, UR5, PT ;  /* 0x000000059f007c0c */ /* 0x000fe4000bf46270 */
[----:B------:R-:W-:Y:S01]  /*b950*/  ISETP.GE.AND P3, PT, R121, UR5, PT ;  /* 0x0000000579007c0c */ /* 0x000fe2000bf66270 */
[----:B------:R-:W4:Y:S01]  /*b960*/  LDL R159, [R1+0x358] ;  /* 0x00035800019f7983 */ /* 0x000f220000100800 */
[----:B------:R-:W-:-:S03]  /*b970*/  ISETP.GE.AND P4, PT, R120, UR5, PT ;  /* 0x0000000578007c0c */ /* 0x000fc6000bf86270 */
[----:B------:R-:W2:Y:S01]  /*b980*/  LDL R121, [R1+0x360] ;  /* 0x0003600001797983 */ /* 0x000ea20000100800 */
[----:B0-----:R-:W-:Y:S02]  /*b990*/  @!P0 IMAD.MOV.U32 R118, RZ, RZ, R19 ;  /* 0x000000ffff768224 */ /* 0x001fe400078e0013 */
[----:B------:R-:W-:Y:S01]  /*b9a0*/  @!P0 IMAD.MOV.U32 R119, RZ, RZ, R0 ;  /* 0x000000ffff778224 */ /* 0x000fe200078e0000 */
[----:B------:R-:W3:Y:S04]  /*b9b0*/  LDL R120, [R1+0x34c] ;  /* 0x00034c0001787983 */ /* 0x000ee80000100800 */
[----:B------:R0:W-:Y:S04]  /*b9c0*/  STL [R1+0x578], R0 ;  /* 0x0005780001007387 */ /* 0x0001e80000100800 */
[----:B------:R1:W3:Y:S01]  /*b9d0*/  @!P0 LDG.E.U16 R142, desc[UR16][R118.64] ;  /* 0x00000010768e8981 */ /* 0x0002e2000c1e1500 */
[----:B------:R-:W1:Y:S01]  /*b9e0*/  S2R R108, SR_TID.X ;  /* 0x00000000006c7919 */ /* 0x000e620000002100 */
[----:B------:R-:W-:-:S02]  /*b9f0*/  PRMT R192, RZ, 0x7610, R192 ;  /* 0x00007610ffc07816 */ /* 0x000fc400000000c0 */
[----:B0-----:R-:W3:Y:S04]  /*ba00*/  LDL R0, [R1+0x354] ;  /* 0x0003540001007983 */ /* 0x001ee80000100800 */
[----:B------:R-:W4:Y:S04]  /*ba10*/  LDL R118, [R1+0x36c] ;  /* 0x00036c0001767983 */ /* 0x000f280000100800 */
[----:B------:R-:W4:Y:S01]  /*ba20*/  LDL R119, [R1+0x370] ;  /* 0x0003700001777983 */ /* 0x000f220000100800 */
[--C-:B-1----:R-:W-:Y:S02]  /*ba30*/  SHF.R.U32.HI R19, RZ, 0x6, R108.reuse ;  /* 0x00000006ff137819 */ /* 0x102fe4000001166c */
[----:B------:R-:W-:-:S02]  /*ba40*/  SHF.R.U32.HI R108, RZ, 0x6, R108 ;  /* 0x00000006ff6c7819 */ /* 0x000fc4000001166c */
[----:B------:R-:W-:Y:S02]  /*ba50*/  SGXT.U32 R19, R19, 0x1 ;  /* 0x000000011313781a */ /* 0x000fe40000000000 */
[----:B------:R-:W-:Y:S02]  /*ba60*/  SGXT.U32 R108, R108, 0x1 ;  /* 0x000000016c6c781a */ /* 0x000fe40000000000 */
[----:B------:R-:W-:Y:S02]  /*ba70*/  LOP3.LUT R19, R19, 0x3a, RZ, 0xfc, !PT ;  /* 0x0000003a13137812 */ /* 0x000fe400078efcff */
[----:B------:R-:W-:Y:S02]  /*ba80*/  LOP3.LUT R108, R108, 0x38, RZ, 0xfc, !PT ;  /* 0x000000386c6c7812 */ /* 0x000fe400078efcff */
[----:B------:R-:W-:Y:S02]  /*ba90*/  ISETP.GE.AND P0, PT, R19, UR5, PT ;  /* 0x0000000513007c0c */ /* 0x000fe4000bf06270 */
[----:B------:R-:W-:-:S02]  /*baa0*/  ISETP.GE.AND P1, PT, R108, UR5, PT ;  /* 0x000000056c007c0c */ /* 0x000fc4000bf26270 */
[----:B------:R-:W3:Y:S04]  /*bab0*/  LDL.LU R108, [R1+0x6c8] ;  /* 0x0006c800016c7983 */ /* 0x000ee80000300800 */
[----:B------:R-:W3:Y:S01]  /*bac0*/  LDL.LU R19, [R1+0x6c4] ;  /* 0x0006c40001137983 */ /* 0x000ee20000300800 */
[----:B----4-:R-:W-:-:S04]  /*bad0*/  @!P2 LOP3.LUT R119, R119, R118, RZ, 0x3c, !PT ;  /* 0x000000767777a212 */ /* 0x010fc800078e3cff */
[----:B------:R-:W-:-:S04]  /*bae0*/  @!P2 LOP3.LUT R118, R119, R118, RZ, 0x3c, !PT ;  /* 0x000000767776a212 */ /* 0x000fc800078e3cff */
[----:B------:R-:W-:-:S05]  /*baf0*/  @!P2 LOP3.LUT R119, R119, R118, RZ, 0x3c, !PT ;  /* 0x000000767777a212 */ /* 0x000fca00078e3cff */
[----:B------:R0:W4:Y:S04]  /*bb00*/  @!P2 LDG.E.U16 R192, desc[UR16][R118.64] ;  /* 0x0000001076c0a981 */ /* 0x000128000c1e1500 */
[----:B------:R-:W0:Y:S04]  /*bb10*/  LDL R118, [R1+0x364] ;  /* 0x0003640001767983 */ /* 0x000e280000100800 */
[----:B------:R-:W0:Y:S01]  /*bb20*/  LDL R119, [R1+0x368] ;  /* 0x0003680001777983 */ /* 0x000e220000100800 */
[----:B------:R-:W-:Y:S02]  /*bb30*/  PRMT R179, RZ, 0x7610, R179 ;  /* 0x00007610ffb37816 */ /* 0x000fe400000000b3 */
[----:B0-----:R-:W-:-:S04]  /*bb40*/  @!P3 LOP3.LUT R119, R119, R118, RZ, 0x3c, !PT ;  /* 0x000000767777b212 */ /* 0x001fc800078e3cff */
[----:B------:R-:W-:-:S04]  /*bb50*/  @!P3 LOP3.LUT R118, R119, R118, RZ, 0x3c, !PT ;  /* 0x000000767776b212 */ /* 0x000fc800078e3cff */
[----:B------:R-:W-:-:S05]  /*bb60*/  @!P3 LOP3.LUT R119, R119, R118, RZ, 0x3c, !PT ;  /* 0x000000767777b212 */ /* 0x000fca00078e3cff */
[----:B------:R2:W4:Y:S04]  /*bb70*/  @!P3 LDG.E.U16 R179, desc[UR16][R118.64] ;  /* 0x0000001076b3b981 */ /* 0x000528000c1e1500 */
[----:B------:R-:W3:Y:S01]  /*bb80*/  LDL R119, [R1+0x35c] ;  /* 0x00035c0001777983 */ /* 0x000ee20000100800 */
[----:B------:R-:W-:Y:S01]  /*bb90*/  PRMT R171, RZ, 0x7610, R171 ;  /* 0x00007610ffab7816 */ /* 0x000fe200000000ab */
[----:B--2---:R-:W-:Y:S02]  /*bba0*/  @!P4 IMAD.MOV.U32 R118, RZ, RZ, R121 ;  /* 0x000000ffff76c224 */ /* 0x004fe400078e0079 */
[----:B------:R-:W0:Y:S01]  /*bbb0*/  S2R R121, SR_TID.X ;  /* 0x0000000000797919 */ /* 0x000e220000002100 */
[----:B------:R-:W-:Y:S02]  /*bbc0*/  PRMT R135, RZ, 0x7610, R135 ;  /* 0x00007610ff877816 */ /* 0x000fe40000000087 */
[----:B------:R-:W-:Y:S01]  /*bbd0*/  PRMT R191, RZ, 0x7610, R191 ;  /* 0x00007610ffbf7816 */ /* 0x000fe200000000bf */
[----:B---3--:R1:W2:Y:S02]  /*bbe0*/  @!P4 LDG.E.U16 R171, desc[UR16][R118.64] ;  /* 0x0000001076abc981 */ /* 0x0082a4000c1e1500 */
[----:B-1----:R-:W1:Y:S01]  /*bbf0*/  S2R R119, SR_TID.X ;  /* 0x0000000000777919 */ /* 0x002e620000002100 */
[----:B0-----:R-:W-:-:S04]  /*bc00*/  SHF.R.U32.HI R118, RZ, 0x6, R121 ;  /* 0x00000006ff767819 */ /* 0x001fc80000011679 */
[----:B------:R-:W-:-:S04]  /*bc10*/  SGXT.U32 R118, R118, 0x1 ;  /* 0x000000017676781a */ /* 0x000fc80000000000 */
[----:B------:R-:W-:Y:S02]  /*bc20*/  LOP3.LUT R118, R118, 0x3e, RZ, 0xfc, !PT ;  /* 0x0000003e76767812 */ /* 0x000fe400078efcff */
[----:B-1----:R-:W-:-:S04]  /*bc30*/  SHF.R.U32.HI R119, RZ, 0x6, R119 ;  /* 0x00000006ff777819 */ /* 0x002fc80000011677 */
[----:B------:R-:W-:-:S04]  /*bc40*/  SGXT.U32 R119, R119, 0x1 ;  /* 0x000000017777781a */ /* 0x000fc80000000000 */
[----:B------:R-:W-:-:S04]  /*bc50*/  LOP3.LUT R119, R119, 0x3c, RZ, 0xfc, !PT ;  /* 0x0000003c77777812 */ /* 0x000fc800078efcff */
[----:B------:R-:W-:Y:S02]  /*bc60*/  ISETP.GE.AND P2, PT, R119, UR5, PT ;  /* 0x0000000577007c0c */ /* 0x000fe4000bf46270 */
[----:B------:R-:W-:Y:S02]  /*bc70*/  SHF.R.U32.HI R119, RZ, 0x6, R121 ;  /* 0x00000006ff777819 */ /* 0x000fe40000011679 */
[----:B------:R-:W-:Y:S01]  /*bc80*/  ISETP.GE.AND P3, PT, R118, UR5, PT ;  /* 0x0000000576007c0c */ /* 0x000fe2000bf66270 */
[----:B------:R-:W3:Y:S01]  /*bc90*/  LDL R121, [R1+0x348] ;  /* 0x0003480001797983 */ /* 0x000ee20000100800 */
[----:B------:R-:W-:-:S04]  /*bca0*/  SGXT.U32 R119, R119, 0x1 ;  /* 0x000000017777781a */ /* 0x000fc80000000000 */
[----:B------:R-:W-:Y:S01]  /*bcb0*/  LOP3.LUT R119, R119, 0x40, RZ, 0xfc, !PT ;  /* 0x0000004077777812 */ /* 0x000fe200078efcff */
[----:B------:R-:W-:Y:S01]  /*bcc0*/  @!P1 IMAD.MOV.U32 R118, RZ, RZ, R159 ;  /* 0x000000ffff769224 */ /* 0x000fe200078e009f */
[----:B------:R-:W-:Y:S01]  /*bcd0*/  PRMT R181, RZ, 0x7610, R181 ;  /* 0x00007610ffb57816 */ /* 0x000fe200000000b5 */
[----:B------:R-:W4:Y:S01]  /*bce0*/  LDL R159, [R1+0x328] ;  /* 0x00032800019f7983 */ /* 0x000f220000100800 */
[----:B------:R-:W-:Y:S01]  /*bcf0*/  ISETP.GE.AND P4, PT, R119, UR5, PT ;  /* 0x0000000577007c0c */ /* 0x000fe2000bf86270 */
[----:B------:R-:W-:Y:S01]  /*bd00*/  @!P1 IMAD.MOV.U32 R119, RZ, RZ, R0 ;  /* 0x000000ffff779224 */ /* 0x000fe200078e0000 */
[----:B------:R-:W-:Y:S01]  /*bd10*/  PRMT R168, RZ, 0x7610, R168 ;  /* 0x00007610ffa87816 */ /* 0x000fe200000000a8 */
[----:B------:R-:W2:Y:S04]  /*bd20*/  LDL R0, [R1+0x330] ;  /* 0x0003300001007983 */ /* 0x000ea80000100800 */
[----:B------:R0:W4:Y:S02]  /*bd30*/  @!P1 LDG.E.U16 R135, desc[UR16][R118.64] ;  /* 0x0000001076879981 */ /* 0x000124000c1e1500 */
[----:B0-----:R-:W-:-:S02]  /*bd40*/  @!P0 IMAD.MOV.U32 R118, RZ, RZ, R100 ;  /* 0x000000ffff768224 */ /* 0x001fc400078e0064 */
[----:B------:R-:W-:-:S05]  /*bd50*/  @!P0 IMAD.MOV.U32 R119, RZ, RZ, R120 ;  /* 0x000000ffff778224 */ /* 0x000fca00078e0078 */
[----:B------:R3:W4:Y:S04]  /*bd60*/  @!P0 LDG.E.U16 R191, desc[UR16][R118.64] ;  /* 0x0000001076bf8981 */ /* 0x000728000c1e1500 */
[----:B------:R-:W2:Y:S01]  /*bd70*/  LDL R119, [R1+0x344] ;  /* 0x0003440001777983 */ /* 0x000ea20000100800 */
[----:B---3--:R-:W-:-:S05]  /*bd80*/  @!P2 IMAD.MOV.U32 R118, RZ, RZ, R121 ;  /* 0x000000ffff76a224 */ /* 0x008fca00078e0079 */
[----:B--2---:R0:W2:Y:S04]  /*bd90*/  @!P2 LDG.E.U16 R181, desc[UR16][R118.64] ;  /* 0x0000001076b5a981 */ /* 0x0040a8000c1e1500 */
[----:B------:R-:W0:Y:S04]  /*bda0*/  LDL R118, [R1+0x33c] ;  /* 0x00033c0001767983 */ /* 0x000e280000100800 */
[----:B------:R-:W0:Y:S02]  /*bdb0*/  LDL R119, [R1+0x340] ;  /* 0x0003400001777983 */ /* 0x000e240000100800 */
[----:B0-----:R-:W-:-:S04]  /*bdc0*/  @!P3 LOP3.LUT R119, R119, R118, RZ, 0x3c, !PT ;  /* 0x000000767777b212 */ /* 0x001fc800078e3cff */
[----:B------:R-:W-:-:S04]  /*bdd0*/  @!P3 LOP3.LUT R118, R119, R118, RZ, 0x3c, !PT ;  /* 0x000000767776b212 */ /* 0x000fc800078e3cff */
[----:B------:R-:W-:-:S05]  /*bde0*/  @!P3 LOP3.LUT R119, R119, R118, RZ, 0x3c, !PT ;  /* 0x000000767777b212 */ /* 0x000fca00078e3cff */
[----:B------:R0:W3:Y:S04]  /*bdf0*/  @!P3 LDG.E.U16 R168, desc[UR16][R118.64] ;  /* 0x0000001076a8b981 */ /* 0x0000e8000c1e1500 */
[----:B------:R-:W0:Y:S04]  /*be00*/  LDL R118, [R1+0x334] ;  /* 0x0003340001767983 */ /* 0x000e280000100800 */
[----:B------:R-:W0:Y:S01]  /*be10*/  LDL R119, [R1+0x338] ;  /* 0x0003380001777983 */ /* 0x000e220000100800 */
[----:B------:R-:W-:Y:S01]  /*be20*/  PRMT R134, RZ, 0x7610, R134 ;  /* 0x00007610ff867816 */ /* 0x000fe20000000086 */
[----:B------:R-:W1:Y:S01]  /*be30*/  S2R R120, SR_TID.X ;  /* 0x0000000000787919 */ /* 0x000e620000002100 */
[----:B0-----:R-:W-:-:S04]  /*be40*/  @!P4 LOP3.LUT R119, R119, R118, RZ, 0x3c, !PT ;  /* 0x000000767777c212 */ /* 0x001fc800078e3cff */
[----:B------:R-:W-:-:S04]  /*be50*/  @!P4 LOP3.LUT R118, R119, R118, RZ, 0x3c, !PT ;  /* 0x000000767776c212 */ /* 0x000fc800078e3cff */
[----:B------:R-:W-:-:S05]  /*be60*/  @!P4 LOP3.LUT R119, R119, R118, RZ, 0x3c, !PT ;  /* 0x000000767777c212 */ /* 0x000fca00078e3cff */
[----:B------:R0:W2:Y:S04]  /*be70*/  @!P4 LDG.E.U16 R134, desc[UR16][R118.64] ;  /* 0x000000107686c981 */ /* 0x0000a8000c1e1500 */
[----:B------:R-:W4:Y:S01]  /*be80*/  LDL R119, [R1+0x32c] ;  /* 0x00032c0001777983 */ /* 0x000f220000100800 */
[--C-:B-1----:R-:W-:Y:S02]  /*be90*/  SHF.R.U32.HI R100, RZ, 0x6, R120.reuse ;  /* 0x00000006ff647819 */ /* 0x102fe40000011678 */
[----:B------:R-:W-:-:S04]  /*bea0*/  SHF.R.U32.HI R120, RZ, 0x6, R120 ;  /* 0x00000006ff787819 */ /* 0x000fc80000011678 */
[----:B------:R-:W-:-:S04]  /*beb0*/  SGXT.U32 R120, R120, 0x1 ;  /* 0x000000017878781a */ /* 0x000fc80000000000 */
[----:B------:R-:W-:-:S04]  /*bec0*/  LOP3.LUT R120, R120, 0x42, RZ, 0xfc, !PT ;  /* 0x0000004278787812 */ /* 0x000fc800078efcff */
[----:B------:R-:W-:Y:S02]  /*bed0*/  ISETP.GE.AND P0, PT, R120, UR5, PT ;  /* 0x0000000578007c0c */ /* 0x000fe4000bf06270 */
[----:B------:R-:W-:Y:S01]  /*bee0*/  SGXT.U32 R100, R100, 0x1 ;  /* 0x000000016464781a */ /* 0x000fe20000000000 */
[----:B------:R-:W3:Y:S01]  /*bef0*/  LDL R120, [R1+0x31c] ;  /* 0x00031c0001787983 */ /* 0x000ee20000100800 */
[----:B------:R-:W-:Y:S02]  /*bf00*/  PRMT R149, RZ, 0x7610, R149 ;  /* 0x00007610ff957816 */ /* 0x000fe40000000095 */
[----:B------:R-:W-:-:S07]  /*bf10*/  LOP3.LUT R100, R100, 0x44, RZ, 0xfc, !PT ;  /* 0x0000004464647812 */ /* 0x000fce00078efcff */
[----:B0-----:R-:W-:Y:S01]  /*bf20*/  @!P0 IMAD.MOV.U32 R118, RZ, RZ, R0 ;  /* 0x000000ffff768224 */ /* 0x001fe200078e0000 */
[----:B------:R-:W-:Y:S01]  /*bf30*/  ISETP.GE.AND P1, PT, R100, UR5, PT ;  /* 0x0000000564007c0c */ /* 0x000fe2000bf26270 */
[----:B------:R-:W0:Y:S01]  /*bf40*/  S2R R121, SR_TID.X ;  /* 0x0000000000797919 */ /* 0x000e220000002100 */
[----:B------:R-:W2:Y:S01]  /*bf50*/  LDL R100, [R1+0x320] ;  /* 0x0003200001647983 */ /* 0x000ea20000100800 */
[----:B------:R-:W-:Y:S02]  /*bf60*/  PRMT R183, RZ, 0x7610, R183 ;  /* 0x00007610ffb77816 */ /* 0x000fe400000000b7 */
[----:B------:R-:W-:Y:S01]  /*bf70*/  PRMT R167, RZ, 0x7610, R167 ;  /* 0x00007610ffa77816 */ /* 0x000fe200000000a7 */
[----:B------:R-:W3:Y:S04]  /*bf80*/  LDL R0, [R1+0x2f8] ;  /* 0x0002f80001007983 */ /* 0x000ee80000100800 */
[----:B----4-:R1:W4:Y:S04]  /*bf90*/  @!P0 LDG.E.U16 R149, desc[UR16][R118.64] ;  /* 0x0000001076958981 */ /* 0x010328000c1e1500 */
[----:B------:R-:W2:Y:S01]  /*bfa0*/  LDL R119, [R1+0x324] ;  /* 0x0003240001777983 */ /* 0x000ea20000100800 */
[----:B0-----:R-:W-:-:S04]  /*bfb0*/  SHF.R.U32.HI R121, RZ, 0x6, R121 ;  /* 0x00000006ff797819 */ /* 0x001fc80000011679 */
[----:B------:R-:W-:-:S04]  /*bfc0*/  SGXT.U32 R121, R121, 0x1 ;  /* 0x000000017979781a */ /* 0x000fc80000000000 */
[----:B------:R-:W-:-:S04]  /*bfd0*/  LOP3.LUT R121, R121, 0x46, RZ, 0xfc, !PT ;  /* 0x0000004679797812 */ /* 0x000fc800078efcff */
[----:B------:R-:W-:Y:S01]  /*bfe0*/  ISETP.GE.AND P2, PT, R121, UR5, PT ;  /* 0x0000000579007c0c */ /* 0x000fe2000bf46270 */
[----:B-1----:R-:W-:Y:S01]  /*bff0*/  @!P1 IMAD.MOV.U32 R118, RZ, RZ, R159 ;  /* 0x000000ffff769224 */ /* 0x002fe200078e009f */
[----:B------:R-:W0:Y:S01]  /*c000*/  S2R R121, SR_TID.X ;  /* 0x0000000000797919 */ /* 0x000e220000002100 */
[----:B------:R-:W-:Y:S02]  /*c010*/  PRMT R133, RZ, 0x7610, R133 ;  /* 0x00007610ff857816 */ /* 0x000fe40000000085 */
[----:B------:R-:W-:Y:S01]  /*c020*/  PRMT R132, RZ, 0x7610, R132 ;  /* 0x00007610ff847816 */ /* 0x000fe20000000084 */
[----:B------:R-:W4:Y:S04]  /*c030*/  LDL R159, [R1+0x2d8] ;  /* 0x0002d800019f7983 */ /* 0x000f280000100800 */
[----:B--2---:R1:W2:Y:S03]  /*c040*/  @!P1 LDG.E.U16 R183, desc[UR16][R118.64] ;  /* 0x0000001076b79981 */ /* 0x0042a6000c1e1500 */
[----:B-1----:R-:W-:-:S02]  /*c050*/  @!P2 IMAD.MOV.U32 R118, RZ, RZ, R100 ;  /* 0x000000ffff76a224 */ /* 0x002fc400078e0064 */
[----:B---3--:R-:W-:Y:S01]  /*c060*/  @!P2 IMAD.MOV.U32 R119, RZ, RZ, R120 ;  /* 0x000000ffff77a224 */ /* 0x008fe200078e0078 */
[----:B0-----:R-:W-:Y:S01]  /*c070*/  SHF.R.U32.HI R121, RZ, 0x6, R121 ;  /* 0x00000006ff797819 */ /* 0x001fe20000011679 */
[----:B------:R-:W3:Y:S04]  /*c080*/  LDL R120, [R1+0x2b4] ;  /* 0x0002b40001787983 */ /* 0x000ee80000100800 */
[----:B------:R0:W2:Y:S04]  /*c090*/  @!P2 LDG.E.U16 R167, desc[UR16][R118.64] ;  /* 0x0000001076a7a981 */ /* 0x0000a8000c1e1500 */
[----:B------:R-:W3:Y:S04]  /*c0a0*/  LDL R100, [R1+0x2b8] ;  /* 0x0002b80001647983 */ /* 0x000ee80000100800 */
[----:B------:R-:W0:Y:S04]  /*c0b0*/  LDL R118, [R1+0x314] ;  /* 0x0003140001767983 */ /* 0x000e280000100800 */
[----:B------:R-:W0:Y:S01]  /*c0c0*/  LDL R119, [R1+0x318] ;  /* 0x0003180001777983 */ /* 0x000e220000100800 */
[----:B------:R-:W-:-:S04]  /*c0d0*/  SGXT.U32 R121, R121, 0x1 ;  /* 0x000000017979781a */ /* 0x000fc80000000000 */
[----:B------:R-:W-:-:S04]  /*c0e0*/  LOP3.LUT R121, R121, 0x48, RZ, 0xfc, !PT ;  /* 0x0000004879797812 */ /* 0x000fc800078efcff */
[----:B------:R-:W-:Y:S02]  /*c0f0*/  ISETP.GE.AND P0, PT, R121, UR5, PT ;  /* 0x0000000579007c0c */ /* 0x000fe4000bf06270 */
[----:B------:R-:W1:Y:S02]  /*c100*/  S2R R121, SR_TID.X ;  /* 0x0000000000797919 */ /* 0x000e640000002100 */
[----:B-1----:R-:W-:-:S09]  /*c110*/  SHF.R.U32.HI R121, RZ, 0x6, R121 ;  /* 0x00000006ff797819 */ /* 0x002fd20000011679 */
[----:B0-----:R-:W-:-:S04]  /*c120*/  @!P0 LOP3.LUT R119, R119, R118, RZ, 0x3c, !PT ;  /* 0x0000007677778212 */ /* 0x001fc800078e3cff */
[----:B------:R-:W-:-:S04]  /*c130*/  @!P0 LOP3.LUT R118, R119, R118, RZ, 0x3c, !PT ;  /* 0x0000007677768212 */ /* 0x000fc800078e3cff */
[----:B------:R-:W-:-:S05]  /*c140*/  @!P0 LOP3.LUT R119, R119, R118, RZ, 0x3c, !PT ;  /* 0x0000007677778212 */ /* 0x000fca00078e3cff */
[----:B------:R0:W2:Y:S04]  /*c150*/  @!P0 LDG.E.U16 R133, desc[UR16][R118.64] ;  /* 0x0000001076858981 */ /* 0x0000a8000c1e1500 */
[----:B------:R-:W4:Y:S01]  /*c160*/  LDL R119, [R1+0x2f4] ;  /* 0x0002f40001777983 */ /* 0x000f220000100800 */
[----:B------:R-:W-:-:S04]  /*c170*/  SGXT.U32 R121, R121, 0x1 ;  /* 0x000000017979781a */ /* 0x000fc80000000000 */
[----:B------:R-:W-:-:S04]  /*c180*/  LOP3.LUT R121, R121, 0x50, RZ, 0xfc, !PT ;  /* 0x0000005079797812 */ /* 0x000fc800078efcff */
[----:B------:R-:W-:Y:S02]  /*c190*/  ISETP.GE.AND P1, PT, R121, UR5, PT ;  /* 0x0000000579007c0c */ /* 0x000fe4000bf26270 */
[----:B------:R-:W0:Y:S02]  /*c1a0*/  S2R R121, SR_TID.X ;  /* 0x0000000000797919 */ /* 0x000e240000002100 */
[----:B0-----:R-:W-:-:S04]  /*c1b0*/  SHF.R.U32.HI R118, RZ, 0x6, R121 ;  /* 0x00000006ff767819 */ /* 0x001fc80000011679 */
[----:B------:R-:W-:-:S04]  /*c1c0*/  SGXT.U32 R118, R118, 0x1 ;  /* 0x000000017676781a */ /* 0x000fc80000000000 */
[----:B------:R-:W-:-:S04]  /*c1d0*/  LOP3.LUT R118, R118, 0x58, RZ, 0xfc, !PT ;  /* 0x0000005876767812 */ /* 0x000fc800078efcff */
[----:B------:R-:W-:Y:S01]  /*c1e0*/  ISETP.GE.AND P0, PT, R118, UR5, PT ;  /* 0x0000000576007c0c */ /* 0x000fe2000bf06270 */
[----:B------:R-:W-:-:S05]  /*c1f0*/  @!P1 IMAD.MOV.U32 R118, RZ, RZ, R0 ;  /* 0x000000ffff769224 */ /* 0x000fca00078e0000 */
[----:B----4-:R0:W4:Y:S04]  /*c200*/  @!P1 LDG.E.U16 R132, desc[UR16][R118.64] ;  /* 0x0000001076849981 */ /* 0x010128000c1e1500 */
[----:B------:R-:W3:Y:S01]  /*c210*/  LDL R119, [R1+0x2d4] ;  /* 0x0002d40001777983 */ /* 0x000ee20000100800 */
[----:B------:R-:W-:-:S04]  /*c220*/  SHF.R.U32.HI R0, RZ, 0x6, R121 ;  /* 0x00000006ff007819 */ /* 0x000fc80000011679 */
[----:B------:R-:W-:-:S04]  /*c230*/  SGXT.U32 R0, R0, 0x1 ;  /* 0x000000010000781a */ /* 0x000fc80000000000 */
[----:B------:R-:W-:-:S04]  /*c240*/  LOP3.LUT R0, R0, 0x60, RZ, 0xfc, !PT ;  /* 0x0000006000007812 */ /* 0x000fc800078efcff */
[----:B------:R-:W-:Y:S01]  /*c250*/  ISETP.GE.AND P1, PT, R0, UR5, PT ;  /* 0x0000000500007c0c */ /* 0x000fe2000bf26270 */
[----:B0-----:R-:W-:Y:S01]  /*c260*/  @!P0 IMAD.MOV.U32 R118, RZ, RZ, R159 ;  /* 0x000000ffff768224 */ /* 0x001fe200078e009f */
[----:B------:R-:W-:Y:S01]  /*c270*/  PRMT R131, RZ, 0x7610, R131 ;  /* 0x00007610ff837816 */ /* 0x000fe20000000083 */
[----:B------:R-:W2:Y:S01]  /*c280*/  LDL R0, [R1+0x278] ;  /* 0x0002780001007983 */ /* 0x000ea20000100800 */
[----:B------:R-:W-:Y:S02]  /*c290*/  PRMT R130, RZ, 0x7610, R130 ;  /* 0x00007610ff827816 */ /* 0x000fe40000000082 */
[----:B------:R-:W-:Y:S01]  /*c2a0*/  SHF.R.U32.HI R121, RZ, 0x6, R121 ;  /* 0x00000006ff797819 */ /* 0x000fe20000011679 */
[----:B------:R-:W4:Y:S04]  /*c2b0*/  LDL R159, [R1+0x258] ;  /* 0x00025800019f7983 */ /* 0x000f280000100800 */
[----:B---3--:R0:W3:Y:S02]  /*c2c0*/  @!P0 LDG.E.U16 R131, desc[UR16][R118.64] ;  /* 0x0000001076838981 */ /* 0x0080e4000c1e1500 */
[----:B0-----:R-:W-:-:S02]  /*c2d0*/  @!P1 IMAD.MOV.U32 R118, RZ, RZ, R100 ;  /* 0x000000ffff769224 */ /* 0x001fc400078e0064 */
[----:B------:R-:W-:Y:S01]  /*c2e0*/  @!P1 IMAD.MOV.U32 R119, RZ, RZ, R120 ;  /* 0x000000ffff779224 */ /* 0x000fe200078e0078 */
[----:B------:R-:W-:Y:S01]  /*c2f0*/  SGXT.U32 R121, R121, 0x1 ;  /* 0x000000017979781a */ /* 0x000fe20000000000 */
[----:B------:R-:W3:Y:S04]  /*c300*/  LDL R120, [R1+0x30c] ;  /* 0x00030c0001787983 */ /* 0x000ee80000100800 */
[----:B------:R0:W3:Y:S01]  /*c310*/  @!P1 LDG.E.U16 R130, desc[UR16][R118.64] ;  /* 0x0000001076829981 */ /* 0x0000e2000c1e1500 */
[----:B------:R-:W-:Y:S02]  /*c320*/  PRMT R129, RZ, 0x7610, R129 ;  /* 0x00007610ff817816 */ /* 0x000fe40000000081 */
[----:B------:R-:W-:Y:S01]  /*c330*/  PRMT R128, RZ, 0x7610, R128 ;  /* 0x00007610ff807816 */ /* 0x000fe20000000080 */
[----:B------:R-:W3:Y:S04]  /*c340*/  LDL R100, [R1+0x310] ;  /* 0x0003100001647983 */ /* 0x000ee80000100800 */
[----:B------:R-:W0:Y:S04]  /*c350*/  LDL R118, [R1+0x294] ;  /* 0x0002940001767983 */ /* 0x000e280000100800 */
[----:B------:R-:W0:Y:S01]  /*c360*/  LDL R119, [R1+0x298] ;  /* 0x0002980001777983 */ /* 0x000e220000100800 */
[----:B------:R-:W-:-:S04]  /*c370*/  LOP3.LUT R121, R121, 0x68, RZ, 0xfc, !PT ;  /* 0x0000006879797812 */ /* 0x000fc800078efcff */
[----:B------:R-:W-:Y:S02]  /*c380*/  ISETP.GE.AND P0, PT, R121, UR5, PT ;  /* 0x0000000579007c0c */ /* 0x000fe4000bf06270 */
[----:B------:R-:W1:Y:S02]  /*c390*/  S2R R121, SR_TID.X ;  /* 0x0000000000797919 */ /* 0x000e640000002100 */
[----:B-1----:R-:W-:-:S04]  /*c3a0*/  SHF.R.U32.HI R121, RZ, 0x6, R121 ;  /* 0x00000006ff797819 */ /* 0x002fc80000011679 */
[----:B------:R-:W-:-:S05]  /*c3b0*/  SGXT.U32 R121, R121, 0x1 ;  /* 0x000000017979781a */ /* 0x000fca0000000000 */
[----:B0-----:R-:W-:-:S04]  /*c3c0*/  @!P0 LOP3.LUT R119, R119, R118, RZ, 0x3c, !PT ;  /* 0x0000007677778212 */ /* 0x001fc800078e3cff */
[----:B------:R-:W-:-:S04]  /*c3d0*/  @!P0 LOP3.LUT R118, R119, R118, RZ, 0x3c, !PT ;  /* 0x0000007677768212 */ /* 0x000fc800078e3cff */
[----:B------:R-:W-:-:S05]  /*c3e0*/  @!P0 LOP3.LUT R119, R119, R118, RZ, 0x3c, !PT ;  /* 0x0000007677778212 */ /* 0x000fca00078e3cff */
[----:B------:R0:W3:Y:S04]  /*c3f0*/  @!P0 LDG.E.U16 R129, desc[UR16][R118.64] ;  /* 0x0000001076818981 */ /* 0x0000e8000c1e1500 */
[----:B------:R-:W4:Y:S01]  /*c400*/  LDL R119, [R1+0x274] ;  /* 0x0002740001777983 */ /* 0x000f220000100800 */
[----:B------:R-:W-:-:S04]  /*c410*/  LOP3.LUT R121, R121, 0x70, RZ, 0xfc, !PT ;  /* 0x0000007079797812 */ /* 0x000fc800078efcff */
[----:B------:R-:W-:Y:S02]  /*c420*/  ISETP.GE.AND P1, PT, R121, UR5, PT ;  /* 0x0000000579007c0c */ /* 0x000fe4000bf26270 */
[----:B------:R-:W0:Y:S02]  /*c430*/  S2R R121, SR_TID.X ;  /* 0x0000000000797919 */ /* 0x000e240000002100 */
[----:B0-----:R-:W-:-:S04]  /*c440*/  SHF.R.U32.HI R118, RZ, 0x6, R121 ;  /* 0x00000006ff767819 */ /* 0x001fc80000011679 */
[----:B------:R-:W-:-:S04]  /*c450*/  SGXT.U32 R118, R118, 0x1 ;  /* 0x000000017676781a */ /* 0x000fc80000000000 */
[----:B------:R-:W-:-:S04]  /*c460*/  LOP3.LUT R118, R118, 0x78, RZ, 0xfc, !PT ;  /* 0x0000007876767812 */ /* 0x000fc800078efcff */
[----:B------:R-:W-:Y:S01]  /*c470*/  ISETP.GE.AND P2, PT, R118, UR5, PT ;  /* 0x0000000576007c0c */ /* 0x000fe2000bf46270 */
[----:B--2---:R-:W-:-:S05]  /*c480*/  @!P1 IMAD.MOV.U32 R118, RZ, RZ, R0 ;  /* 0x000000ffff769224 */ /* 0x004fca00078e0000 */
[----:B----4-:R0:W2:Y:S04]  /*c490*/  @!P1 LDG.E.U16 R128, desc[UR16][R118.64] ;  /* 0x0000001076809981 */ /* 0x0100a8000c1e1500 */
[----:B------:R-:W4:Y:S01]  /*c4a0*/  LDL R119, [R1+0x254] ;  /* 0x0002540001777983 */ /* 0x000f220000100800 */
        /* <DEDUP_REMOVED lines=9> */
[----:B------:R-:W2:Y:S04]  /*c540*/  LDL R159, [R1+0x2f0] ;  /* 0x0002f000019f7983 */ /* 0x000ea80000100800 */
[----:B----4-:R3:W4:Y:S02]  /*c550*/  @!P2 LDG.E.U16 R127, desc[UR16][R118.64] ;  /* 0x00000010767fa981 */ /* 0x010724000c1e1500 */
[----:B---3--:R-:W-:-:S02]  /*c560*/  @!P0 IMAD.MOV.U32 R118, RZ, RZ, R100 ;  /* 0x000000ffff768224 */ /* 0x008fc400078e0064 */
[----:B------:R-:W-:Y:S01]  /*c570*/  @!P0 IMAD.MOV.U32 R119, RZ, RZ, R120 ;  /* 0x000000ffff778224 */ /* 0x000fe200078e0078 */
[----:B------:R-:W-:Y:S01]  /*c580*/  SGXT.U32 R121, R121, 0x1 ;  /* 0x000000017979781a */ /* 0x000fe20000000000 */
[----:B------:R-:W3:Y:S04]  /*c590*/  LDL R120, [R1+0x2e4] ;  /* 0x0002e40001787983 */ /* 0x000ee80000100800 */
[----:B------:R0:W4:Y:S01]  /*c5a0*/  @!P0 LDG.E.U16 R151, desc[UR16][R118.64] ;  /* 0x0000001076978981 */ /* 0x000122000c1e1500 */
        /* <DEDUP_REMOVED lines=13> */
[----:B------:R0:W4:Y:S04]  /*c680*/  @!P1 LDG.E.U16 R184, desc[UR16][R118.64] ;  /* 0x0000001076b89981 */ /* 0x000128000c1e1500 */
[----:B------:R-:W3:Y:S01]  /*c690*/  LDL R119, [R1+0x2fc] ;  /* 0x0002fc0001777983 */ /* 0x000ee20000100800 */
        /* <DEDUP_REMOVED lines=8> */
[----:B---3--:R0:W2:Y:S04]  /*c720*/  @!P0 LDG.E.U16 R164, desc[UR16][R118.64] ;  /* 0x0000001076a48981 */ /* 0x0080a8000c1e1500 */
[----:B------:R-:W3:Y:S01]  /*c730*/  LDL R119, [R1+0x2ec] ;  /* 0x0002ec0001777983 */ /* 0x000ee20000100800 */
[----:B------:R-:W-:-:S04]  /*c740*/  SHF.R.U32.HI R0, RZ, 0x6, R121 ;  /* 0x00000006ff007819 */ /* 0x000fc80000011679 */
[----:B------:R-:W-:-:S04]  /*c750*/  SGXT.U32 R0, R0, 0x1 ;  /* 0x000000010000781a */ /* 0x000fc80000000000 */
[----:B------:R-:W-:-:S04]  /*c760*/  LOP3.LUT R0, R0, 0x54, RZ, 0xfc, !PT ;  /* 0x0000005400007812 */ /* 0x000fc800078efcff */
[----:B------:R-:W-:Y:S01]  /*c770*/  ISETP.GE.AND P0, PT, R0, UR5, PT ;  /* 0x0000000500007c0c */ /* 0x000fe2000bf06270 */
[----:B0-----:R-:W-:Y:S01]  /*c780*/  @!P1 IMAD.MOV.U32 R118, RZ, RZ, R159 ;  /* 0x000000ffff769224 */ /* 0x001fe200078e009f */
[----:B------:R-:W-:Y:S01]  /*c790*/  PRMT R152, RZ, 0x7610, R152 ;  /* 0x00007610ff987816 */ /* 0x000fe20000000098 */
[----:B------:R-:W4:Y:S01]  /*c7a0*/  LDL R0, [R1+0x2d0] ;  /* 0x0002d00001007983 */ /* 0x000f220000100800 */
[----:B------:R-:W-:Y:S02]  /*c7b0*/  PRMT R187, RZ, 0x7610, R187 ;  /* 0x00007610ffbb7816 */ /* 0x000fe400000000bb */
[----:B------:R-:W-:Y:S01]  /*c7c0*/  SHF.R.U32.HI R121, RZ, 0x6, R121 ;  /* 0x00000006ff797819 */ /* 0x000fe20000011679 */
[----:B------:R-:W2:Y:S04]  /*c7d0*/  LDL R159, [R1+0x2c8] ;  /* 0x0002c800019f7983 */ /* 0x000ea80000100800 */
        /* <DEDUP_REMOVED lines=20> */
[----:B------:R-:W2:Y:S01]  /*c920*/  LDL R119, [R1+0x2cc] ;  /* 0x0002cc0001777983 */ /* 0x000ea20000100800 */
[----:B------:R-:W-:-:S04]  /*c930*/  LOP3.LUT R121, R121, 0x5a, RZ, 0xfc, !PT ;  /* 0x0000005a79797812 */ /* 0x000fc800078efcff */
[----:B------:R-:W-:Y:S02]  /*c940*/  ISETP.GE.AND P0, PT, R121, UR5, PT ;  /* 0x0000000579007c0c */ /* 0x000fe4000bf06270 */
[----:B------:R-:W0:Y:S02]  /*c950*/  S2R R121, SR_TID.X ;  /* 0x0000000000797919 */ /* 0x000e240000002100 */
[----:B0-----:R-:W-:-:S04]  /*c960*/  SHF.R.U32.HI R118, RZ, 0x6, R121 ;  /* 0x00000006ff767819 */ /* 0x001fc80000011679 */
[----:B------:R-:W-:-:S04]  /*c970*/  SGXT.U32 R118, R118, 0x1 ;  /* 0x000000017676781a */ /* 0x000fc80000000000 */
[----:B------:R-:W-:-:S04]  /*c980*/  LOP3.LUT R118, R118, 0x5c, RZ, 0xfc, !PT ;  /* 0x0000005c76767812 */ /* 0x000fc800078efcff */
[----:B------:R-:W-:Y:S01]  /*c990*/  ISETP.GE.AND P1, PT, R118, UR5, PT ;  /* 0x0000000576007c0c */ /* 0x000fe2000bf26270 */
[----:B----4-:R-:W-:-:S05]  /*c9a0*/  @!P0 IMAD.MOV.U32 R118, RZ, RZ, R0 ;  /* 0x000000ffff768224 */ /* 0x010fca00078e0000 */
[----:B--2---:R0:W2:Y:S04]  /*c9b0*/  @!P0 LDG.E.U16 R155, desc[UR16][R118.64] ;  /* 0x00000010769b8981 */ /* 0x0040a8000c1e1500 */
        /* <DEDUP_REMOVED lines=47> */
[----:B------:R-:W-:Y:S02]  /*ccb0*/  PRMT R157, RZ, 0x7610, R157 ;  /* 0x00007610ff9d7816 */ /* 0x000fe4000000009d */
[----:B------:R-:W-:Y:S01]  /*ccc0*/  PRMT R160, RZ, 0x7610, R160 ;  /* 0x00007610ffa07816 */ /* 0x000fe200000000a0 */
[----:B------:R-:W0:Y:S01]  /*ccd0*/  S2R R159, SR_TID.X ;  /* 0x00000000009f7919 */ /* 0x000e220000002100 */
[----:B------:R-:W-:Y:S02]  /*cce0*/  SHF.R.U32.HI R121, RZ, 0x6, R121 ;  /* 0x00000006ff797819 */ /* 0x000fe40000011679 */
[----:B------:R-:W-:Y:S01]  /*ccf0*/  PRMT R163, RZ, 0x7610, R163 ;  /* 0x00007610ffa37816 */ /* 0x000fe200000000a3 */
[----:B------:R-:W4:Y:S04]  /*cd00*/  LDL R0, [R1+0x250] ;  /* 0x0002500001007983 */ /* 0x000f280000100800 */
[----:B---3--:R1:W3:Y:S02]  /*cd10*/  @!P1 LDG.E.U16 R157, desc[UR16][R118.64] ;  /* 0x00000010769d9981 */ /* 0x0082e4000c1e1500 */
[----:B-1----:R-:W-:-:S02]  /*cd20*/  @!P0 IMAD.MOV.U32 R118, RZ, RZ, R100 ;  /* 0x000000ffff768224 */ /* 0x002fc400078e0064 */
[----:B------:R-:W-:Y:S01]  /*cd30*/  @!P0 IMAD.MOV.U32 R119, RZ, RZ, R120 ;  /* 0x000000ffff778224 */ /* 0x000fe200078e0078 */
[----:B------:R-:W-:Y:S01]  /*cd40*/  SGXT.U32 R121, R121, 0x1 ;  /* 0x000000017979781a */ /* 0x000fe20000000000 */
[----:B------:R-:W2:Y:S04]  /*cd50*/  LDL R120, [R1+0x280] ;  /* 0x0002800001787983 */ /* 0x000ea80000100800 */
[----:B------:R1:W3:Y:S04]  /*cd60*/  @!P0 LDG.E.U16 R160, desc[UR16][R118.64] ;  /* 0x0000001076a08981 */ /* 0x0002e8000c1e1500 */
[----:B------:R-:W1:Y:S04]  /*cd70*/  LDL R118, [R1+0x26c] ;  /* 0x00026c0001767983 */ /* 0x000e680000100800 */
[----:B------:R-:W1:Y:S01]  /*cd80*/  LDL R119, [R1+0x270] ;  /* 0x0002700001777983 */ /* 0x000e620000100800 */
[----:B------:R-:W-:-:S04]  /*cd90*/  LOP3.LUT R121, R121, 0x72, RZ, 0xfc, !PT ;  /* 0x0000007279797812 */ /* 0x000fc800078efcff */
[----:B------:R-:W-:Y:S02]  /*cda0*/  ISETP.GE.AND P1, PT, R121, UR5, PT ;  /* 0x0000000579007c0c */ /* 0x000fe4000bf26270 */
[----:B0-----:R-:W-:Y:S01]  /*cdb0*/  SHF.R.U32.HI R100, RZ, 0x6, R159 ;  /* 0x00000006ff647819 */ /* 0x001fe2000001169f */
[----:B------:R-:W3:Y:S03]  /*cdc0*/  LDL R121, [R1+0x27c] ;  /* 0x00027c0001797983 */ /* 0x000ee60000100800 */
[----:B------:R-:W-:-:S04]  /*cdd0*/  SGXT.U32 R100, R100, 0x1 ;  /* 0x000000016464781a */ /* 0x000fc80000000000 */
[----:B------:R-:W-:-:S04]  /*cde0*/  LOP3.LUT R100, R100, 0x7a, RZ, 0xfc, !PT ;  /* 0x0000007a64647812 */ /* 0x000fc800078efcff */
[----:B------:R-:W-:Y:S02]  /*cdf0*/  ISETP.GE.AND P2, PT, R100, UR5, PT ;  /* 0x0000000564007c0c */ /* 0x000fe4000bf46270 */
[----:B------:R-:W3:Y:S01]  /*ce00*/  LDL.LU R100, [R1+0x6c0] ;  /* 0x0006c00001647983 */ /* 0x000ee20000300800 */
[----:B-1----:R-:W-:-:S04]  /*ce10*/  @!P1 LOP3.LUT R119, R119, R118, RZ, 0x3c, !PT ;  /* 0x0000007677779212 */ /* 0x002fc800078e3cff */
[----:B------:R-:W-:-:S04]  /*ce20*/  @!P1 LOP3.LUT R118, R119, R118, RZ, 0x3c, !PT ;  /* 0x0000007677769212 */ /* 0x000fc800078e3cff */
[----:B------:R-:W-:-:S05]  /*ce30*/  @!P1 LOP3.LUT R119, R119, R118, RZ, 0x3c, !PT ;  /* 0x0000007677779212 */ /* 0x000fca00078e3cff */
[----:B------:R4:W3:Y:S04]  /*ce40*/  @!P1 LDG.E.U16 R163, desc[UR16][R118.64] ;  /* 0x0000001076a39981 */ /* 0x0008e8000c1e1500 */
[----:B------:R-:W2:Y:S01]  /*ce50*/  LDL R119, [R1+0x24c] ;  /* 0x00024c0001777983 */ /* 0x000ea20000100800 */
[----:B------:R-:W-:Y:S01]  /*ce60*/  PRMT R165, RZ, 0x7610, R165 ;  /* 0x00007610ffa57816 */ /* 0x000fe200000000a5 */
[----:B----4-:R-:W-:Y:S01]  /*ce70*/  @!P2 IMAD.MOV.U32 R118, RZ, RZ, R0 ;  /* 0x000000ffff76a224 */ /* 0x010fe200078e0000 */
[----:B------:R-:W-:-:S04]  /*ce80*/  SHF.R.U32.HI R159, RZ, 0x6, R159 ;  /* 0x00000006ff9f7819 */ /* 0x000fc8000001169f */
[----:B------:R-:W-:-:S04]  /*ce90*/  SGXT.U32 R159, R159, 0x1 ;  /* 0x000000019f9f781a */ /* 0x000fc80000000000 */
[----:B------:R-:W-:-:S04]  /*cea0*/  LOP3.LUT R159, R159, 0x6c, RZ, 0xfc, !PT ;  /* 0x0000006c9f9f7812 */ /* 0x000fc800078efcff */
[----:B------:R-:W-:Y:S02]  /*ceb0*/  ISETP.GE.AND P0, PT, R159, UR5, PT ;  /* 0x000000059f007c0c */ /* 0x000fe4000bf06270 */
[----:B------:R-:W0:Y:S01]  /*cec0*/  S2R R159, SR_TID.X ;  /* 0x00000000009f7919 */ /* 0x000e220000002100 */
[----:B--2---:R1:W2:Y:S04]  /*ced0*/  @!P2 LDG.E.U16 R165, desc[UR16][R118.64] ;  /* 0x0000001076a5a981 */ /* 0x0042a8000c1e1500 */
[----:B------:R-:W1:Y:S04]  /*cee0*/  LDL R118, [R1+0x284] ;  /* 0x0002840001767983 */ /* 0x000e680000100800 */
[----:B------:R-:W1:Y:S01]  /*cef0*/  LDL R119, [R1+0x288] ;  /* 0x0002880001777983 */ /* 0x000e620000100800 */
[----:B0-----:R-:W-:-:S04]  /*cf00*/  SHF.R.U32.HI R0, RZ, 0x6, R159 ;  /* 0x00000006ff007819 */ /* 0x001fc8000001169f */
[----:B------:R-:W-:-:S04]  /*cf10*/  SGXT.U32 R0, R0, 0x1 ;  /* 0x000000010000781a */ /* 0x000fc80000000000 */
[----:B------:R-:W-:-:S04]  /*cf20*/  LOP3.LUT R0, R0, 0x6e, RZ, 0xfc, !PT ;  /* 0x0000006e00007812 */ /* 0x000fc800078efcff */
[----:B------:R-:W-:Y:S02]  /*cf30*/  ISETP.GE.AND P1, PT, R0, UR5, PT ;  /* 0x0000000500007c0c */ /* 0x000fe4000bf26270 */
[----:B------:R-:W-:Y:S01]  /*cf40*/  PRMT R189, RZ, 0x7610, R189 ;  /* 0x00007610ffbd7816 */ /* 0x000fe200000000bd */
[----:B------:R-:W4:Y:S01]  /*cf50*/  LDL R0, [R1+0x260] ;  /* 0x0002600001007983 */ /* 0x000f220000100800 */
[----:B------:R-:W-:Y:S02]  /*cf60*/  PRMT R154, RZ, 0x7610, R154 ;  /* 0x00007610ff9a7816 */ /* 0x000fe4000000009a */
[----:B-1----:R-:W-:-:S04]  /*cf70*/  @!P0 LOP3.LUT R119, R119, R118, RZ, 0x3c, !PT ;  /* 0x0000007677778212 */ /* 0x002fc800078e3cff */
[----:B------:R-:W-:-:S04]  /*cf80*/  @!P0 LOP3.LUT R118, R119, R118, RZ, 0x3c, !PT ;  /* 0x0000007677768212 */ /* 0x000fc800078e3cff */
[----:B------:R-:W-:-:S05]  /*cf90*/  @!P0 LOP3.LUT R119, R119, R118, RZ, 0x3c, !PT ;  /* 0x0000007677778212 */ /* 0x000fca00078e3cff */
[----:B------:R0:W2:Y:S02]  /*cfa0*/  @!P0 LDG.E.U16 R189, desc[UR16][R118.64] ;  /* 0x0000001076bd8981 */ /* 0x0000a4000c1e1500 */
[----:B0-----:R-:W-:Y:S02]  /*cfb0*/  @!P1 IMAD.MOV.U32 R118, RZ, RZ, R120 ;  /* 0x000000ffff769224 */ /* 0x001fe400078e0078 */
[----:B---3--:R-:W-:Y:S01]  /*cfc0*/  @!P1 IMAD.MOV.U32 R119, RZ, RZ, R121 ;  /* 0x000000ffff779224 */ /* 0x008fe200078e0079 */
[----:B------:R-:W-:Y:S01]  /*cfd0*/  SHF.R.U32.HI R159, RZ, 0x6, R159 ;  /* 0x00000006ff9f7819 */ /* 0x000fe2000001169f */
[----:B------:R-:W3:Y:S04]  /*cfe0*/  LDL R121, [R1+0x23c] ;  /* 0x00023c0001797983 */ /* 0x000ee80000100800 */
[----:B------:R0:W2:Y:S01]  /*cff0*/  @!P1 LDG.E.U16 R154, desc[UR16][R118.64] ;  /* 0x00000010769a9981 */ /* 0x0000a2000c1e1500 */
[----:B------:R-:W-:-:S02]  /*d000*/  PRMT R186, RZ, 0x7610, R186 ;  /* 0x00007610ffba7816 */ /* 0x000fc400000000ba */
[----:B------:R-:W-:Y:S01]  /*d010*/  SHF.R.U32.HI R7, RZ, 0x6, R7 ;  /* 0x00000006ff077819 */ /* 0x000fe20000011607 */
[----:B------:R-:W3:Y:S04]  /*d020*/  LDL R120, [R1+0x240] ;  /* 0x0002400001787983 */ /* 0x000ee80000100800 */
[----:B------:R-:W0:Y:S04]  /*d030*/  LDL R118, [R1+0x264] ;  /* 0x0002640001767983 */ /* 0x000e280000100800 */
[----:B------:R-:W0:Y:S01]  /*d040*/  LDL R119, [R1+0x268] ;  /* 0x0002680001777983 */ /* 0x000e220000100800 */
[----:B------:R-:W-:-:S04]  /*d050*/  SGXT.U32 R159, R159, 0x1 ;  /* 0x000000019f9f781a */ /* 0x000fc80000000000 */
[----:B------:R-:W-:-:S04]  /*d060*/  LOP3.LUT R159, R159, 0x74, RZ, 0xfc, !PT ;  /* 0x000000749f9f7812 */ /* 0x000fc800078efcff */
[----:B------:R-:W-:Y:S02]  /*d070*/  ISETP.GE.AND P0, PT, R159, UR5, PT ;  /* 0x000000059f007c0c */ /* 0x000fe4000bf06270 */
[----:B------:R-:W-:Y:S01]  /*d080*/  SGXT.U32 R7, R7, 0x1 ;  /* 0x000000010707781a */ /* 0x000fe20000000000 */
[----:B------:R-:W2:Y:S03]  /*d090*/  LDL R159, [R1+0x248] ;  /* 0x00024800019f7983 */ /* 0x000ea60000100800 */
[----:B------:R-:W-:-:S04]  /*d0a0*/  LOP3.LUT R7, R7, 0x76, RZ, 0xfc, !PT ;  /* 0x0000007607077812 */ /* 0x000fc800078efcff */
[----:B------:R-:W-:Y:S02]  /*d0b0*/  ISETP.GE.AND P1, PT, R7, UR5, PT ;  /* 0x0000000507007c0c */ /* 0x000fe4000bf26270 */
[----:B------:R-:W3:Y:S01]  /*d0c0*/  LDL.LU R7, [R1+0x6bc] ;  /* 0x0006bc0001077983 */ /* 0x000ee20000300800 */
[----:B0-----:R-:W-:-:S04]  /*d0d0*/  @!P0 LOP3.LUT R119, R119, R118, RZ, 0x3c, !PT ;  /* 0x0000007677778212 */ /* 0x001fc800078e3cff */
[----:B------:R-:W-:-:S04]  /*d0e0*/  @!P0 LOP3.LUT R118, R119, R118, RZ, 0x3c, !PT ;  /* 0x0000007677768212 */ /* 0x000fc800078e3cff */
[----:B------:R-:W-:-:S05]  /*d0f0*/  @!P0 LOP3.LUT R119, R119, R118, RZ, 0x3c, !PT ;  /* 0x0000007677778212 */ /* 0x000fca00078e3cff */
[----:B------:R0:W3:Y:S02]  /*d100*/  @!P0 LDG.E.U16 R186, desc[UR16][R118.64] ;  /* 0x0000001076ba8981 */ /* 0x0000e4000c1e1500 */
[----:B0-----:R-:W0:Y:S02]  /*d110*/  S2R R119, SR_TID.X ;  /* 0x0000000000777919 */ /* 0x001e240000002100 */
[----:B0-----:R-:W-:Y:S02]  /*d120*/  SHF.R.U32.HI R118, RZ, 0x6, R119 ;  /* 0x00000006ff767819 */ /* 0x001fe40000011677 */
[----:B------:R-:W2:Y:S02]  /*d130*/  LDL R119, [R1+0x25c] ;  /* 0x00025c0001777983 */ /* 0x000ea40000100800 */
[----:B------:R-:W-:-:S04]  /*d140*/  SGXT.U32 R118, R118, 0x1 ;  /* 0x000000017676781a */ /* 0x000fc80000000000 */
[----:B------:R-:W-:Y:S02]  /*d150*/  LOP3.LUT R118, R118, 0x7c, RZ, 0xfc, !PT ;  /* 0x0000007c76767812 */ /* 0x000fe400078efcff */
[----:B------:R-:W-:Y:S02]  /*d160*/  PRMT R153, RZ, 0x7610, R153 ;  /* 0x00007610ff997816 */ /* 0x000fe40000000099 */
[----:B------:R-:W-:Y:S01]  /*d170*/  ISETP.GE.AND P0, PT, R118, UR5, PT ;  /* 0x0000000576007c0c */ /* 0x000fe2000bf06270 */
[----:B----4-:R-:W-:-:S05]  /*d180*/  @!P1 IMAD.MOV.U32 R118, RZ, RZ, R0 ;  /* 0x000000ffff769224 */ /* 0x010fca00078e0000 */
[----:B--2---:R0:W2:Y:S02]  /*d190*/  @!P1 LDG.E.U16 R153, desc[UR16][R118.64] ;  /* 0x0000001076999981 */ /* 0x0040a4000c1e1500 */
[----:B0-----:R-:W0:Y:S02]  /*d1a0*/  S2R R119, SR_TID.X ;  /* 0x0000000000777919 */ /* 0x001e240000002100 */
[----:B0-----:R-:W-:Y:S02]  /*d1b0*/  SHF.R.U32.HI R118, RZ, 0x6, R119 ;  /* 0x00000006ff767819 */ /* 0x001fe40000011677 */
[----:B------:R-:W4:Y:S01]  /*d1c0*/  LDL R119, [R1+0x244] ;  /* 0x0002440001777983 */ /* 0x000f220000100800 */
[----:B------:R-:W0:Y:S01]  /*d1d0*/  S2R R0, SR_TID.X ;  /* 0x0000000000007919 */ /* 0x000e220000002100 */
[----:B------:R-:W-:-:S04]  /*d1e0*/  SGXT.U32 R118, R118, 0x1 ;  /* 0x000000017676781a */ /* 0x000fc80000000000 */
[----:B------:R-:W-:-:S04]  /*d1f0*/  LOP3.LUT R118, R118, 0x7e, RZ, 0xfc, !PT ;  /* 0x0000007e76767812 */ /* 0x000fc800078efcff */
[----:B------:R-:W-:Y:S01]  /*d200*/  ISETP.GE.AND P1, PT, R118, UR5, PT ;  /* 0x0000000576007c0c */ /* 0x000fe2000bf26270 */
[----:B------:R-:W-:Y:S01]  /*d210*/  @!P0 IMAD.MOV.U32 R118, RZ, RZ, R159 ;  /* 0x000000ffff768224 */ /* 0x000fe200078e009f */
[----:B------:R-:W-:Y:S02]  /*d220*/  PRMT R185, RZ, 0x7610, R185 ;  /* 0x00007610ffb97816 */ /* 0x000fe400000000b9 */
[----:B------:R-:W-:Y:S02]  /*d230*/  PRMT R150, RZ, 0x7610, R150 ;  /* 0x00007610ff967816 */ /* 0x000fe40000000096 */
[----:B0-----:R-:W-:Y:S02]  /*d240*/  LOP3.LUT R0, R0, 0x7f, RZ, 0xc0, !PT ;  /* 0x0000007f00007812 */ /* 0x001fe400078ec0ff */
[----:B----4-:R3:W4:Y:S05]  /*d250*/  @!P0 LDG.E.U16 R185, desc[UR16][R118.64] ;  /* 0x0000001076b98981 */ /* 0x01072a000c1e1500 */
[----:B---3--:R-:W-:-:S02]  /*d260*/  @!P1 IMAD.MOV.U32 R118, RZ, RZ, R120 ;  /* 0x000000ffff769224 */ /* 0x008fc400078e0078 */
[----:B------:R-:W-:-:S05]  /*d270*/  @!P1 IMAD.MOV.U32 R119, RZ, RZ, R121 ;  /* 0x000000ffff779224 */ /* 0x000fca00078e0079 */
[----:B------:R0:W3:Y:S01]  /*d280*/  @!P1 LDG.E.U16 R150, desc[UR16][R118.64] ;  /* 0x0000001076969981 */ /* 0x0000e2000c1e1500 */
[----:B------:R-:W-:Y:S01]  /*d290*/  BAR.SYNC.DEFER_BLOCKING 0x0 ;  /* 0x0000000000007b1d */ /* 0x000fe20000010000 */
[----:B------:R-:W-:Y:S02]  /*d2a0*/  ISETP.GE.AND P0, PT, R0, UR5, PT ;  /* 0x0000000500007c0c */ /* 0x000fe4000bf06270 */
[----:B0-----:R-:W-:-:S03]  /*d2b0*/  PRMT R118, RZ, 0x7610, R118 ;  /* 0x00007610ff767816 */ /* 0x001fc60000000076 */
[----:B------:R-:W2:Y:S04]  /*d2c0*/  LDL.LU R0, [R1] ;  /* 0x0000000001007983 */ /* 0x000ea80000300800 */
[----:B------:R-:W4:Y:S04]  /*d2d0*/  LDL R159, [R1+0x184] ;  /* 0x00018400019f7983 */ /* 0x000f280000100800 */
[----:B------:R-:W-:Y:S02]  /*d2e0*/  @!P0 IMAD.MOV.U32 R120, RZ, RZ, R21 ;  /* 0x000000ffff788224 */ /* 0x000fe400078e0015 */
[----:B------:R-:W-:Y:S01]  /*d2f0*/  @!P0 IMAD.MOV.U32 R121, RZ, RZ, R12 ;  /* 0x000000ffff798224 */ /* 0x000fe200078e000c */
[----:B------:R0:W-:Y:S04]  /*d300*/  STL [R1+0x580], R21 ;  /* 0x0005801501007387 */ /* 0x0001e80000100800 */
[----:B------:R1:W3:Y:S04]  /*d310*/  @!P0 LDG.E.U16 R118, desc[UR16][R120.64] ;  /* 0x0000001078768981 */ /* 0x0002e8000c1e1500 */
[----:B0-----:R-:W2:Y:S04]  /*d320*/  LDL R21, [R1+0x180] ;  /* 0x0001800001157983 */ /* 0x001ea80000100800 */
[----:B------:R0:W-:Y:S04]  /*d330*/  STL [R1+0x57c], R12 ;  /* 0x00057c0c01007387 */ /* 0x0001e80000100800 */
[----:B------:R-:W1:Y:S04]  /*d340*/  LDL R120, [R1+0x440] ;  /* 0x0004400001787983 */ /* 0x000e680000100800 */
[----:B------:R-:W1:Y:S01]  /*d350*/  LDL R121, [R1+0x444] ;  /* 0x0004440001797983 */ /* 0x000e620000100800 */
[----:B------:R-:W-:-:S02]  /*d360*/  PRMT R148, RZ, 0x7610, R148 ;  /* 0x00007610ff947816 */ /* 0x000fc40000000094 */
[----:B------:R-:W-:Y:S01]  /*d370*/  PRMT R147, RZ, 0x7610, R147 ;  /* 0x00007610ff937816 */ /* 0x000fe20000000093 */
[----:B0-----:R-:W3:Y:S01]  /*d380*/  LDL R12, [R1+0x144] ;  /* 0x00014400010c7983 */ /* 0x001ee20000100800 */
[----:B-1----:R-:W-:-:S04]  /*d390*/  @!P0 LOP3.LUT R121, R121, R120, RZ, 0x3c, !PT ;  /* 0x0000007879798212 */ /* 0x002fc800078e3cff */
[----:B------:R-:W-:-:S04]  /*d3a0*/  @!P0 LOP3.LUT R120, R121, R120, RZ, 0x3c, !PT ;  /* 0x0000007879788212 */ /* 0x000fc800078e3cff */
[----:B------:R-:W-:-:S05]  /*d3b0*/  @!P0 LOP3.LUT R121, R121, R120, RZ, 0x3c, !PT ;  /* 0x0000007879798212 */ /* 0x000fca00078e3cff */
[----:B------:R0:W3:Y:S04]  /*d3c0*/  @!P0 LDG.E.U16 R148, desc[UR16][R120.64] ;  /* 0x0000001078948981 */ /* 0x0000e8000c1e1500 */
        /* <DEDUP_REMOVED lines=8> */
[----:B------:R-:W-:Y:S02]  /*d450*/  PRMT R146, RZ, 0x7610, R146 ;  /* 0x00007610ff927816 */ /* 0x000fe40000000092 */
[----:B------:R-:W-:-:S02]  /*d460*/  PRMT R145, RZ, 0x7610, R145 ;  /* 0x00007610ff917816 */ /* 0x000fc40000000091 */
[----:B0-----:R-:W-:-:S04]  /*d470*/  @!P0 LOP3.LUT R121, R121, R120, RZ, 0x3c, !PT ;  /* 0x0000007879798212 */ /* 0x001fc800078e3cff */
[----:B------:R-:W-:-:S04]  /*d480*/  @!P0 LOP3.LUT R120, R121, R120, RZ, 0x3c, !PT ;  /* 0x0000007879788212 */ /* 0x000fc800078e3cff */
[----:B------:R-:W-:-:S05]  /*d490*/  @!P0 LOP3.LUT R121, R121, R120, RZ, 0x3c, !PT ;  /* 0x0000007879798212 */ /* 0x000fca00078e3cff */
[----:B------:R4:W3:Y:S02]  /*d4a0*/  @!P0 LDG.E.U16 R146, desc[UR16][R120.64] ;  /* 0x0000001078928981 */ /* 0x0008e4000c1e1500 */
[----:B----4-:R-:W-:Y:S02]  /*d4b0*/  @!P0 IMAD.MOV.U32 R120, RZ, RZ, R159 ;  /* 0x000000ffff788224 */ /* 0x010fe400078e009f */
[----:B--2---:R-:W-:Y:S01]  /*d4c0*/  @!P0 IMAD.MOV.U32 R121, RZ, RZ, R21 ;  /* 0x000000ffff798224 */ /* 0x004fe200078e0015 */
[----:B------:R-:W-:Y:S02]  /*d4d0*/  PRMT R144, RZ, 0x7610, R144 ;  /* 0x00007610ff907816 */ /* 0x000fe40000000090 */
[----:B------:R-:W-:Y:S01]  /*d4e0*/  PRMT R143, RZ, 0x7610, R143 ;  /* 0x00007610ff8f7816 */ /* 0x000fe2000000008f */
[----:B------:R0:W-:Y:S04]  /*d4f0*/  STS.U16 [R3+UR7+0x8000], R142 ;  /* 0x0080008e03007988 */ /* 0x0001e80008000407 */
[----:B------:R3:W2:Y:S04]  /*d500*/  @!P0 LDG.E.U16 R145, desc[UR16][R120.64] ;  /* 0x0000001078918981 */ /* 0x0006a8000c1e1500 */
[----:B------:R-:W4:Y:S04]  /*d510*/  LDL R159, [R1+0x40] ;  /* 0x00004000019f7983 */ /* 0x000f280000100800 */
[----:B------:R-:W2:Y:S04]  /*d520*/  LDL R21, [R1+0x44] ;  /* 0x0000440001157983 */ /* 0x000ea80000100800 */
[----:B------:R-:W4:Y:S01]  /*d530*/  LDL R121, [R1+0x140] ;  /* 0x0001400001797983 */ /* 0x000f220000100800 */
[----:B---3--:R-:W-:Y:S01]  /*d540*/  @!P0 IMAD.MOV.U32 R120, RZ, RZ, R12 ;  /* 0x000000ffff788224 */ /* 0x008fe200078e000c */
[----:B0-----:R-:W-:-:S02]  /*d550*/  PRMT R142, RZ, 0x7610, R142 ;  /* 0x00007610ff8e7816 */ /* 0x001fc4000000008e */
[----:B------:R-:W3:Y:S04]  /*d560*/  LDL R12, [R1+0x4] ;  /* 0x00000400010c7983 */ /* 0x000ee80000100800 */
[----:B----4-:R0:W4:Y:S04]  /*d570*/  @!P0 LDG.E.U16 R144, desc[UR16][R120.64] ;  /* 0x0000001078908981 */ /* 0x010128000c1e1500 */
[----:B------:R-:W0:Y:S04]  /*d580*/  LDL R120, [R1+0x100] ;  /* 0x0001000001787983 */ /* 0x000e280000100800 */
[----:B------:R-:W0:Y:S02]  /*d590*/  LDL R121, [R1+0x104] ;  /* 0x0001040001797983 */ /* 0x000e240000100800 */
[----:B0-----:R-:W-:-:S04]  /*d5a0*/  @!P0 LOP3.LUT R121, R121, R120, RZ, 0x3c, !PT ;  /* 0x0000007879798212 */ /* 0x001fc800078e3cff */
[----:B------:R-:W-:-:S04]  /*d5b0*/  @!P0 LOP3.LUT R120, R121, R120, RZ, 0x3c, !PT ;  /* 0x0000007879788212 */ /* 0x000fc800078e3cff */
[----:B------:R-:W-:-:S05]  /*d5c0*/  @!P0 LOP3.LUT R121, R121, R120, RZ, 0x3c, !PT ;  /* 0x0000007879798212 */ /* 0x000fca00078e3cff */
[----:B------:R0:W4:Y:S04]  /*d5d0*/  @!P0 LDG.E.U16 R143, desc[UR16][R120.64] ;  /* 0x00000010788f8981 */ /* 0x000128000c1e1500 */
[----:B------:R-:W0:Y:S04]  /*d5e0*/  LDL R120, [R1+0xc0] ;  /* 0x0000c00001787983 */ /* 0x000e280000100800 */
[----:B------:R-:W0:Y:S02]  /*d5f0*/  LDL R121, [R1+0xc4] ;  /* 0x0000c40001797983 */ /* 0x000e240000100800 */
[----:B0-----:R-:W-:-:S04]  /*d600*/  @!P0 LOP3.LUT R121, R121, R120, RZ, 0x3c, !PT ;  /* 0x0000007879798212 */ /* 0x001fc800078e3cff */
[----:B------:R-:W-:-:S04]  /*d610*/  @!P0 LOP3.LUT R120, R121, R120, RZ, 0x3c, !PT ;  /* 0x0000007879788212 */ /* 0x000fc800078e3cff */
[----:B------:R-:W-:-:S05]  /*d620*/  @!P0 LOP3.LUT R121, R121, R120, RZ, 0x3c, !PT ;  /* 0x0000007879798212 */ /* 0x000fca00078e3cff */
[----:B------:R0:W4:Y:S04]  /*d630*/  @!P0 LDG.E.U16 R142, desc[UR16][R120.64] ;  /* 0x00000010788e8981 */ /* 0x000128000c1e1500 */
[----:B------:R-:W0:Y:S04]  /*d640*/  LDL R120, [R1+0x80] ;  /* 0x0000800001787983 */ /* 0x000e280000100800 */
[----:B------:R-:W0:Y:S04]  /*d650*/  LDL R121, [R1+0x84] ;  /* 0x0000840001797983 */ /* 0x000e280000100800 */
[----:B------:R1:W-:Y:S04]  /*d660*/  STS.U16 [R3+UR7+0x8400], R141 ;  /* 0x0084008d03007988 */ /* 0x0003e80008000407 */
[----:B------:R2:W-:Y:S01]  /*d670*/  STS.U16 [R3+UR7+0x8800], R140 ;  /* 0x0088008c03007988 */ /* 0x0005e20008000407 */
[----:B-1----:R-:W-:-:S02]  /*d680*/  PRMT R141, RZ, 0x7610, R141 ;  /* 0x00007610ff8d7816 */ /* 0x002fc4000000008d */
[----:B--2---:R-:W-:Y:S01]  /*d690*/  PRMT R140, RZ, 0x7610, R140 ;  /* 0x00007610ff8c7816 */ /* 0x004fe2000000008c */
[----:B------:R1:W-:Y:S04]  /*d6a0*/  STS.U16 [R3+UR7+0x8c00], R139 ;  /* 0x008c008b03007988 */ /* 0x0003e80008000407 */
[----:B------:R2:W-:Y:S01]  /*d6b0*/  STS.U16 [R3+UR7+0x9000], R138 ;  /* 0x0090008a03007988 */ /* 0x0005e20008000407 */
[----:B-1----:R-:W-:Y:S02]  /*d6c0*/  PRMT R139, RZ, 0x7610, R139 ;  /* 0x00007610ff8b7816 */ /* 0x002fe4000000008b */
[----:B--2---:R-:W-:Y:S02]  /*d6d0*/  PRMT R138, RZ, 0x7610, R138 ;  /* 0x00007610ff8a7816 */ /* 0x004fe4000000008a */
[----:B0-----:R-:W-:-:S04]  /*d6e0*/  @!P0 LOP3.LUT R121, R121, R120, RZ, 0x3c, !PT ;  /* 0x0000007879798212 */ /* 0x001fc800078e3cff */
[----:B------:R-:W-:-:S04]  /*d6f0*/  @!P0 LOP3.LUT R120, R121, R120, RZ, 0x3c, !PT ;  /* 0x0000007879788212 */ /* 0x000fc800078e3cff */
[----:B------:R-:W-:-:S05]  /*d700*/  @!P0 LOP3.LUT R121, R121, R120, RZ, 0x3c, !PT ;  /* 0x0000007879798212 */ /* 0x000fca00078e3cff */
[----:B------:R0:W2:Y:S02]  /*d710*/  @!P0 LDG.E.U16 R141, desc[UR16][R120.64] ;  /* 0x00000010788d8981 */ /* 0x0000a4000c1e1500 */
[----:B0-----:R-:W-:Y:S02]  /*d720*/  @!P0 IMAD.MOV.U32 R120, RZ, RZ, R21 ;  /* 0x000000ffff788224 */ /* 0x001fe400078e0015 */
[----:B------:R-:W-:Y:S01]  /*d730*/  @!P0 IMAD.MOV.U32 R121, RZ, RZ, R159 ;  /* 0x000000ffff798224 */ /* 0x000fe200078e009f */
[----:B------:R-:W4:Y:S04]  /*d740*/  LDL R21, [R1+0x1bc] ;  /* 0x0001bc0001157983 */ /* 0x000f280000100800 */
[----:B------:R3:W2:Y:S04]  /*d750*/  @!P0 LDG.E.U16 R140, desc[UR16][R120.64] ;  /* 0x00000010788c8981 */ /* 0x0006a8000c1e1500 */
[----:B------:R-:W2:Y:S01]  /*d760*/  LDL R159, [R1+0x1b8] ;  /* 0x0001b800019f7983 */ /* 0x000ea20000100800 */
[----:B---3--:R-:W-:-:S02]  /*d770*/  @!P0 IMAD.MOV.U32 R120, RZ, RZ, R12 ;  /* 0x000000ffff788224 */ /* 0x008fc400078e000c */
[----:B------:R-:W-:Y:S01]  /*d780*/  @!P0 IMAD.MOV.U32 R121, RZ, RZ, R0 ;  /* 0x000000ffff798224 */ /* 0x000fe200078e0000 */
[----:B------:R-:W3:Y:S04]  /*d790*/  LDL R12, [R1+0x43c] ;  /* 0x00043c00010c7983 */ /* 0x000ee80000100800 */
[----:B------:R0:W2:Y:S04]  /*d7a0*/  @!P0 LDG.E.U16 R139, desc[UR16][R120.64] ;  /* 0x00000010788b8981 */ /* 0x0000a8000c1e1500 */
[----:B------:R1:W-:Y:S01]  /*d7b0*/  STL [R1+0x584], R0 ;  /* 0x0005840001007387 */ /* 0x0003e20000100800 */
[----:B0-----:R-:W-:-:S02]  /*d7c0*/  @!P0 IMAD.MOV.U32 R120, RZ, RZ, R238 ;  /* 0x000000ffff788224 */ /* 0x001fc400078e00ee */
[----:B------:R-:W-:Y:S01]  /*d7d0*/  @!P0 IMAD.MOV.U32 R121, RZ, RZ, R237 ;  /* 0x000000ffff798224 */ /* 0x000fe200078e00ed */
[----:B-1----:R-:W4:Y:S04]  /*d7e0*/  LDL R0, [R1+0x1fc] ;  /* 0x0001fc0001007983 */ /* 0x002f280000100800 */
[----:B------:R0:W-:Y:S04]  /*d7f0*/  STL [R1+0x58c], R238 ;  /* 0x00058cee01007387 */ /* 0x0001e80000100800 */
[----:B------:R1:W2:Y:S04]  /*d800*/  @!P0 LDG.E.U16 R138, desc[UR16][R120.64] ;  /* 0x00000010788a8981 */ /* 0x0002a8000c1e1500 */
[----:B0-----:R-:W2:Y:S04]  /*d810*/  LDL.LU R238, [R1+0x30] ;  /* 0x0000300001ee7983 */ /* 0x001ea80000300800 */
[----:B------:R0:W-:Y:S01]  /*d820*/  STL [R1+0x588], R237 ;  /* 0x000588ed01007387 */ /* 0x0001e20000100800 */
[----:B-1----:R-:W-:-:S02]  /*d830*/  @!P0 IMAD.MOV.U32 R120, RZ, RZ, R222 ;  /* 0x000000ffff788224 */ /* 0x002fc400078e00de */
[----:B------:R-:W-:Y:S01]  /*d840*/  @!P0 IMAD.MOV.U32 R121, RZ, RZ, R221 ;  /* 0x000000ffff798224 */ /* 0x000fe200078e00dd */
[----:B0-----:R-:W2:Y:S04]  /*d850*/  LDL R237, [R1+0x1f8] ;  /* 0x0001f80001ed7983 */ /* 0x001ea80000100800 */
[----:B------:R0:W-:Y:S04]  /*d860*/  STL [R1+0x594], R222 ;  /* 0x000594de01007387 */ /* 0x0001e80000100800 */
[----:B0-----:R-:W2:Y:S04]  /*d870*/  LDL.LU R222, [R1+0x38] ;  /* 0x0000380001de7983 */ /* 0x001ea80000300800 */
[----:B------:R0:W-:Y:S04]  /*d880*/  STL [R1+0x590], R221 ;  /* 0x000590dd01007387 */ /* 0x0001e80000100800 */
[----:B0-----:R-:W4:Y:S04]  /*d890*/  LDL R221, [R1+0x238] ;  /* 0x0002380001dd7983 */ /* 0x001f280000100800 */
[----:B------:R0:W-:Y:S04]  /*d8a0*/  STS.U16 [R3+UR7+0x9400], R137 ;  /* 0x0094008903007988 */ /* 0x0001e80008000407 */
[----:B------:R1:W-:Y:S01]  /*d8b0*/  STS.U16 [R3+UR7+0x9800], R136 ;  /* 0x0098008803007988 */ /* 0x0003e20008000407 */
[----:B0-----:R-:W-:-:S02]  /*d8c0*/  PRMT R137, RZ, 0x7610, R137 ;  /* 0x00007610ff897816 */ /* 0x001fc40000000089 */
[----:B-1----:R-:W-:-:S04]  /*d8d0*/  PRMT R136, RZ, 0x7610, R136 ;  /* 0x00007610ff887816 */ /* 0x002fc80000000088 */
[----:B------:R0:W2:Y:S04]  /*d8e0*/  @!P0 LDG.E.U16 R137, desc[UR16][R120.64] ;  /* 0x0000001078898981 */ /* 0x0000a8000c1e1500 */
[----:B------:R1:W-:Y:S01]  /*d8f0*/  STS.U16 [R3+UR7+0x9c00], R135 ;  /* 0x009c008703007988 */ /* 0x0003e20008000407 */
[----:B0-----:R-:W-:Y:S02]  /*d900*/  @!P0 IMAD.MOV.U32 R120, RZ, RZ, R206 ;  /* 0x000000ffff788224 */ /* 0x001fe400078e00ce */
[----:B------:R-:W-:Y:S01]  /*d910*/  @!P0 IMAD.MOV.U32 R121, RZ, RZ, R205 ;  /* 0x000000ffff798224 */ /* 0x000fe200078e00cd */
        /* <DEDUP_REMOVED lines=10> */
[----:B------:R-:W-:Y:S01]  /*d9c0*/  STL [R1+0x59c], R206 ;  /* 0x00059cce01007387 */ /* 0x000fe20000100800 */
[----:B-1----:R-:W-:-:S03]  /*d9d0*/  PRMT R133, RZ, 0x7610, R133 ;  /* 0x00007610ff857816 */ /* 0x002fc60000000085 */
[----:B------:R0:W2:Y:S04]  /*d9e0*/  @!P0 LDG.E.U16 R134, desc[UR16][R120.64] ;  /* 0x0000001078868981 */ /* 0x0000a8000c1e1500 */
[----:B------:R-:W-:Y:S04]  /*d9f0*/  STL [R1+0x598], R205 ;  /* 0x000598cd01007387 */ /* 0x000fe80000100800 */
[----:B------:R-:W-:Y:S01]  /*da00*/  STL [R1+0x5a4], R115 ;  /* 0x0005a47301007387 */ /* 0x000fe20000100800 */
[----:B0-----:R-:W-:Y:S02]  /*da10*/  @!P0 IMAD.MOV.U32 R120, RZ, RZ, R99 ;  /* 0x000000ffff788224 */ /* 0x001fe400078e0063 */
[----:B------:R-:W-:Y:S01]  /*da20*/  @!P0 IMAD.MOV.U32 R121, RZ, RZ, R6 ;  /* 0x000000ffff798224 */ /* 0x000fe200078e0006 */
[----:B------:R-:W-:Y:S04]  /*da30*/  STL [R1+0x5a0], R96 ;  /* 0x0005a06001007387 */ /* 0x000fe80000100800 */
[----:B------:R-:W-:Y:S04]  /*da40*/  STL [R1+0x5ac], R107 ;  /* 0x0005ac6b01007387 */ /* 0x000fe80000100800 */
[----:B------:R-:W-:Y:S04]  /*da50*/  STL [R1+0x5a8], R17 ;  /* 0x0005a81101007387 */ /* 0x000fe80000100800 */
[----:B------:R0:W-:Y:S04]  /*da60*/  STS.U16 [R3+UR7+0xa800], R132 ;  /* 0x00a8008403007988 */ /* 0x0001e80008000407 */
[----:B------:R-:W-:Y:S04]  /*da70*/  STL [R1+0x5b4], R99 ;  /* 0x0005b46301007387 */ /* 0x000fe80000100800 */
[----:B------:R3:W2:Y:S01]  /*da80*/  @!P0 LDG.E.U16 R133, desc[UR16][R120.64] ;  /* 0x0000001078858981 */ /* 0x0006a2000c1e1500 */
[----:B0-----:R-:W-:-:S03]  /*da90*/  PRMT R132, RZ, 0x7610, R132 ;  /* 0x00007610ff847816 */ /* 0x001fc60000000084 */
[----:B------:R0:W-:Y:S04]  /*daa0*/  STL [R1+0x5b0], R6 ;  /* 0x0005b00601007387 */ /* 0x0001e80000100800 */
[----:B------:R-:W2:Y:S04]  /*dab0*/  LDL R115, [R1+0x138] ;  /* 0x0001380001737983 */ /* 0x000ea80000100800 */
[----:B------:R1:W-:Y:S04]  /*dac0*/  STS.U16 [R3+UR7+0xac00], R131 ;  /* 0x00ac008303007988 */ /* 0x0003e80008000407 */
[----:B0-----:R-:W2:Y:S04]  /*dad0*/  LDL R6, [R1+0x17c] ;  /* 0x00017c0001067983 */ /* 0x001ea80000100800 */
[----:B------:R-:W2:Y:S01]  /*dae0*/  LDL R107, [R1+0xf8] ;  /* 0x0000f800016b7983 */ /* 0x000ea20000100800 */
[----:B---3--:R-:W-:-:S03]  /*daf0*/  @!P0 IMAD.MOV.U32 R120, RZ, RZ, R12 ;  /* 0x000000ffff788224 */ /* 0x008fc600078e000c */
[----:B------:R-:W3:Y:S04]  /*db00*/  LDL R99, [R1+0xfc] ;  /* 0x0000fc0001637983 */ /* 0x000ee80000100800 */
[----:B------:R-:W3:Y:S01]  /*db10*/  LDL R12, [R1+0x178] ;  /* 0x00017800010c7983 */ /* 0x000ee20000100800 */
[----:B----4-:R-:W-:-:S03]  /*db20*/  @!P0 IMAD.MOV.U32 R121, RZ, RZ, R221 ;  /* 0x000000ffff798224 */ /* 0x010fc600078e00dd */
[----:B------:R0:W-:Y:S04]  /*db30*/  STS.U16 [R3+UR7+0xb000], R130 ;  /* 0x00b0008203007988 */ /* 0x0001e80008000407 */
[----:B------:R4:W3:Y:S04]  /*db40*/  @!P0 LDG.E.U16 R132, desc[UR16][R120.64] ;  /* 0x0000001078848981 */ /* 0x0008e8000c1e1500 */
[----:B------:R-:W3:Y:S04]  /*db50*/  LDL R17, [R1+0x56c] ;  /* 0x00056c0001117983 */ /* 0x000ee80000100800 */
[----:B------:R-:W3:Y:S01]  /*db60*/  LDL R96, [R1+0xb8] ;  /* 0x0000b80001607983 */ /* 0x000ee20000100800 */
[----:B----4-:R-:W-:-:S03]  /*db70*/  @!P0 IMAD.MOV.U32 R120, RZ, RZ, R0 ;  /* 0x000000ffff788224 */ /* 0x010fc600078e0000 */
[----:B------:R-:W4:Y:S01]  /*db80*/  LDL R0, [R1+0x13c] ;  /* 0x00013c0001007983 */ /* 0x000f220000100800 */
[----:B-1----:R-:W-:Y:S01]  /*db90*/  PRMT R131, RZ, 0x7610, R131 ;  /* 0x00007610ff837816 */ /* 0x002fe20000000083 */
[----:B--2---:R-:W-:Y:S01]  /*dba0*/  @!P0 IMAD.MOV.U32 R121, RZ, RZ, R237 ;  /* 0x000000ffff798224 */ /* 0x004fe200078e00ed */
[----:B0-----:R-:W-:-:S04]  /*dbb0*/  PRMT R130, RZ, 0x7610, R130 ;  /* 0x00007610ff827816 */ /* 0x001fc80000000082 */
[----:B------:R0:W2:Y:S04]  /*dbc0*/  @!P0 LDG.E.U16 R131, desc[UR16][R120.64] ;  /* 0x0000001078838981 */ /* 0x0000a8000c1e1500 */
[----:B------:R1:W-:Y:S01]  /*dbd0*/  STS.U16 [R3+UR7+0xb400], R129 ;  /* 0x00b4008103007988 */ /* 0x0003e20008000407 */
[----:B0-----:R-:W-:Y:S02]  /*dbe0*/  @!P0 IMAD.MOV.U32 R120, RZ, RZ, R21 ;  /* 0x000000ffff788224 */ /* 0x001fe400078e0015 */
[----:B------:R-:W-:Y:S01]  /*dbf0*/  @!P0 IMAD.MOV.U32 R121, RZ, RZ, R159 ;  /* 0x000000ffff798224 */ /* 0x000fe200078e009f */
[----:B------:R-:W2:Y:S01]  /*dc00*/  LDL R21, [R1+0xbc] ;  /* 0x0000bc0001157983 */ /* 0x000ea20000100800 */
[----:B-1----:R-:W-:-:S03]  /*dc10*/  PRMT R129, RZ, 0x7610, R129 ;  /* 0x00007610ff817816 */ /* 0x002fc60000000081 */
[----:B------:R0:W2:Y:S02]  /*dc20*/  @!P0 LDG.E.U16 R130, desc[UR16][R120.64] ;  /* 0x0000001078828981 */ /* 0x0000a4000c1e1500 */
[----:B0-----:R-:W-:Y:S02]  /*dc30*/  @!P0 IMAD.MOV.U32 R120, RZ, RZ, R6 ;  /* 0x000000ffff788224 */ /* 0x001fe400078e0006 */
[----:B------:R-:W2:Y:S01]  /*dc40*/  LDL R6, [R1+0x7c] ;  /* 0x00007c0001067983 */ /* 0x000ea20000100800 */
[----:B---3--:R-:W-:-:S03]  /*dc50*/  @!P0 IMAD.MOV.U32 R121, RZ, RZ, R12 ;  /* 0x000000ffff798224 */ /* 0x008fc600078e000c */
[----:B------:R-:W3:Y:S04]  /*dc60*/  LDL R12, [R1+0x78] ;  /* 0x00007800010c7983 */ /* 0x000ee80000100800 */
[----:B------:R4:W3:Y:S02]  /*dc70*/  @!P0 LDG.E.U16 R129, desc[UR16][R120.64] ;  /* 0x0000001078818981 */ /* 0x0008e4000c1e1500 */
[----:B----4-:R-:W-:Y:S02]  /*dc80*/  @!P0 IMAD.MOV.U32 R120, RZ, RZ, R0 ;  /* 0x000000ffff788224 */ /* 0x010fe400078e0000 */
[----:B------:R-:W4:Y:S01]  /*dc90*/  LDL R0, [R1+0x3c] ;  /* 0x00003c0001007983 */ /* 0x000f220000100800 */
[----:B------:R-:W-:-:S03]  /*dca0*/  @!P0 IMAD.MOV.U32 R121, RZ, RZ, R115 ;  /* 0x000000ffff798224 */ /* 0x000fc600078e0073 */
[----:B------:R0:W-:Y:S04]  /*dcb0*/  STS.U16 [R3+UR7+0xb800], R128 ;  /* 0x00b8008003007988 */ /* 0x0001e80008000407 */
[----:B------:R1:W-:Y:S01]  /*dcc0*/  STS.U16 [R3+UR7+0xbc00], R127 ;  /* 0x00bc007f03007988 */ /* 0x0003e20008000407 */
[----:B0-----:R-:W-:Y:S02]  /*dcd0*/  PRMT R128, RZ, 0x7610, R128 ;  /* 0x00007610ff807816 */ /* 0x001fe40000000080 */
[----:B-1----:R-:W-:-:S04]  /*dce0*/  PRMT R127, RZ, 0x7610, R127 ;  /* 0x00007610ff7f7816 */ /* 0x002fc8000000007f */
[----:B------:R0:W4:Y:S04]  /*dcf0*/  @!P0 LDG.E.U16 R128, desc[UR16][R120.64] ;  /* 0x0000001078808981 */ /* 0x000128000c1e1500 */
[----:B------:R1:W-:Y:S01]  /*dd00*/  STS.U16 [R17+UR7+0x8100], R126 ;  /* 0x0081007e11007988 */ /* 0x0003e20008000407 */
[----:B0-----:R-:W-:Y:S02]  /*dd10*/  @!P0 IMAD.MOV.U32 R120, RZ, RZ, R99 ;  /* 0x000000ffff788224 */ /* 0x001fe400078e0063 */
[----:B------:R-:W-:Y:S01]  /*dd20*/  @!P0 IMAD.MOV.U32 R121, RZ, RZ, R107 ;  /* 0x000000ffff798224 */ /* 0x000fe200078e006b */
[----:B-1----:R-:W-:-:S04]  /*dd30*/  PRMT R126, RZ, 0x7610, R126 ;  /* 0x00007610ff7e7816 */ /* 0x002fc8000000007e */
[----:B------:R2:W4:Y:S04]  /*dd40*/  @!P0 LDG.E.U16 R127, desc[UR16][R120.64] ;  /* 0x00000010787f8981 */ /* 0x000528000c1e1500 */
[----:B------:R0:W-:Y:S01]  /*dd50*/  STS.U16 [R17+UR7+0x8500], R125 ;  /* 0x0085007d11007988 */ /* 0x0001e20008000407 */
[----:B--2---:R-:W-:Y:S02]  /*dd60*/  @!P0 IMAD.MOV.U32 R120, RZ, RZ, R21 ;  /* 0x000000ffff788224 */ /* 0x004fe400078e0015 */
[----:B------:R-:W-:Y:S01]  /*dd70*/  @!P0 IMAD.MOV.U32 R121, RZ, RZ, R96 ;  /* 0x000000ffff798224 */ /* 0x000fe200078e0060 */
[----:B------:R1:W-:Y:S01]  /*dd80*/  STL [R1+0x5b8], R3 ;  /* 0x0005b80301007387 */ /* 0x0003e20000100800 */
[----:B0-----:R-:W-:-:S03]  /*dd90*/  PRMT R125, RZ, 0x7610, R125 ;  /* 0x00007610ff7d7816 */ /* 0x001fc6000000007d */
[----:B------:R0:W2:Y:S04]  /*dda0*/  @!P0 LDG.E.U16 R126, desc[UR16][R120.64] ;  /* 0x00000010787e8981 */ /* 0x0000a8000c1e1500 */
[----:B------:R-:W2:Y:S04]  /*ddb0*/  LDL R205, [R1+0x434] ;  /* 0x0004340001cd7983 */ /* 0x000ea80000100800 */
[----:B------:R-:W2:Y:S04]  /*ddc0*/  LDL R115, [R1+0x1b0] ;  /* 0x0001b00001737983 */ /* 0x000ea80000100800 */
[----:B------:R-:W2:Y:S04]  /*ddd0*/  LDL R107, [R1+0x1b4] ;  /* 0x0001b400016b7983 */ /* 0x000ea80000100800 */
[----:B-1----:R-:W2:Y:S04]  /*dde0*/  LDL R3, [R1+0x174] ;  /* 0x0001740001037983 */ /* 0x002ea80000100800 */
[----:B------:R-:W2:Y:S04]  /*ddf0*/  LDL R99, [R1+0x170] ;  /* 0x0001700001637983 */ /* 0x000ea80000100800 */
[----:B------:R1:W-:Y:S01]  /*de00*/  STS.U16 [R17+UR7+0x8900], R124 ;  /* 0x0089007c11007988 */ /* 0x0003e20008000407 */
[----:B------:R-:W-:Y:S01]  /*de10*/  @!P0 IMAD.MOV.U32 R159, RZ, RZ, R219 ;  /* 0x000000ffff9f8224 */ /* 0x000fe200078e00db */
[----:B------:R-:W-:-:S02]  /*de20*/  PRMT R119, RZ, 0x7610, R119 ;  /* 0x00007610ff777816 */ /* 0x000fc40000000077 */
[----:B------:R-:W2:Y:S04]  /*de30*/  LDL R96, [R1+0x130] ;  /* 0x0001300001607983 */ /* 0x000ea80000100800 */
[----:B------:R-:W2:Y:S01]  /*de40*/  LDL R21, [R1+0x134] ;  /* 0x0001340001157983 */ /* 0x000ea20000100800 */
[----:B0-----:R-:W-:-:S03]  /*de50*/  @!P0 IMAD.MOV.U32 R120, RZ, RZ, R6 ;  /* 0x000000ffff788224 */ /* 0x001fc600078e0006 */
[----:B------:R-:W2:Y:S01]  /*de60*/  LDL R6, [R1+0x438] ;  /* 0x0004380001067983 */ /* 0x000ea20000100800 */
[----:B---3--:R-:W-:-:S03]  /*de70*/  @!P0 IMAD.MOV.U32 R121, RZ, RZ, R12 ;  /* 0x000000ffff798224 */ /* 0x008fc600078e000c */
[----:B------:R-:W3:Y:S04]  /*de80*/  LDL R12, [R1+0x1f0] ;  /* 0x0001f000010c7983 */ /* 0x000ee80000100800 */
[----:B------:R4:W3:Y:S02]  /*de90*/  @!P0 LDG.E.U16 R125, desc[UR16][R120.64] ;  /* 0x00000010787d8981 */ /* 0x0008e4000c1e1500 */
[----:B----4-:R-:W-:Y:S02]  /*dea0*/  @!P0 IMAD.MOV.U32 R120, RZ, RZ, R0 ;  /* 0x000000ffff788224 */ /* 0x010fe400078e0000 */
[----:B------:R-:W4:Y:S01]  /*deb0*/  LDL R0, [R1+0x1f4] ;  /* 0x0001f40001007983 */ /* 0x000f220000100800 */
[----:B-1----:R-:W-:Y:S01]  /*dec0*/  PRMT R124, RZ, 0x7610, R124 ;  /* 0x00007610ff7c7816 */ /* 0x002fe2000000007c */
[----:B------:R-:W-:-:S02]  /*ded0*/  @!P0 IMAD.MOV.U32 R121, RZ, RZ, R222 ;  /* 0x000000ffff798224 */ /* 0x000fc400078e00de */
[----:B------:R0:W-:Y:S04]  /*dee0*/  STS.U16 [R17+UR7+0x8d00], R123 ;  /* 0x008d007b11007988 */ /* 0x0001e80008000407 */
[----:B------:R1:W4:Y:S01]  /*def0*/  @!P0 LDG.E.U16 R124, desc[UR16][R120.64] ;  /* 0x00000010787c8981 */ /* 0x000322000c1e1500 */
[----:B0-----:R-:W-:Y:S01]  /*df00*/  PRMT R123, RZ, 0x7610, R123 ;  /* 0x00007610ff7b7816 */ /* 0x001fe2000000007b */
[----:B-1----:R-:W-:Y:S02]  /*df10*/  @!P0 IMAD.MOV.U32 R120, RZ, RZ, R252 ;  /* 0x000000ffff788224 */ /* 0x002fe400078e00fc */
[----:B------:R-:W-:Y:S01]  /*df20*/  @!P0 IMAD.MOV.U32 R121, RZ, RZ, R251 ;  /* 0x000000ffff798224 */ /* 0x000fe200078e00fb */
[----:B------:R0:W-:Y:S04]  /*df30*/  STS.U16 [R17+UR7+0x9100], R122 ;  /* 0x0091007a11007988 */ /* 0x0001e80008000407 */
[----:B------:R1:W4:Y:S01]  /*df40*/  @!P0 LDG.E.U16 R123, desc[UR16][R120.64] ;  /* 0x00000010787b8981 */ /* 0x000322000c1e1500 */
[----:B0-----:R-:W-:Y:S01]  /*df50*/  PRMT R122, RZ, 0x7610, R122 ;  /* 0x00007610ff7a7816 */ /* 0x001fe2000000007a */
[----:B-1----:R-:W-:-:S02]  /*df60*/  @!P0 IMAD.MOV.U32 R120, RZ, RZ, R236 ;  /* 0x000000ffff788224 */ /* 0x002fc400078e00ec */
[----:B------:R-:W-:Y:S01]  /*df70*/  @!P0 IMAD.MOV.U32 R121, RZ, RZ, R235 ;  /* 0x000000ffff798224 */ /* 0x000fe200078e00eb */
[----:B------:R0:W-:Y:S04]  /*df80*/  STS.U16 [R17+UR7+0x9500], R158 ;  /* 0x0095009e11007988 */ /* 0x0001e80008000407 */
[----:B------:R1:W4:Y:S01]  /*df90*/  @!P0 LDG.E.U16 R122, desc[UR16][R120.64] ;  /* 0x00000010787a8981 */ /* 0x000322000c1e1500 */
[----:B0-----:R-:W-:Y:S01]  /*dfa0*/  @!P0 IMAD.MOV.U32 R158, RZ, RZ, R220 ;  /* 0x000000ffff9e8224 */ /* 0x001fe200078e00dc */
[----:B-1----:R-:W-:Y:S02]  /*dfb0*/  PRMT R121, RZ, 0x7610, R121 ;  /* 0x00007610ff797816 */ /* 0x002fe40000000079 */
[----:B------:R-:W-:-:S04]  /*dfc0*/  PRMT R120, RZ, 0x7610, R120 ;  /* 0x00007610ff787816 */ /* 0x000fc80000000078 */
[----:B------:R0:W4:Y:S02]  /*dfd0*/  @!P0 LDG.E.U16 R121, desc[UR16][R158.64] ;  /* 0x000000109e798981 */ /* 0x000124000c1e1500 */
[----:B0-----:R-:W-:Y:S02]  /*dfe0*/  @!P0 IMAD.MOV.U32 R158, RZ, RZ, R204 ;  /* 0x000000ffff9e8224 */ /* 0x001fe400078e00cc */
[----:B------:R-:W-:Y:S01]  /*dff0*/  @!P0 IMAD.MOV.U32 R159, RZ, RZ, R203 ;  /* 0x000000ffff9f8224 */ /* 0x000fe200078e00cb */
[----:B------:R-:W-:Y:S04]  /*e000*/  STS.U16 [R17+UR7+0x9900], R192 ;  /* 0x009900c011007988 */ /* 0x000fe80008000407 */
[----:B------:R0:W4:Y:S04]  /*e010*/  @!P0 LDG.E.U16 R120, desc[UR16][R158.64] ;  /* 0x000000109e788981 */ /* 0x000128000c1e1500 */
[----:B------:R-:W-:Y:S01]  /*e020*/  STS.U16 [R17+UR7+0x9d00], R191 ;  /* 0x009d00bf11007988 */ /* 0x000fe20008000407 */
[----:B0-----:R-:W-:-:S02]  /*e030*/  @!P0 IMAD.MOV.U32 R158, RZ, RZ, R114 ;  /* 0x000000ffff9e8224 */ /* 0x001fc400078e0072 */
[----:B------:R-:W-:Y:S01]  /*e040*/  @!P0 IMAD.MOV.U32 R159, RZ, RZ, R94 ;  /* 0x000000ffff9f8224 */ /* 0x000fe200078e005e */
[----:B------:R0:W-:Y:S04]  /*e050*/  STS.U16 [R17+UR7+0xa100], R149 ;  /* 0x00a1009511007988 */ /* 0x0001e80008000407 */
[----:B------:R1:W4:Y:S01]  /*e060*/  @!P0 LDG.E.U16 R119, desc[UR16][R158.64] ;  /* 0x000000109e778981 */ /* 0x000322000c1e1500 */
[----:B0-----:R-:W-:Y:S01]  /*e070*/  PRMT R149, RZ, 0x7610, R149 ;  /* 0x00007610ff957816 */ /* 0x001fe20000000095 */
[----:B-1----:R-:W-:Y:S02]  /*e080*/  @!P0 IMAD.MOV.U32 R158, RZ, RZ, R106 ;  /* 0x000000ffff9e8224 */ /* 0x002fe400078e006a */
[----:B------:R-:W-:Y:S01]  /*e090*/  @!P0 IMAD.MOV.U32 R159, RZ, RZ, R15 ;  /* 0x000000ffff9f8224 */ /* 0x000fe200078e000f */
[----:B------:R0:W-:Y:S04]  /*e0a0*/  STS.U16 [R17+UR7+0xa500], R151 ;  /* 0x00a5009711007988 */ /* 0x0001e80008000407 */
[----:B------:R1:W4:Y:S01]  /*e0b0*/  @!P0 LDG.E.U16 R149, desc[UR16][R158.64] ;  /* 0x000000109e958981 */ /* 0x000322000c1e1500 */
[----:B0-----:R-:W-:-:S03]  /*e0c0*/  PRMT R151, RZ, 0x7610, R151 ;  /* 0x00007610ff977816 */ /* 0x001fc60000000097 */
[----:B------:R-:W-:Y:S01]  /*e0d0*/  STL [R1+0x5bc], R222 ;  /* 0x0005bcde01007387 */ /* 0x000fe20000100800 */
[----:B-1----:R-:W-:Y:S02]  /*e0e0*/  @!P0 IMAD.MOV.U32 R158, RZ, RZ, R97 ;  /* 0x000000ffff9e8224 */ /* 0x002fe400078e0061 */
[----:B------:R-:W-:Y:S01]  /*e0f0*/  @!P0 IMAD.MOV.U32 R159, RZ, RZ, R5 ;  /* 0x000000ffff9f8224 */ /* 0x000fe200078e0005 */
[----:B------:R-:W-:Y:S04]  /*e100*/  STL [R1+0x5c4], R252 ;  /* 0x0005c4fc01007387 */ /* 0x000fe80000100800 */
[----:B------:R0:W-:Y:S04]  /*e110*/  STS.U16 [R17+UR7+0xa900], R152 ;  /* 0x00a9009811007988 */ /* 0x0001e80008000407 */
[----:B------:R1:W-:Y:S04]  /*e120*/  STL [R1+0x5c0], R251 ;  /* 0x0005c0fb01007387 */ /* 0x0003e80000100800 */
[----:B------:R2:W4:Y:S01]  /*e130*/  @!P0 LDG.E.U16 R151, desc[UR16][R158.64] ;  /* 0x000000109e978981 */ /* 0x000522000c1e1500 */
[----:B0-----:R-:W-:-:S03]  /*e140*/  PRMT R152, RZ, 0x7610, R152 ;  /* 0x00007610ff987816 */ /* 0x001fc60000000098 */
[----:B-1----:R-:W4:Y:S01]  /*e150*/  LDL.LU R251, [R1+0x70] ;  /* 0x0000700001fb7983 */ /* 0x002f220000300800 */
[----:B--2---:R-:W-:-:S03]  /*e160*/  @!P0 IMAD.MOV.U32 R158, RZ, RZ, R6 ;  /* 0x000000ffff9e8224 */ /* 0x004fc600078e0006 */
[----:B------:R-:W-:Y:S01]  /*e170*/  STL [R1+0x5cc], R236 ;  /* 0x0005ccec01007387 */ /* 0x000fe20000100800 */
[----:B------:R-:W-:-:S03]  /*e180*/  @!P0 IMAD.MOV.U32 R159, RZ, RZ, R205 ;  /* 0x000000ffff9f8224 */ /* 0x000fc600078e00cd */
[----:B------:R-:W-:Y:S04]  /*e190*/  STL [R1+0x5c8], R235 ;  /* 0x0005c8eb01007387 */ /* 0x000fe80000100800 */
[----:B------:R-:W-:Y:S04]  /*e1a0*/  STL [R1+0x5d4], R220 ;  /* 0x0005d4dc01007387 */ /* 0x000fe80000100800 */
[----:B------:R-:W-:Y:S04]  /*e1b0*/  STL [R1+0x5d0], R219 ;  /* 0x0005d0db01007387 */ /* 0x000fe80000100800 */
[----:B------:R0:W-:Y:S04]  /*e1c0*/  STS.U16 [R17+UR7+0xad00], R155 ;  /* 0x00ad009b11007988 */ /* 0x0001e80008000407 */
[----:B------:R-:W-:Y:S04]  /*e1d0*/  STL [R1+0x5dc], R204 ;  /* 0x0005dccc01007387 */ /* 0x000fe80000100800 */
[----:B------:R3:W2:Y:S01]  /*e1e0*/  @!P0 LDG.E.U16 R152, desc[UR16][R158.64] ;  /* 0x000000109e988981 */ /* 0x0006a2000c1e1500 */
[----:B0-----:R-:W-:-:S03]  /*e1f0*/  PRMT R155, RZ, 0x7610, R155 ;  /* 0x00007610ff9b7816 */ /* 0x001fc6000000009b */
[----:B------:R-:W-:Y:S04]  /*e200*/  STL [R1+0x5d8], R203 ;  /* 0x0005d8cb01007387 */ /* 0x000fe80000100800 */
[----:B------:R0:W-:Y:S04]  /*e210*/  STL [R1+0x5e4], R114 ;  /* 0x0005e47201007387 */ /* 0x0001e80000100800 */
[----:B------:R1:W-:Y:S04]  /*e220*/  STS.U16 [R17+UR7+0xb100], R156 ;  /* 0x00b1009c11007988 */ /* 0x0003e80008000407 */
[----:B0-----:R-:W2:Y:S04]  /*e230*/  LDL.LU R114, [R1+0x74] ;  /* 0x0000740001727983 */ /* 0x001ea80000300800 */
[----:B------:R-:W-:Y:S01]  /*e240*/  STL [R1+0x5e0], R94 ;  /* 0x0005e05e01007387 */ /* 0x000fe20000100800 */
[----:B-1----:R-:W-:-:S03]  /*e250*/  PRMT R156, RZ, 0x7610, R156 ;  /* 0x00007610ff9c7816 */ /* 0x002fc6000000009c */
[----:B------:R-:W-:Y:S04]  /*e260*/  STL [R1+0x5ec], R106 ;  /* 0x0005ec6a01007387 */ /* 0x000fe80000100800 */
[----:B------:R-:W-:Y:S04]  /*e270*/  STL [R1+0x5e8], R15 ;  /* 0x0005e80f01007387 */ /* 0x000fe80000100800 */
[----:B------:R-:W-:Y:S04]  /*e280*/  STL [R1+0x5f4], R97 ;  /* 0x0005f46101007387 */ /* 0x000fe80000100800 */
[----:B------:R0:W-:Y:S01]  /*e290*/  STL [R1+0x5f0], R5 ;  /* 0x0005f00501007387 */ /* 0x0001e20000100800 */
[----:B---3--:R-:W-:-:S03]  /*e2a0*/  @!P0 IMAD.MOV.U32 R159, RZ, RZ, R12 ;  /* 0x000000ffff9f8224 */ /* 0x008fc600078e000c */
[----:B0-----:R-:W3:Y:S04]  /*e2b0*/  LDL.LU R5, [R1+0xb0] ;  /* 0x0000b00001057983 */ /* 0x001ee80000300800 */
[----:B------:R-:W2:Y:S04]  /*e2c0*/  LDL R6, [R1+0xf4] ;  /* 0x0000f40001067983 */ /* 0x000ea80000100800 */
[----:B------:R-:W3:Y:S01]  /*e2d0*/  LDL R12, [R1+0xf0] ;  /* 0x0000f000010c7983 */ /* 0x000ee20000100800 */
[----:B----4-:R-:W-:-:S03]  /*e2e0*/  @!P0 IMAD.MOV.U32 R158, RZ, RZ, R0 ;  /* 0x000000ffff9e8224 */ /* 0x010fc600078e0000 */
[----:B------:R-:W4:Y:S04]  /*e2f0*/  LDL R0, [R1+0xb4] ;  /* 0x0000b40001007983 */ /* 0x000f280000100800 */
[----:B------:R0:W4:Y:S02]  /*e300*/  @!P0 LDG.E.U16 R155, desc[UR16][R158.64] ;  /* 0x000000109e9b8981 */ /* 0x000124000c1e1500 */
[----:B0-----:R-:W-:Y:S02]  /*e310*/  @!P0 IMAD.MOV.U32 R158, RZ, RZ, R107 ;  /* 0x000000ffff9e8224 */ /* 0x001fe400078e006b */
[----:B------:R-:W-:-:S05]  /*e320*/  @!P0 IMAD.MOV.U32 R159, RZ, RZ, R115 ;  /* 0x000000ffff9f8224 */ /* 0x000fca00078e0073 */
[----:B------:R0:W4:Y:S02]  /*e330*/  @!P0 LDG.E.U16 R156, desc[UR16][R158.64] ;  /* 0x000000109e9c8981 */ /* 0x000124000c1e1500 */
[----:B0-----:R-:W-:Y:S02]  /*e340*/  @!P0 IMAD.MOV.U32 R158, RZ, RZ, R3 ;  /* 0x000000ffff9e8224 */ /* 0x001fe400078e0003 */
[----:B------:R-:W4:Y:S01]  /*e350*/  LDL R3, [R1+0x568] ;  /* 0x0005680001037983 */ /* 0x000f220000100800 */
[----:B------:R-:W-:-:S03]  /*e360*/  @!P0 IMAD.MOV.U32 R159, RZ, RZ, R99 ;  /* 0x000000ffff9f8224 */ /* 0x000fc600078e0063 */
[----:B------:R-:W4:Y:S04]  /*e370*/  LDL.LU R106, [R1+0xa8] ;  /* 0x0000a800016a7983 */ /* 0x000f280000300800 */
[----:B------:R-:W4:Y:S04]  /*e380*/  LDL.LU R204, [R1+0x6c] ;  /* 0x00006c0001cc7983 */ /* 0x000f280000300800 */
[----:B------:R-:W4:Y:S04]  /*e390*/  LDL.LU R222, [R1+0x68] ;  /* 0x0000680001de7983 */ /* 0x000f280000300800 */
[----:B------:R-:W4:Y:S04]  /*e3a0*/  LDL.LU R99, [R1+0x34] ;  /* 0x0000340001637983 */ /* 0x000f280000300800 */
[----:B------:R0:W-:Y:S04]  /*e3b0*/  STS.U16 [R17+UR7+0xb500], R160 ;  /* 0x00b500a011007988 */ /* 0x0001e80008000407 */
[----:B------:R1:W-:Y:S04]  /*e3c0*/  STS.U16 [R17+UR7+0xb900], R163 ;  /* 0x00b900a311007988 */ /* 0x0003e80008000407 */
[----:B------:R-:W4:Y:S01]  /*e3d0*/  LDL.LU R107, [R1+0x2c] ;  /* 0x00002c00016b7983 */ /* 0x000f220000300800 */
[----:B0-----:R-:W-:-:S02]  /*e3e0*/  PRMT R160, RZ, 0x7610, R160 ;  /* 0x00007610ffa07816 */ /* 0x001fc400000000a0 */
[----:B-1----:R-:W-:Y:S01]  /*e3f0*/  PRMT R163, RZ, 0x7610, R163 ;  /* 0x00007610ffa37816 */ /* 0x002fe200000000a3 */
[----:B------:R0:W-:Y:S04]  /*e400*/  STS.U16 [R17+UR7+0xbd00], R165 ;  /* 0x00bd00a511007988 */ /* 0x0001e80008000407 */
[----:B------:R1:W4:Y:S04]  /*e410*/  @!P0 LDG.E.U16 R160, desc[UR16][R158.64] ;  /* 0x000000109ea08981 */ /* 0x000328000c1e1500 */
[----:B------:R-:W4:Y:S01]  /*e420*/  LDL.LU R237, [R1+0x28] ;  /* 0x0000280001ed7983 */ /* 0x000f220000300800 */
[----:B0-----:R-:W-:-:S03]  /*e430*/  PRMT R165, RZ, 0x7610, R165 ;  /* 0x00007610ffa57816 */ /* 0x001fc600000000a5 */
[----:B------:R-:W4:Y:S01]  /*e440*/  LDL R115, [R1+0x42c] ;  /* 0x00042c0001737983 */ /* 0x000f220000100800 */
[----:B-1----:R-:W-:Y:S02]  /*e450*/  @!P0 IMAD.MOV.U32 R158, RZ, RZ, R21 ;  /* 0x000000ffff9e8224 */ /* 0x002fe400078e0015 */
[----:B------:R-:W-:Y:S01]  /*e460*/  @!P0 IMAD.MOV.U32 R159, RZ, RZ, R96 ;  /* 0x000000ffff9f8224 */ /* 0x000fe200078e0060 */
[----:B------:R-:W4:Y:S04]  /*e470*/  LDL R97, [R1+0x430] ;  /* 0x0004300001617983 */ /* 0x000f280000100800 */
[----:B------:R2:W4:Y:S04]  /*e480*/  @!P0 LDG.E.U16 R163, desc[UR16][R158.64] ;  /* 0x000000109ea38981 */ /* 0x000528000c1e1500 */
[----:B------:R-:W4:Y:S04]  /*e490*/  LDL R96, [R1+0x1e8] ;  /* 0x0001e80001607983 */ /* 0x000f280000100800 */
[----:B------:R-:W4:Y:S04]  /*e4a0*/  LDL R94, [R1+0x1ec] ;  /* 0x0001ec00015e7983 */ /* 0x000f280000100800 */
[----:B------:R-:W4:Y:S04]  /*e4b0*/  LDL R21, [R1+0x1a8] ;  /* 0x0001a80001157983 */ /* 0x000f280000100800 */
[----:B------:R-:W4:Y:S04]  /*e4c0*/  LDL R17, [R1+0x1ac] ;  /* 0x0001ac0001117983 */ /* 0x000f280000100800 */
[----:B------:R-:W4:Y:S01]  /*e4d0*/  LDL R15, [R1+0x168] ;  /* 0x00016800010f7983 */ /* 0x000f220000100800 */
[----:B--2---:R-:W-:-:S03]  /*e4e0*/  @!P0 IMAD.MOV.U32 R158, RZ, RZ, R6 ;  /* 0x000000ffff9e8224 */ /* 0x004fc600078e0006 */
[----:B------:R-:W2:Y:S01]  /*e4f0*/  LDL R6, [R1+0x12c] ;  /* 0x00012c0001067983 */ /* 0x000ea20000100800 */
[----:B---3--:R-:W-:-:S03]  /*e500*/  @!P0 IMAD.MOV.U32 R159, RZ, RZ, R12 ;  /* 0x000000ffff9f8224 */ /* 0x008fc600078e000c */
[----:B------:R-:W3:Y:S04]  /*e510*/  LDL R12, [R1+0x16c] ;  /* 0x00016c00010c7983 */ /* 0x000ee80000100800 */
[----:B------:R0:W2:Y:S02]  /*e520*/  @!P0 LDG.E.U16 R165, desc[UR16][R158.64] ;  /* 0x000000109ea58981 */ /* 0x0000a4000c1e1500 */
[----:B0-----:R-:W-:Y:S02]  /*e530*/  @!P0 IMAD.MOV.U32 R159, RZ, RZ, R5 ;  /* 0x000000ffff9f8224 */ /* 0x001fe400078e0005 */
[----:B----4-:R-:W-:Y:S02]  /*e540*/  @!P0 IMAD.MOV.U32 R158, RZ, RZ, R0 ;  /* 0x000000ffff9e8224 */ /* 0x010fe400078e0000 */
[----:B------:R-:W4:Y:S04]  /*e550*/  LDL R0, [R1+0x564] ;  /* 0x0005640001007983 */ /* 0x000f280000100800 */
[----:B------:R0:W-:Y:S04]  /*e560*/  STS.U16 [R3+UR7+0x8200], R166 ;  /* 0x008200a603007988 */ /* 0x0001e80008000407 */
[----:B------:R1:W-:Y:S01]  /*e570*/  STS.U16 [R3+UR7+0x8600], R169 ;  /* 0x008600a903007988 */ /* 0x0003e20008000407 */
[----:B0-----:R-:W-:-:S02]  /*e580*/  PRMT R166, RZ, 0x7610, R166 ;  /* 0x00007610ffa67816 */ /* 0x001fc400000000a6 */
        /* <DEDUP_REMOVED lines=22> */
[----:B------:R-:W-:Y:S01]  /*e6f0*/  STL [R1+0x5fc], R5 ;  /* 0x0005fc0501007387 */ /* 0x000fe20000100800 */
[----:B0-----:R-:W-:Y:S02]  /*e700*/  @!P0 IMAD.MOV.U32 R158, RZ, RZ, R218 ;  /* 0x000000ffff9e8224 */ /* 0x001fe400078e00da */
[----:B------:R-:W-:Y:S01]  /*e710*/  @!P0 IMAD.MOV.U32 R159, RZ, RZ, R217 ;  /* 0x000000ffff9f8224 */ /* 0x000fe200078e00d9 */
[----:B------:R0:W-:Y:S04]  /*e720*/  STS.U16 [R3+UR7+0x9a00], R179 ;  /* 0x009a00b303007988 */ /* 0x0001e80008000407 */
[----:B------:R-:W-:Y:S04]  /*e730*/  STL [R1+0x600], R114 ;  /* 0x0006007201007387 */ /* 0x000fe80000100800 */
[----:B------:R1:W4:Y:S01]  /*e740*/  @!P0 LDG.E.U16 R176, desc[UR16][R158.64] ;  /* 0x000000109eb08981 */ /* 0x000322000c1e1500 */
[----:B0-----:R-:W-:-:S03]  /*e750*/  PRMT R179, RZ, 0x7610, R179 ;  /* 0x00007610ffb37816 */ /* 0x001fc600000000b3 */
[----:B------:R-:W-:Y:S04]  /*e760*/  STL [R1+0x5f8], R251 ;  /* 0x0005f8fb01007387 */ /* 0x000fe80000100800 */
[----:B------:R-:W-:Y:S01]  /*e770*/  STL [R1+0x608], R99 ;  /* 0x0006086301007387 */ /* 0x000fe20000100800 */
[----:B-1----:R-:W-:Y:S02]  /*e780*/  @!P0 IMAD.MOV.U32 R158, RZ, RZ, R202 ;  /* 0x000000ffff9e8224 */ /* 0x002fe400078e00ca */
[----:B------:R-:W-:Y:S01]  /*e790*/  @!P0 IMAD.MOV.U32 R159, RZ, RZ, R201 ;  /* 0x000000ffff9f8224 */ /* 0x000fe200078e00c9 */
[----:B------:R-:W-:Y:S04]  /*e7a0*/  STL [R1+0x604], R238 ;  /* 0x000604ee01007387 */ /* 0x000fe80000100800 */
[----:B------:R-:W-:Y:S04]  /*e7b0*/  STL [R1+0x610], R250 ;  /* 0x000610fa01007387 */ /* 0x000fe80000100800 */
[----:B------:R0:W-:Y:S04]  /*e7c0*/  STL [R1+0x60c], R249 ;  /* 0x00060cf901007387 */ /* 0x0001e80000100800 */
[----:B------:R1:W-:Y:S04]  /*e7d0*/  STS.U16 [R3+UR7+0x9e00], R181 ;  /* 0x009e00b503007988 */ /* 0x0003e80008000407 */
[----:B------:R1:W4:Y:S04]  /*e7e0*/  @!P0 LDG.E.U16 R179, desc[UR16][R158.64] ;  /* 0x000000109eb38981 */ /* 0x000328000c1e1500 */
[----:B0-----:R-:W4:Y:S01]  /*e7f0*/  LDL.LU R249, [R1+0xac] ;  /* 0x0000ac0001f97983 */ /* 0x001f220000300800 */
[----:B-1----:R-:W-:-:S03]  /*e800*/  PRMT R181, RZ, 0x7610, R181 ;  /* 0x00007610ffb57816 */ /* 0x002fc600000000b5 */
[----:B------:R0:W-:Y:S01]  /*e810*/  STL [R1+0x618], R234 ;  /* 0x000618ea01007387 */ /* 0x0001e20000100800 */
[----:B------:R-:W-:Y:S02]  /*e820*/  @!P0 IMAD.MOV.U32 R158, RZ, RZ, R113 ;  /* 0x000000ffff9e8224 */ /* 0x000fe400078e0071 */
[----:B------:R-:W-:Y:S01]  /*e830*/  @!P0 IMAD.MOV.U32 R159, RZ, RZ, R92 ;  /* 0x000000ffff9f8224 */ /* 0x000fe200078e005c */
[----:B------:R1:W-:Y:S04]  /*e840*/  STS.U16 [R3+UR7+0xa200], R183 ;  /* 0x00a200b703007988 */ /* 0x0003e80008000407 */
[----:B------:R1:W4:Y:S04]  /*e850*/  @!P0 LDG.E.U16 R181, desc[UR16][R158.64] ;  /* 0x000000109eb58981 */ /* 0x000328000c1e1500 */
[----:B0-----:R-:W4:Y:S04]  /*e860*/  LDL.LU R234, [R1+0xe8] ;  /* 0x0000e80001ea7983 */ /* 0x001f280000300800 */
[----:B------:R-:W-:Y:S01]  /*e870*/  STL [R1+0x614], R233 ;  /* 0x000614e901007387 */ /* 0x000fe20000100800 */
[----:B-1----:R-:W-:-:S03]  /*e880*/  PRMT R183, RZ, 0x7610, R183 ;  /* 0x00007610ffb77816 */ /* 0x002fc600000000b7 */
[----:B------:R-:W-:Y:S01]  /*e890*/  STL [R1+0x620], R218 ;  /* 0x000620da01007387 */ /* 0x000fe20000100800 */
[----:B------:R-:W-:-:S03]  /*e8a0*/  @!P0 IMAD.MOV.U32 R158, RZ, RZ, R105 ;  /* 0x000000ffff9e8224 */ /* 0x000fc600078e0069 */
[----:B------:R-:W-:Y:S01]  /*e8b0*/  STL [R1+0x61c], R217 ;  /* 0x00061cd901007387 */ /* 0x000fe20000100800 */
[----:B------:R-:W-:-:S03]  /*e8c0*/  @!P0 IMAD.MOV.U32 R159, RZ, RZ, R13 ;  /* 0x000000ffff9f8224 */ /* 0x000fc600078e000d */
[----:B------:R-:W-:Y:S04]  /*e8d0*/  STL [R1+0x628], R202 ;  /* 0x000628ca01007387 */ /* 0x000fe80000100800 */
[----:B------:R-:W-:Y:S04]  /*e8e0*/  STL [R1+0x624], R201 ;  /* 0x000624c901007387 */ /* 0x000fe80000100800 */
[----:B------:R-:W-:Y:S04]  /*e8f0*/  STL [R1+0x630], R113 ;  /* 0x0006307101007387 */ /* 0x000fe80000100800 */
[----:B------:R-:W-:Y:S04]  /*e900*/  STL [R1+0x62c], R92 ;  /* 0x00062c5c01007387 */ /* 0x000fe80000100800 */
[----:B------:R-:W-:Y:S04]  /*e910*/  STL [R1+0x638], R105 ;  /* 0x0006386901007387 */ /* 0x000fe80000100800 */
[----:B------:R0:W-:Y:S04]  /*e920*/  STL [R1+0x634], R13 ;  /* 0x0006340d01007387 */ /* 0x0001e80000100800 */
[----:B------:R1:W4:Y:S04]  /*e930*/  @!P0 LDG.E.U16 R183, desc[UR16][R158.64] ;  /* 0x000000109eb78981 */ /* 0x000328000c1e1500 */
[----:B0-----:R-:W4:Y:S01]  /*e940*/  LDL.LU R13, [R1+0xec] ;  /* 0x0000ec00010d7983 */ /* 0x001f220000300800 */
[----:B-1----:R-:W-:-:S03]  /*e950*/  @!P0 IMAD.MOV.U32 R158, RZ, RZ, R95 ;  /* 0x000000ffff9e8224 */ /* 0x002fc600078e005f */
[----:B------:R0:W-:Y:S04]  /*e960*/  STL [R1+0x640], R95 ;  /* 0x0006405f01007387 */ /* 0x0001e80000100800 */
[----:B0-----:R-:W4:Y:S01]  /*e970*/  LDL.LU R95, [R1+0x128] ;  /* 0x00012800015f7983 */ /* 0x001f220000300800 */
        /* <DEDUP_REMOVED lines=22> */
[----:B---3--:R-:W-:Y:S02]  /*eae0*/  @!P0 IMAD.MOV.U32 R158, RZ, RZ, R12 ;  /* 0x000000ffff9e8224 */ /* 0x008fe400078e000c */
[----:B------:R-:W-:Y:S01]  /*eaf0*/  @!P0 IMAD.MOV.U32 R159, RZ, RZ, R15 ;  /* 0x000000ffff9f8224 */ /* 0x000fe200078e000f */
[----:B0-----:R-:W-:-:S04]  /*eb00*/  PRMT R186, RZ, 0x7610, R186 ;  /* 0x00007610ffba7816 */ /* 0x001fc800000000ba */
[----:B------:R2:W3:Y:S04]  /*eb10*/  @!P0 LDG.E.U16 R189, desc[UR16][R158.64] ;  /* 0x000000109ebd8981 */ /* 0x0004e8000c1e1500 */
[----:B------:R0:W-:Y:S01]  /*eb20*/  STS.U16 [R3+UR7+0xbe00], R185 ;  /* 0x00be00b903007988 */ /* 0x0001e20008000407 */
[----:B--2---:R-:W-:Y:S01]  /*eb30*/  @!P0 IMAD.MOV.U32 R158, RZ, RZ, R6 ;  /* 0x000000ffff9e8224 */ /* 0x004fe200078e0006 */
[----:B0-----:R-:W-:Y:S02]  /*eb40*/  PRMT R185, RZ, 0x7610, R185 ;  /* 0x00007610ffb97816 */ /* 0x001fe400000000b9 */
[----:B----4-:R0:W-:Y:S04]  /*eb50*/  STS.U16 [R0+UR7+0x8300], R182 ;  /* 0x008300b600007988 */ /* 0x0101e80008000407 */
[----:B------:R1:W-:Y:S01]  /*eb60*/  STS.U16 [R0+UR7+0x8700], R180 ;  /* 0x008700b400007988 */ /* 0x0003e20008000407 */
[----:B0-----:R-:W-:-:S02]  /*eb70*/  PRMT R182, RZ, 0x7610, R182 ;  /* 0x00007610ffb67816 */ /* 0x001fc400000000b6 */
[----:B-1----:R-:W-:Y:S01]  /*eb80*/  PRMT R180, RZ, 0x7610, R180 ;  /* 0x00007610ffb47816 */ /* 0x002fe200000000b4 */
[----:B------:R0:W-:Y:S04]  /*eb90*/  STS.U16 [R0+UR7+0x8b00], R178 ;  /* 0x008b00b200007988 */ /* 0x0001e80008000407 */
[----:B------:R1:W-:Y:S01]  /*eba0*/  STS.U16 [R0+UR7+0x8f00], R177 ;  /* 0x008f00b100007988 */ /* 0x0003e20008000407 */
[----:B0-----:R-:W-:Y:S02]  /*ebb0*/  PRMT R178, RZ, 0x7610, R178 ;  /* 0x00007610ffb27816 */ /* 0x001fe400000000b2 */
[----:B-1----:R-:W-:Y:S01]  /*ebc0*/  PRMT R177, RZ, 0x7610, R177 ;  /* 0x00007610ffb17816 */ /* 0x002fe200000000b1 */
[----:B------:R-:W-:Y:S04]  /*ebd0*/  STL [R1+0x63c], R4 ;  /* 0x00063c0401007387 */ /* 0x000fe80000100800 */
[----:B------:R0:W-:Y:S04]  /*ebe0*/  STS.U16 [R0+UR7+0x9300], R174 ;  /* 0x009300ae00007988 */ /* 0x0001e80008000407 */
[----:B------:R1:W-:Y:S01]  /*ebf0*/  STS.U16 [R0+UR7+0x9700], R172 ;  /* 0x009700ac00007988 */ /* 0x0003e20008000407 */
[----:B0-----:R-:W-:-:S02]  /*ec00*/  PRMT R174, RZ, 0x7610, R174 ;  /* 0x00007610ffae7816 */ /* 0x001fc400000000ae */
[----:B-1----:R-:W-:Y:S01]  /*ec10*/  PRMT R172, RZ, 0x7610, R172 ;  /* 0x00007610ffac7816 */ /* 0x002fe200000000ac */
[----:B------:R0:W-:Y:S04]  /*ec20*/  STS.U16 [R0+UR7+0x9b00], R171 ;  /* 0x009b00ab00007988 */ /* 0x0001e80008000407 */
[----:B------:R1:W-:Y:S01]  /*ec30*/  STS.U16 [R0+UR7+0x9f00], R168 ;  /* 0x009f00a800007988 */ /* 0x0003e20008000407 */
[----:B0-----:R-:W-:Y:S02]  /*ec40*/  PRMT R171, RZ, 0x7610, R171 ;  /* 0x00007610ffab7816 */ /* 0x001fe400000000ab */
[----:B-1----:R-:W-:Y:S01]  /*ec50*/  PRMT R168, RZ, 0x7610, R168 ;  /* 0x00007610ffa87816 */ /* 0x002fe200000000a8 */
[----:B------:R-:W-:-:S05]  /*ec60*/  @!P0 IMAD.MOV.U32 R159, RZ, RZ, R95 ;  /* 0x000000ffff9f8224 */ /* 0x000fca00078e005f */
[----:B------:R0:W2:Y:S02]  /*ec70*/  @!P0 LDG.E.U16 R186, desc[UR16][R158.64] ;  /* 0x000000109eba8981 */ /* 0x0000a4000c1e1500 */
[----:B0-----:R-:W-:Y:S02]  /*ec80*/  @!P0 IMAD.MOV.U32 R158, RZ, RZ, R13 ;  /* 0x000000ffff9e8224 */ /* 0x001fe400078e000d */
[----:B------:R-:W-:-:S05]  /*ec90*/  @!P0 IMAD.MOV.U32 R159, RZ, RZ, R234 ;  /* 0x000000ffff9f8224 */ /* 0x000fca00078e00ea */
[----:B------:R0:W4:Y:S02]  /*eca0*/  @!P0 LDG.E.U16 R185, desc[UR16][R158.64] ;  /* 0x000000109eb98981 */ /* 0x000124000c1e1500 */
        /* <DEDUP_REMOVED lines=8> */
[----:B------:R0:W4:Y:S04]  /*ed30*/  @!P0 LDG.E.U16 R178, desc[UR16][R158.64] ;  /* 0x000000109eb28981 */ /* 0x000128000c1e1500 */
[----:B------:R-:W-:Y:S04]  /*ed40*/  STL [R1+0x64c], R95 ;  /* 0x00064c5f01007387 */ /* 0x000fe80000100800 */
[----:B------:R-:W3:Y:S01]  /*ed50*/  LDL R12, [R1+0x220] ;  /* 0x00022000010c7983 */ /* 0x000ee20000100800 */
[----:B0-----:R-:W-:Y:S02]  /*ed60*/  @!P0 IMAD.MOV.U32 R158, RZ, RZ, R248 ;  /* 0x000000ffff9e8224 */ /* 0x001fe400078e00f8 */
[----:B------:R-:W-:Y:S01]  /*ed70*/  @!P0 IMAD.MOV.U32 R159, RZ, RZ, R247 ;  /* 0x000000ffff9f8224 */ /* 0x000fe200078e00f7 */
[----:B------:R-:W2:Y:S04]  /*ed80*/  LDL R6, [R1+0x428] ;  /* 0x0004280001067983 */ /* 0x000ea80000100800 */
[----:B------:R0:W4:Y:S04]  /*ed90*/  @!P0 LDG.E.U16 R177, desc[UR16][R158.64] ;  /* 0x000000109eb18981 */ /* 0x000128000c1e1500 */
[----:B------:R-:W4:Y:S04]  /*eda0*/  LDL R5, [R1+0x1e0] ;  /* 0x0001e00001057983 */ /* 0x000f280000100800 */
[----:B------:R-:W4:Y:S01]  /*edb0*/  LDL R3, [R1+0x1e4] ;  /* 0x0001e40001037983 */ /* 0x000f220000100800 */
[----:B0-----:R-:W-:-:S02]  /*edc0*/  @!P0 IMAD.MOV.U32 R158, RZ, RZ, R232 ;  /* 0x000000ffff9e8224 */ /* 0x001fc400078e00e8 */
[----:B------:R-:W-:Y:S01]  /*edd0*/  @!P0 IMAD.MOV.U32 R159, RZ, RZ, R231 ;  /* 0x000000ffff9f8224 */ /* 0x000fe200078e00e7 */
[----:B------:R-:W4:Y:S04]  /*ede0*/  LDL.LU R4, [R1+0x120] ;  /* 0x0001200001047983 */ /* 0x000f280000300800 */
[----:B------:R-:W-:Y:S04]  /*edf0*/  STL [R1+0x648], R13 ;  /* 0x0006480d01007387 */ /* 0x000fe80000100800 */
[----:B------:R-:W-:Y:S04]  /*ee00*/  STL [R1+0x644], R234 ;  /* 0x000644ea01007387 */ /* 0x000fe80000100800 */
[----:B------:R0:W-:Y:S04]  /*ee10*/  STL [R1+0x654], R249 ;  /* 0x000654f901007387 */ /* 0x0001e80000100800 */
[----:B------:R1:W4:Y:S04]  /*ee20*/  @!P0 LDG.E.U16 R174, desc[UR16][R158.64] ;  /* 0x000000109eae8981 */ /* 0x000328000c1e1500 */
[----:B0-----:R-:W4:Y:S04]  /*ee30*/  LDL.LU R249, [R1+0x124] ;  /* 0x0001240001f97983 */ /* 0x001f280000300800 */
[----:B------:R-:W-:Y:S01]  /*ee40*/  STL [R1+0x650], R106 ;  /* 0x0006506a01007387 */ /* 0x000fe20000100800 */
[----:B-1----:R-:W-:-:S02]  /*ee50*/  @!P0 IMAD.MOV.U32 R158, RZ, RZ, R216 ;  /* 0x000000ffff9e8224 */ /* 0x002fc400078e00d8 */
[----:B------:R-:W-:Y:S01]  /*ee60*/  @!P0 IMAD.MOV.U32 R159, RZ, RZ, R215 ;  /* 0x000000ffff9f8224 */ /* 0x000fe200078e00d7 */
[----:B------:R-:W-:Y:S04]  /*ee70*/  STL [R1+0x65c], R204 ;  /* 0x00065ccc01007387 */ /* 0x000fe80000100800 */
        /* <DEDUP_REMOVED lines=22> */
[----:B-1----:R-:W-:-:S03]  /*efe0*/  @!P0 IMAD.MOV.U32 R158, RZ, RZ, R104 ;  /* 0x000000ffff9e8224 */ /* 0x002fc600078e0068 */
[----:B------:R-:W-:Y:S04]  /*eff0*/  STL [R1+0x688], R90 ;  /* 0x0006885a01007387 */ /* 0x000fe80000100800 */
        /* <DEDUP_REMOVED lines=13> */
[----:B------:R0:W-:Y:S04]  /*f0d0*/  STS.U16 [R0+UR7+0xaf00], R161 ;  /* 0x00af00a100007988 */ /* 0x0001e80008000407 */
[----:B------:R1:W-:Y:S01]  /*f0e0*/  STS.U16 [R0+UR7+0xb300], R157 ;  /* 0x00b3009d00007988 */ /* 0x0003e20008000407 */
[----:B0-----:R-:W-:Y:S02]  /*f0f0*/  PRMT R161, RZ, 0x7610, R161 ;  /* 0x00007610ffa17816 */ /* 0x001fe400000000a1 */
[----:B-1----:R-:W-:Y:S01]  /*f100*/  PRMT R157, RZ, 0x7610, R157 ;  /* 0x00007610ff9d7816 */ /* 0x002fe2000000009d */
[----:B------:R-:W-:Y:S04]  /*f110*/  STL [R1+0x690], R11 ;  /* 0x0006900b01007387 */ /* 0x000fe80000100800 */
[----:B------:R-:W-:Y:S04]  /*f120*/  STL [R1+0x69c], R93 ;  /* 0x00069c5d01007387 */ /* 0x000fe80000100800 */
[----:B------:R0:W-:Y:S04]  /*f130*/  STS.U16 [R0+UR7+0xb700], R154 ;  /* 0x00b7009a00007988 */ /* 0x0001e80008000407 */
[----:B------:R-:W-:Y:S01]  /*f140*/  STL [R1+0x698], R117 ;  /* 0x0006987501007387 */ /* 0x000fe20000100800 */
[----:B0-----:R-:W-:Y:S01]  /*f150*/  PRMT R154, RZ, 0x7610, R154 ;  /* 0x00007610ff9a7816 */ /* 0x001fe2000000009a */
[----:B---3--:R-:W-:-:S02]  /*f160*/  @!P0 IMAD.MOV.U32 R159, RZ, RZ, R12 ;  /* 0x000000ffff9f8224 */ /* 0x008fc400078e000c */
[----:B--2---:R-:W-:-:S05]  /*f170*/  @!P0 IMAD.MOV.U32 R158, RZ, RZ, R6 ;  /* 0x000000ffff9e8224 */ /* 0x004fca00078e0006 */
[----:B------:R4:W2:Y:S02]  /*f180*/  @!P0 LDG.E.U16 R162, desc[UR16][R158.64] ;  /* 0x000000109ea28981 */ /* 0x0008a4000c1e1500 */
[----:B----4-:R-:W-:Y:S02]  /*f190*/  @!P0 IMAD.MOV.U32 R158, RZ, RZ, R3 ;  /* 0x000000ffff9e8224 */ /* 0x010fe400078e0003 */
[----:B------:R-:W-:-:S05]  /*f1a0*/  @!P0 IMAD.MOV.U32 R159, RZ, RZ, R5 ;  /* 0x000000ffff9f8224 */ /* 0x000fca00078e0005 */
[----:B------:R0:W3:Y:S02]  /*f1b0*/  @!P0 LDG.E.U16 R161, desc[UR16][R158.64] ;  /* 0x000000109ea18981 */ /* 0x0000e4000c1e1500 */
[----:B0-----:R-:W-:Y:S02]  /*f1c0*/  @!P0 IMAD.MOV.U32 R159, RZ, RZ, R199 ;  /* 0x000000ffff9f8224 */ /* 0x001fe400078e00c7 */
[----:B------:R-:W-:Y:S01]  /*f1d0*/  @!P0 IMAD.MOV.U32 R158, RZ, RZ, R104 ;  /* 0x000000ffff9e8224 */ /* 0x000fe200078e0068 */
[----:B------:R-:W-:Y:S04]  /*f1e0*/  STL [R1+0x6a4], R104 ;  /* 0x0006a46801007387 */ /* 0x000fe80000100800 */
[----:B------:R0:W4:Y:S04]  /*f1f0*/  @!P0 LDG.E.U16 R157, desc[UR16][R158.64] ;  /* 0x000000109e9d8981 */ /* 0x000128000c1e1500 */
[----:B------:R-:W-:Y:S04]  /*f200*/  STL [R1+0x6a0], R199 ;  /* 0x0006a0c701007387 */ /* 0x000fe80000100800 */
[----:B------:R-:W-:Y:S01]  /*f210*/  STL [R1+0x6ac], R232 ;  /* 0x0006ace801007387 */ /* 0x000fe20000100800 */
[----:B0-----:R-:W-:-:S02]  /*f220*/  @!P0 IMAD.MOV.U32 R158, RZ, RZ, R232 ;  /* 0x000000ffff9e8224 */ /* 0x001fc400078e00e8 */
[----:B------:R-:W-:Y:S01]  /*f230*/  @!P0 IMAD.MOV.U32 R159, RZ, RZ, R237 ;  /* 0x000000ffff9f8224 */ /* 0x000fe200078e00ed */
[----:B------:R-:W-:Y:S04]  /*f240*/  STL [R1+0x6a8], R237 ;  /* 0x0006a8ed01007387 */ /* 0x000fe80000100800 */
[----:B------:R-:W-:Y:S04]  /*f250*/  STL [R1+0x6b4], R249 ;  /* 0x0006b4f901007387 */ /* 0x000fe80000100800 */
[----:B------:R0:W4:Y:S04]  /*f260*/  @!P0 LDG.E.U16 R154, desc[UR16][R158.64] ;  /* 0x000000109e9a8981 */ /* 0x000128000c1e1500 */
[----:B------:R1:W-:Y:S04]  /*f270*/  STL [R1+0x6b0], R4 ;  /* 0x0006b00401007387 */ /* 0x0003e80000100800 */
[----:B------:R-:W2:Y:S01]  /*f280*/  LDL R96, [R1+0x218] ;  /* 0x0002180001607983 */ /* 0x000ea20000100800 */
[----:B0-----:R-:W-:-:S03]  /*f290*/  @!P0 IMAD.MOV.U32 R159, RZ, RZ, R4 ;  /* 0x000000ffff9f8224 */ /* 0x001fc600078e0004 */
[----:B------:R-:W3:Y:S04]  /*f2a0*/  LDL R11, [R1+0x21c] ;  /* 0x00021c00010b7983 */ /* 0x000ee80000100800 */
[----:B-1----:R-:W4:Y:S04]  /*f2b0*/  LDL.LU R4, [R1+0x210] ;  /* 0x0002100001047983 */ /* 0x002f280000300800 */
[----:B------:R-:W4:Y:S04]  /*f2c0*/  LDL.LU R237, [R1+0x1dc] ;  /* 0x0001dc0001ed7983 */ /* 0x000f280000300800 */
        /* <DEDUP_REMOVED lines=18> */
[----:B------:R-:W2:Y:S04]  /*f3f0*/  LDL.LU R233, [R1+0xe0] ;  /* 0x0000e00001e97983 */ /* 0x000ea80000300800 */
        /* <DEDUP_REMOVED lines=14> */
[----:B------:R-:W-:Y:S04]  /*f4e0*/  STS.U16 [R0+UR7+0xbb00], R153 ;  /* 0x00bb009900007988 */ /* 0x000fe80008000407 */
[----:B------:R-:W4:Y:S04]  /*f4f0*/  LDL.LU R115, [R1+0x24] ;  /* 0x0000240001737983 */ /* 0x000f280000300800 */
[----:B------:R0:W-:Y:S04]  /*f500*/  STS.U16 [R0+UR7+0xbf00], R150 ;  /* 0x00bf009600007988 */ /* 0x0001e80008000407 */
[----:B------:R-:W4:Y:S04]  /*f510*/  LDL.LU R206, [R1+0x1c] ;  /* 0x00001c0001ce7983 */ /* 0x000f280000300800 */
[----:B0-----:R-:W4:Y:S04]  /*f520*/  LDL.LU R0, [R1+0x20] ;  /* 0x0000200001007983 */ /* 0x001f280000300800 */
[----:B------:R-:W4:Y:S01]  /*f530*/  LDL.LU R21, [R1+0x18] ;  /* 0x0000180001157983 */ /* 0x000f220000300800 */
[----:B------:R-:W-:Y:S01]  /*f540*/  PRMT R153, RZ, 0x7610, R153 ;  /* 0x00007610ff997816 */ /* 0x000fe20000000099 */
[----:B------:R-:W-:-:S02]  /*f550*/  @!P0 IMAD.MOV.U32 R158, RZ, RZ, R249 ;  /* 0x000000ffff9e8224 */ /* 0x000fc400078e00f9 */
[----:B------:R-:W4:Y:S04]  /*f560*/  LDL.LU R12, [R1+0x10] ;  /* 0x00001000010c7983 */ /* 0x000f280000300800 */
[----:B------:R2:W4:Y:S04]  /*f570*/  @!P0 LDG.E.U16 R153, desc[UR16][R158.64] ;  /* 0x000000109e998981 */ /* 0x000528000c1e1500 */
[----:B------:R3:W-:Y:S04]  /*f580*/  STS.U16 [R2+UR7+0x2800], R138 ;  /* 0x0028008a02007988 */ /* 0x0007e80008000407 */
[----:B------:R-:W-:Y:S04]  /*f590*/  STS.U16 [R2+UR7], R148 ;  /* 0x0000009402007988 */ /* 0x000fe80008000407 */
[----:B------:R-:W-:Y:S04]  /*f5a0*/  STS.U16 [R2+UR7+0x400], R147 ;  /* 0x0004009302007988 */ /* 0x000fe80008000407 */
        /* <DEDUP_REMOVED lines=12> */
[----:B------:R-:W-:Y:S01]  /*f670*/  STS.U16 [R2+UR7+0x3c00], R133 ;  /* 0x003c008502007988 */ /* 0x000fe20008000407 */
[----:B---3--:R-:W-:Y:S01]  /*f680*/  @!P0 IMAD.MOV.U32 R138, RZ, RZ, R11 ;  /* 0x000000ffff8a8224 */ /* 0x008fe200078e000b */
[----:B------:R-:W-:-:S05]  /*f690*/  LOP3.LUT R11, R2, 0x10, RZ, 0x3c, !PT ;  /* 0x00000010020b7812 */ /* 0x000fca00078e3cff */
        /* <DEDUP_REMOVED lines=8> */
[----:B--2---:R-:W-:-:S03]  /*f720*/  @!P0 IMAD.MOV.U32 R159, RZ, RZ, R233 ;  /* 0x000000ffff9f8224 */ /* 0x004fc600078e00e9 */
[----:B------:R0:W-:Y:S04]  /*f730*/  STL [R1+0x6b8], R233 ;  /* 0x0006b8e901007387 */ /* 0x0001e80000100800 */
[----:B0-----:R-:W2:Y:S04]  /*f740*/  LDL.LU R233, [R1+0x214] ;  /* 0x0002140001e97983 */ /* 0x001ea80000300800 */
[----:B------:R-:W-:Y:S04]  /*f750*/  STS.U16 [R11+UR7+0x2080], R124 ;  /* 0x0020807c0b007988 */ /* 0x000fe80008000407 */
[----:B------:R-:W-:Y:S04]  /*f760*/  STS.U16 [R11+UR7+0x2480], R123 ;  /* 0x0024807b0b007988 */ /* 0x000fe80008000407 */
[----:B------:R-:W-:Y:S04]  /*f770*/  STS.U16 [R11+UR7+0x2880], R122 ;  /* 0x0028807a0b007988 */ /* 0x000fe80008000407 */
[----:B------:R-:W-:Y:S04]  /*f780*/  STS.U16 [R11+UR7+0x2c80], R121 ;  /* 0x002c80790b007988 */ /* 0x000fe80008000407 */
[----:B------:R-:W-:Y:S04]  /*f790*/  STS.U16 [R11+UR7+0x3080], R120 ;  /* 0x003080780b007988 */ /* 0x000fe80008000407 */
[----:B------:R-:W-:Y:S04]  /*f7a0*/  STS.U16 [R11+UR7+0x3480], R119 ;  /* 0x003480770b007988 */ /* 0x000fe80008000407 */
[----:B------:R-:W3:Y:S04]  /*f7b0*/  LDL.LU R249, [R1+0x20c] ;  /* 0x00020c0001f97983 */ /* 0x000ee80000300800 */
[----:B------:R-:W-:Y:S04]  /*f7c0*/  STS.U16 [R11+UR7+0x3880], R149 ;  /* 0x003880950b007988 */ /* 0x000fe80008000407 */
[----:B------:R-:W3:Y:S04]  /*f7d0*/  LDL.LU R232, [R1+0x208] ;  /* 0x0002080001e87983 */ /* 0x000ee80000300800 */
[----:B------:R0:W-:Y:S04]  /*f7e0*/  STS.U16 [R11+UR7+0x3c80], R151 ;  /* 0x003c80970b007988 */ /* 0x0001e80008000407 */
[----:B------:R-:W3:Y:S04]  /*f7f0*/  LDL.LU R199, [R1+0x1cc] ;  /* 0x0001cc0001c77983 */ /* 0x000ee80000300800 */
[----:B0-----:R-:W3:Y:S04]  /*f800*/  LDL.LU R11, [R1+0x1c8] ;  /* 0x0001c800010b7983 */ /* 0x001ee80000300800 */
[----:B------:R-:W3:Y:S04]  /*f810*/  LDL.LU R200, [R1+0x18c] ;  /* 0x00018c0001c87983 */ /* 0x000ee80000300800 */
[----:B------:R-:W3:Y:S04]  /*f820*/  LDL.LU R231, [R1+0x188] ;  /* 0x0001880001e77983 */ /* 0x000ee80000300800 */
[----:B------:R-:W3:Y:S04]  /*f830*/  LDL.LU R107, [R1+0x14c] ;  /* 0x00014c00016b7983 */ /* 0x000ee80000300800 */
[----:B------:R-:W3:Y:S04]  /*f840*/  LDL.LU R106, [R1+0x148] ;  /* 0x00014800016a7983 */ /* 0x000ee80000300800 */
[----:B------:R-:W3:Y:S04]  /*f850*/  LDL.LU R234, [R1+0x10c] ;  /* 0x00010c0001ea7983 */ /* 0x000ee80000300800 */
[----:B------:R-:W3:Y:S04]  /*f860*/  LDL.LU R202, [R1+0x108] ;  /* 0x0001080001ca7983 */ /* 0x000ee80000300800 */
[----:B------:R-:W3:Y:S01]  /*f870*/  LDL.LU R217, [R1+0xcc] ;  /* 0x0000cc0001d97983 */ /* 0x000ee20000300800 */
[----:B------:R-:W-:-:S03]  /*f880*/  @!P0 IMAD.MOV.U32 R139, RZ, RZ, R96 ;  /* 0x000000ffff8b8224 */ /* 0x000fc600078e0060 */
[----:B------:R-:W3:Y:S04]  /*f890*/  LDL.LU R114, [R1+0xc8] ;  /* 0x0000c80001727983 */ /* 0x000ee80000300800 */
[----:B------:R-:W3:Y:S04]  /*f8a0*/  LDL.LU R97, [R1+0x8c] ;  /* 0x00008c0001617983 */ /* 0x000ee80000300800 */
[----:B------:R-:W3:Y:S04]  /*f8b0*/  LDL.LU R219, [R1+0x88] ;  /* 0x0000880001db7983 */ /* 0x000ee80000300800 */
[----:B------:R-:W3:Y:S04]  /*f8c0*/  LDL.LU R252, [R1+0x4c] ;  /* 0x00004c0001fc7983 */ /* 0x000ee80000300800 */
[----:B------:R-:W3:Y:S04]  /*f8d0*/  LDL.LU R96, [R1+0x48] ;  /* 0x0000480001607983 */ /* 0x000ee80000300800 */
[----:B------:R-:W3:Y:S01]  /*f8e0*/  LDL.LU R205, [R1+0x14] ;  /* 0x0000140001cd7983 */ /* 0x000ee20000300800 */
[----:B------:R-:W-:Y:S01]  /*f8f0*/  PRMT R150, RZ, 0x7610, R150 ;  /* 0x00007610ff967816 */ /* 0x000fe20000000096 */
[----:B----4-:R-:W-:Y:S01]  /*f900*/  @!P0 IMAD.MOV.U32 R158, RZ, RZ, R92 ;  /* 0x000000ffff9e8224 */ /* 0x010fe200078e005c */
[----:B------:R-:W-:-:S02]  /*f910*/  PRMT R148, RZ, 0x7610, R148 ;  /* 0x00007610ff947816 */ /* 0x000fc40000000094 */
[----:B------:R-:W-:Y:S01]  /*f920*/  PRMT R191, RZ, 0x7610, R191 ;  /* 0x00007610ffbf7816 */ /* 0x000fe200000000bf */
[----:B------:R-:W-:Y:S01]  /*f930*/  @!P0 IMAD.MOV.U32 R146, RZ, RZ, R115 ;  /* 0x000000ffff928224 */ /* 0x000fe200078e0073 */
[----:B------:R0:W4:Y:S01]  /*f940*/  @!P0 LDG.E.U16 R150, desc[UR16][R158.64] ;  /* 0x000000109e968981 */ /* 0x000122000c1e1500 */
[----:B------:R-:W-:Y:S02]  /*f950*/  @!P0 IMAD.MOV.U32 R147, RZ, RZ, R0 ;  /* 0x000000ffff938224 */ /* 0x000fe400078e0000 */
[----:B------:R-:W-:Y:S02]  /*f960*/  @!P0 IMAD.MOV.U32 R144, RZ, RZ, R230 ;  /* 0x000000ffff908224 */ /* 0x000fe400078e00e6 */
[----:B------:R-:W-:Y:S02]  /*f970*/  @!P0 IMAD.MOV.U32 R145, RZ, RZ, R229 ;  /* 0x000000ffff918224 */ /* 0x000fe400078e00e5 */
[----:B------:R-:W-:Y:S02]  /*f980*/  @!P0 IMAD.MOV.U32 R142, RZ, RZ, R198 ;  /* 0x000000ffff8e8224 */ /* 0x000fe400078e00c6 */
[----:B------:R-:W-:-:S02]  /*f990*/  @!P0 IMAD.MOV.U32 R143, RZ, RZ, R197 ;  /* 0x000000ffff8f8224 */ /* 0x000fc400078e00c5 */
[----:B------:R-:W-:Y:S02]  /*f9a0*/  @!P0 IMAD.MOV.U32 R140, RZ, RZ, R103 ;  /* 0x000000ffff8c8224 */ /* 0x000fe400078e0067 */
        /* <DEDUP_REMOVED lines=17> */
[----:B------:R-:W-:Y:S01]  /*fac0*/  @!P0 IMAD.MOV.U32 R121, RZ, RZ, R215 ;  /* 0x000000ffff798224 */ /* 0x000fe200078e00d7 */
[----:B------:R-:W-:Y:S01]  /*fad0*/  PRMT R119, RZ, 0x7610, R119 ;  /* 0x00007610ff777816 */ /* 0x000fe20000000077 */
[----:B0-----:R-:W-:Y:S01]  /*fae0*/  @!P0 IMAD.MOV.U32 R158, RZ, RZ, R238 ;  /* 0x000000ffff9e8224 */ /* 0x001fe200078e00ee */
[----:B------:R-:W-:Y:S01]  /*faf0*/  PRMT R149, RZ, 0x7610, R149 ;  /* 0x00007610ff957816 */ /* 0x000fe20000000095 */
[----:B------:R-:W-:Y:S01]  /*fb00*/  @!P0 IMAD.MOV.U32 R159, RZ, RZ, R15 ;  /* 0x000000ffff9f8224 */ /* 0x000fe200078e000f */
[----:B------:R-:W-:Y:S01]  /*fb10*/  PRMT R151, RZ, 0x7610, R151 ;  /* 0x00007610ff977816 */ /* 0x000fe20000000097 */
[----:B------:R-:W4:Y:S04]  /*fb20*/  LDL.LU R221, [R1+0xc] ;  /* 0x00000c0001dd7983 */ /* 0x000f280000300800 */
[----:B------:R0:W4:Y:S04]  /*fb30*/  @!P0 LDG.E.U16 R148, desc[UR16][R158.64] ;  /* 0x000000109e948981 */ /* 0x000128000c1e1500 */
[----:B------:R-:W4:Y:S01]  /*fb40*/  LDL.LU R192, [R1+0x8] ;  /* 0x0000080001c07983 */ /* 0x000f220000300800 */
[----:B0-----:R-:W-:-:S02]  /*fb50*/  @!P0 IMAD.MOV.U32 R158, RZ, RZ, R220 ;  /* 0x000000ffff9e8224 */ /* 0x001fc400078e00dc */
[----:B------:R-:W-:-:S05]  /*fb60*/  @!P0 IMAD.MOV.U32 R159, RZ, RZ, R3 ;  /* 0x000000ffff9f8224 */ /* 0x000fca00078e0003 */
[----:B------:R0:W4:Y:S02]  /*fb70*/  @!P0 LDG.E.U16 R191, desc[UR16][R158.64] ;  /* 0x000000109ebf8981 */ /* 0x000124000c1e1500 */
[----:B0-----:R-:W-:Y:S02]  /*fb80*/  PRMT R158, RZ, 0x7610, R158 ;  /* 0x00007610ff9e7816 */ /* 0x001fe4000000009e */
[----:B------:R-:W-:-:S04]  /*fb90*/  PRMT R159, RZ, 0x7610, R159 ;  /* 0x00007610ff9f7816 */ /* 0x000fc8000000009f */
[----:B------:R0:W4:Y:S02]  /*fba0*/  @!P0 LDG.E.U16 R158, desc[UR16][R146.64] ;  /* 0x00000010929e8981 */ /* 0x000124000c1e1500 */
[----:B0-----:R-:W-:Y:S02]  /*fbb0*/  @!P0 IMAD.MOV.U32 R146, RZ, RZ, R246 ;  /* 0x000000ffff928224 */ /* 0x001fe400078e00f6 */
        /* <DEDUP_REMOVED lines=64> */
[----:B------:R0:W4:Y:S01]  /*ffc0*/  @!P0 LDG.E.U16 R126, desc[UR16][R124.64] ;  /* 0x000000107c7e8981 */ /* 0x000122000c1e1500 */
[----:B--2---:R-:W-:Y:S02]  /*ffd0*/  @!P0 IMAD.MOV.U32 R122, RZ, RZ, R233 ;  /* 0x000000ffff7a8224 */ /* 0x004fe400078e00e9 */
[----:B0-----:R-:W-:Y:S02]  /*ffe0*/  @!P0 IMAD.MOV.U32 R124, RZ, RZ, R89 ;  /* 0x000000ffff7c8224 */ /* 0x001fe400078e0059 */
[----:B------:R-:W-:-:S05]  /*fff0*/  @!P0 IMAD.MOV.U32 R125, RZ, RZ, R16 ;  /* 0x000000ffff7d8224 */ /* 0x000fca00078e0010 */
[----:B------:R0:W2:Y:S02]  /*10000*/  @!P0 LDG.E.U16 R127, desc[UR16][R124.64] ;  /* 0x000000107c7f8981 */ /* 0x0000a4000c1e1500 */
[----:B0-----:R-:W-:Y:S02]  /*10010*/  PRMT R124, RZ, 0x7610, R124 ;  /* 0x00007610ff7c7816 */ /* 0x001fe4000000007c */
[----:B------:R-:W-:-:S04]  /*10020*/  PRMT R125, RZ, 0x7610, R125 ;  /* 0x00007610ff7d7816 */ /* 0x000fc8000000007d */
[----:B------:R0:W2:Y:S02]  /*10030*/  @!P0 LDG.E.U16 R124, desc[UR16][R122.64] ;  /* 0x000000107a7c8981 */ /* 0x0000a4000c1e1500 */
[----:B0-----:R-:W-:Y:S02]  /*10040*/  @!P0 IMAD.MOV.U32 R122, RZ, RZ, R104 ;  /* 0x000000ffff7a8224 */ /* 0x001fe400078e0068 */
[----:B------:R-:W-:-:S05]  /*10050*/  @!P0 IMAD.MOV.U32 R123, RZ, RZ, R117 ;  /* 0x000000ffff7b8224 */ /* 0x000fca00078e0075 */
[----:B------:R0:W2:Y:S02]  /*10060*/  @!P0 LDG.E.U16 R125, desc[UR16][R122.64] ;  /* 0x000000107a7d8981 */ /* 0x0000a4000c1e1500 */
[----:B0-----:R-:W-:-:S06]  /*10070*/  PRMT R122, RZ, 0x7610, R122 ;  /* 0x00007610ff7a7816 */ /* 0x001fcc000000007a */
[----:B------:R0:W2:Y:S01]  /*10080*/  @!P0 LDG.E.U16 R122, desc[UR16][R120.64] ;  /* 0x00000010787a8981 */ /* 0x0000a2000c1e1500 */
[----:B------:R-:W-:Y:S01]  /*10090*/  PRMT R123, RZ, 0x7610, R123 ;  /* 0x00007610ff7b7816 */ /* 0x000fe2000000007b */
[----:B0-----:R-:W-:Y:S02]  /*100a0*/  @!P0 IMAD.MOV.U32 R120, RZ, RZ, R247 ;  /* 0x000000ffff788224 */ /* 0x001fe400078e00f7 */
[----:B------:R-:W-:-:S05]  /*100b0*/  @!P0 IMAD.MOV.U32 R121, RZ, RZ, R222 ;  /* 0x000000ffff798224 */ /* 0x000fca00078e00de */
[----:B------:R0:W2:Y:S02]  /*100c0*/  @!P0 LDG.E.U16 R119, desc[UR16][R120.64] ;  /* 0x0000001078778981 */ /* 0x0000a4000c1e1500 */
[----:B0-----:R-:W-:Y:S02]  /*100d0*/  @!P0 IMAD.MOV.U32 R120, RZ, RZ, R13 ;  /* 0x000000ffff788224 */ /* 0x001fe400078e000d */
[----:B------:R-:W-:-:S05]  /*100e0*/  @!P0 IMAD.MOV.U32 R121, RZ, RZ, R113 ;  /* 0x000000ffff798224 */ /* 0x000fca00078e0071 */
[----:B------:R0:W2:Y:S02]  /*100f0*/  @!P0 LDG.E.U16 R123, desc[UR16][R120.64] ;  /* 0x00000010787b8981 */ /* 0x0000a4000c1e1500 */
[----:B0-----:R-:W-:Y:S02]  /*10100*/  @!P0 IMAD.MOV.U32 R120, RZ, RZ, R218 ;  /* 0x000000ffff788224 */ /* 0x001fe400078e00da */
[----:B------:R-:W-:-:S05]  /*10110*/  @!P0 IMAD.MOV.U32 R121, RZ, RZ, R99 ;  /* 0x000000ffff798224 */ /* 0x000fca00078e0063 */
[----:B------:R0:W2:Y:S02]  /*10120*/  @!P0 LDG.E.U16 R149, desc[UR16][R120.64] ;  /* 0x0000001078958981 */ /* 0x0000a4000c1e1500 */
[----:B0-----:R-:W-:Y:S01]  /*10130*/  LOP3.LUT R121, R2, 0x20, RZ, 0x3c, !PT ;  /* 0x0000002002797812 */ /* 0x001fe200078e3cff */
[----:B------:R-:W-:-:S04]  /*10140*/  @!P0 IMAD.MOV.U32 R120, RZ, RZ, R251 ;  /* 0x000000ffff788224 */ /* 0x000fc800078e00fb */
[----:B------:R0:W-:Y:S02]  /*10150*/  STS.U16 [R121+UR7+0x100], R152 ;  /* 0x0001009879007988 */ /* 0x0001e40008000407 */
[----:B0-----:R-:W-:-:S05]  /*10160*/  @!P0 IMAD.MOV.U32 R121, RZ, RZ, R203 ;  /* 0x000000ffff798224 */ /* 0x001fca00078e00cb */
[----:B------:R0:W2:Y:S01]  /*10170*/  @!P0 LDG.E.U16 R151, desc[UR16][R120.64] ;  /* 0x0000001078978981 */ /* 0x0000a2000c1e1500 */
[----:B------:R-:W-:Y:S02]  /*10180*/  PRMT R152, RZ, 0x7610, R152 ;  /* 0x00007610ff987816 */ /* 0x000fe40000000098 */
[----:B0-----:R-:W-:Y:S01]  /*10190*/  LOP3.LUT R121, R2, 0x20, RZ, 0x3c, !PT ;  /* 0x0000002002797812 */ /* 0x001fe200078e3cff */
[----:B------:R-:W-:-:S04]  /*101a0*/  @!P0 IMAD.MOV.U32 R120, RZ, RZ, R235 ;  /* 0x000000ffff788224 */ /* 0x000fc800078e00eb */
[----:B------:R0:W-:Y:S02]  /*101b0*/  STS.U16 [R121+UR7+0x500], R155 ;  /* 0x0005009b79007988 */ /* 0x0001e40008000407 */
[----:B0-----:R-:W-:-:S05]  /*101c0*/  @!P0 IMAD.MOV.U32 R121, RZ, RZ, R17 ;  /* 0x000000ffff798224 */ /* 0x001fca00078e0011 */
[----:B------:R0:W2:Y:S01]  /*101d0*/  @!P0 LDG.E.U16 R152, desc[UR16][R120.64] ;  /* 0x0000001078988981 */ /* 0x0000a2000c1e1500 */
[----:B------:R-:W-:Y:S02]  /*101e0*/  PRMT R155, RZ, 0x7610, R155 ;  /* 0x00007610ff9b7816 */ /* 0x000fe4000000009b */
[----:B0-----:R-:W-:Y:S01]  /*101f0*/  LOP3.LUT R121, R2, 0x20, RZ, 0x3c, !PT ;  /* 0x0000002002797812 */ /* 0x001fe200078e3cff */
[----:B---3--:R-:W-:-:S04]  /*10200*/  @!P0 IMAD.MOV.U32 R120, RZ, RZ, R205 ;  /* 0x000000ffff788224 */ /* 0x008fc800078e00cd */
[----:B------:R0:W-:Y:S02]  /*10210*/  STS.U16 [R121+UR7+0x900], R156 ;  /* 0x0009009c79007988 */ /* 0x0001e40008000407 */
[----:B0-----:R-:W-:-:S05]  /*10220*/  @!P0 IMAD.MOV.U32 R121, RZ, RZ, R12 ;  /* 0x000000ffff798224 */ /* 0x001fca00078e000c */
[----:B------:R0:W3:Y:S01]  /*10230*/  @!P0 LDG.E.U16 R155, desc[UR16][R120.64] ;  /* 0x00000010789b8981 */ /* 0x0000e2000c1e1500 */
[----:B------:R-:W-:Y:S02]  /*10240*/  PRMT R156, RZ, 0x7610, R156 ;  /* 0x00007610ff9c7816 */ /* 0x000fe4000000009c */
[----:B0-----:R-:W-:Y:S01]  /*10250*/  LOP3.LUT R121, R2, 0x20, RZ, 0x3c, !PT ;  /* 0x0000002002797812 */ /* 0x001fe200078e3cff */
[----:B------:R-:W-:-:S04]  /*10260*/  @!P0 IMAD.MOV.U32 R120, RZ, RZ, R242 ;  /* 0x000000ffff788224 */ /* 0x000fc800078e00f2 */
        /* <DEDUP_REMOVED lines=89> */
[----:B----4-:R-:W-:-:S04]  /*10800*/  @!P0 IMAD.MOV.U32 R120, RZ, RZ, R221 ;  /* 0x000000ffff788224 */ /* 0x010fc800078e00dd */
[----:B------:R0:W-:Y:S02]  /*10810*/  STS.U16 [R121+UR7+0x980], R190 ;  /* 0x000980be79007988 */ /* 0x0001e40008000407 */
[----:B0-----:R-:W-:Y:S01]  /*10820*/  LOP3.LUT R190, R2, 0x30, RZ, 0x3c, !PT ;  /* 0x0000003002be7812 */ /* 0x001fe200078e3cff */
[----:B------:R-:W-:-:S04]  /*10830*/  @!P0 IMAD.MOV.U32 R121, RZ, RZ, R192 ;  /* 0x000000ffff798224 */ /* 0x000fc800078e00c0 */
        /* <DEDUP_REMOVED lines=30> */
[----:B------:R-:W-:Y:S04]  /*10a20*/  STS.U16 [R190+UR7+0x2580], R177 ;  /* 0x002580b1be007988 */ /* 0x000fe80008000407 */
[----:B------:R0:W4:Y:S04]  /*10a30*/  @!P0 LDG.E.U16 R178, desc[UR16][R120.64] ;  /* 0x0000001078b28981 */ /* 0x000128000c1e1500 */
[----:B------:R-:W-:Y:S04]  /*10a40*/  STS.U16 [R190+UR7+0x2980], R174 ;  /* 0x002980aebe007988 */ /* 0x000fe80008000407 */
[----:B------:R-:W-:Y:S01]  /*10a50*/  STS.U16 [R190+UR7+0x2d80], R172 ;  /* 0x002d80acbe007988 */ /* 0x000fe20008000407 */
[----:B0-----:R-:W-:-:S03]  /*10a60*/  LOP3.LUT R121, R2, 0x40, RZ, 0x3c, !PT ;  /* 0x0000004002797812 */ /* 0x001fc600078e3cff */
[----:B------:R-:W-:Y:S04]  /*10a70*/  STS.U16 [R190+UR7+0x3180], R171 ;  /* 0x003180abbe007988 */ /* 0x000fe80008000407 */
[----:B------:R-:W-:Y:S04]  /*10a80*/  STS.U16 [R190+UR7+0x3580], R168 ;  /* 0x003580a8be007988 */ /* 0x000fe80008000407 */
[----:B------:R-:W-:Y:S04]  /*10a90*/  STS.U16 [R190+UR7+0x3980], R167 ;  /* 0x003980a7be007988 */ /* 0x000fe80008000407 */
[----:B------:R0:W-:Y:S04]  /*10aa0*/  STS.U16 [R190+UR7+0x3d80], R164 ;  /* 0x003d80a4be007988 */ /* 0x0001e80008000407 */
        /* <DEDUP_REMOVED lines=8> */
[----:B0-----:R-:W-:-:S03]  /*10b30*/  LOP3.LUT R190, R2, 0x50, RZ, 0x3c, !PT ;  /* 0x0000005002be7812 */ /* 0x001fc600078e3cff */
        /* <DEDUP_REMOVED lines=16> */
[----:B------:R-:W-:-:S03]  /*10c40*/  LOP3.LUT R120, R2, 0x60, RZ, 0x3c, !PT ;  /* 0x0000006002787812 */ /* 0x000fc600078e3cff */
[----:B------:R-:W-:Y:S04]  /*10c50*/  STS.U16 [R190+UR7+0x2280], R132 ;  /* 0x00228084be007988 */ /* 0x000fe80008000407 */
[----:B------:R-:W-:Y:S04]  /*10c60*/  STS.U16 [R190+UR7+0x2680], R133 ;  /* 0x00268085be007988 */ /* 0x000fe80008000407 */
[----:B------:R-:W-:Y:S04]  /*10c70*/  STS.U16 [R190+UR7+0x2a80], R130 ;  /* 0x002a8082be007988 */ /* 0x000fe80008000407 */
[----:B------:R-:W-:Y:S04]  /*10c80*/  STS.U16 [R190+UR7+0x2e80], R131 ;  /* 0x002e8083be007988 */ /* 0x000fe80008000407 */
[----:B------:R-:W-:Y:S04]  /*10c90*/  STS.U16 [R190+UR7+0x3280], R128 ;  /* 0x00328080be007988 */ /* 0x000fe80008000407 */
[----:B------:R-:W-:Y:S04]  /*10ca0*/  STS.U16 [R190+UR7+0x3680], R129 ;  /* 0x00368081be007988 */ /* 0x000fe80008000407 */
[----:B------:R-:W-:Y:S04]  /*10cb0*/  STS.U16 [R190+UR7+0x3a80], R126 ;  /* 0x003a807ebe007988 */ /* 0x000fe80008000407 */
[----:B--2---:R-:W-:Y:S04]  /*10cc0*/  STS.U16 [R190+UR7+0x3e80], R127 ;  /* 0x003e807fbe007988 */ /* 0x004fe80008000407 */
        /* <DEDUP_REMOVED lines=8> */
[----:B---3--:R-:W-:Y:S04]  /*10d50*/  STS.U16 [R120+UR7+0x2300], R155 ;  /* 0x0023009b78007988 */ /* 0x008fe80008000407 */
[----:B------:R-:W-:Y:S04]  /*10d60*/  STS.U16 [R120+UR7+0x2700], R156 ;  /* 0x0027009c78007988 */ /* 0x000fe80008000407 */
[----:B------:R-:W-:Y:S04]  /*10d70*/  STS.U16 [R120+UR7+0x2b00], R160 ;  /* 0x002b00a078007988 */ /* 0x000fe80008000407 */
[----:B------:R-:W-:Y:S04]  /*10d80*/  STS.U16 [R120+UR7+0x2f00], R163 ;  /* 0x002f00a378007988 */ /* 0x000fe80008000407 */
[----:B------:R-:W-:Y:S04]  /*10d90*/  STS.U16 [R120+UR7+0x3300], R165 ;  /* 0x003300a578007988 */ /* 0x000fe80008000407 */
[----:B------:R-:W-:Y:S04]  /*10da0*/  STS.U16 [R120+UR7+0x3700], R166 ;  /* 0x003700a678007988 */ /* 0x000fe80008000407 */
[----:B------:R-:W-:Y:S04]  /*10db0*/  STS.U16 [R120+UR7+0x3b00], R169 ;  /* 0x003b00a978007988 */ /* 0x000fe80008000407 */
[----:B------:R1:W-:Y:S04]  /*10dc0*/  STS.U16 [R120+UR7+0x3f00], R170 ;  /* 0x003f00aa78007988 */ /* 0x0003e80008000407 */
[----:B0-----:R-:W2:Y:S04]  /*10dd0*/  LDL R119, [R1+0x448] ;  /* 0x0004480001777983 */ /* 0x001ea80000100800 */
[----:B-1----:R-:W3:Y:S04]  /*10de0*/  LDL.LU R120, [R1+0x234] ;  /* 0x0002340001787983 */ /* 0x002ee80000300800 */
[----:B------:R-:W4:Y:S04]  /*10df0*/  LDL.LU R121, [R1+0x41c] ;  /* 0x00041c0001797983 */ /* 0x000f280000300800 */
[----:B------:R-:W2:Y:S04]  /*10e00*/  LDL.LU R157, [R1+0x418] ;  /* 0x00041800019d7983 */ /* 0x000ea80000300800 */
        /* <DEDUP_REMOVED lines=13> */
[----:B------:R-:W2:Y:S01]  /*10ee0*/  LDL.LU R154, [R1+0x404] ;  /* 0x00040400019a7983 */ /* 0x000ea20000300800 */
[----:B---3--:R-:W-:-:S02]  /*10ef0*/  IADD3 R120, P1, R120, UR45, RZ ;  /* 0x0000002d78787c10 */ /* 0x008fc4000ff3e0ff */
[----:B----4-:R-:W-:-:S03]  /*10f00*/  IADD3 R121, P4, R121, UR45, RZ ;  /* 0x0000002d79797c10 */ /* 0x010fc6000ff9e0ff */
[----:B------:R0:W-:Y:S01]  /*10f10*/  STL [R1+0x234], R120 ;  /* 0x0002347801007387 */ /* 0x0001e20000100800 */
[----:B--2---:R-:W-:Y:S02]  /*10f20*/  IADD3 R157, P3, R157, UR45, RZ ;  /* 0x0000002d9d9d7c10 */ /* 0x004fe4000ff7e0ff */
[----:B------:R-:W-:Y:S01]  /*10f30*/  IADD3 R190, P6, R190, UR45, RZ ;  /* 0x0000002dbebe7c10 */ /* 0x000fe2000ffde0ff */
[----:B0-----:R-:W2:Y:S04]  /*10f40*/  LDL.LU R120, [R1+0x3d8] ;  /* 0x0003d80001787983 */ /* 0x001ea80000300800 */
[----:B------:R-:W3:Y:S04]  /*10f50*/  LDL.LU R162, [R1+0x3fc] ;  /* 0x0003fc0001a27983 */ /* 0x000ee80000300800 */
[----:B------:R0:W-:Y:S01]  /*10f60*/  STL [R1+0x41c], R121 ;  /* 0x00041c7901007387 */ /* 0x0001e20000100800 */
[----:B------:R-:W-:-:S02]  /*10f70*/  IADD3 R172, P2, R172, UR45, RZ ;  /* 0x0000002dacac7c10 */ /* 0x000fc4000ff5e0ff */
[----:B------:R-:W-:Y:S01]  /*10f80*/  IADD3 R161, P5, R161, UR45, RZ ;  /* 0x0000002da1a17c10 */ /* 0x000fe2000ffbe0ff */
[----:B0-----:R-:W4:Y:S04]  /*10f90*/  LDL.LU R121, [R1+0x3d0] ;  /* 0x0003d00001797983 */ /* 0x001f280000300800 */
[----:B------:R0:W-:Y:S01]  /*10fa0*/  STL [R1+0x414], R190 ;  /* 0x000414be01007387 */ /* 0x0001e20000100800 */
[----:B------:R-:W-:Y:S02]  /*10fb0*/  IADD3.X R164, R164, UR18, RZ, P1, !PT ;  /* 0x00000012a4a47c10 */ /* 0x000fe40008ffe4ff */
[----:B------:R-:W-:Y:S02]  /*10fc0*/  IADD3.X R168, R168, UR18, RZ, P4, !PT ;  /* 0x00000012a8a87c10 */ /* 0x000fe4000a7fe4ff */
[----:B------:R-:W-:Y:S01]  /*10fd0*/  IADD3 R167, P1, R167, UR45, RZ ;  /* 0x0000002da7a77c10 */ /* 0x000fe2000ff3e0ff */
[----:B0-----:R-:W4:Y:S04]  /*10fe0*/  LDL.LU R190, [R1+0x3f4] ;  /* 0x0003f40001be7983 */ /* 0x001f280000300800 */
[----:B------:R-:W-:Y:S04]  /*10ff0*/  STL [R1+0x418], R157 ;  /* 0x0004189d01007387 */ /* 0x000fe80000100800 */
[----:B------:R0:W-:Y:S01]  /*11000*/  STL [R1+0x408], R172 ;  /* 0x000408ac01007387 */ /* 0x0001e20000100800 */
[----:B------:R-:W-:-:S03]  /*11010*/  IADD3 R174, P4, R174, UR45, RZ ;  /* 0x0000002daeae7c10 */ /* 0x000fc6000ff9e0ff */
[----:B0-----:R-:W4:Y:S04]  /*11020*/  LDL.LU R172, [R1+0x3c8] ;  /* 0x0003c80001ac7983 */ /* 0x001f280000300800 */
[----:B------:R-:W-:Y:S04]  /*11030*/  STL [R1+0x410], R161 ;  /* 0x000410a101007387 */ /* 0x000fe80000100800 */
[----:B------:R-:W4:Y:S04]  /*11040*/  LDL.LU R191, [R1+0x3ec] ;  /* 0x0003ec0001bf7983 */ /* 0x000f280000300800 */
[----:B------:R-:W-:Y:S04]  /*11050*/  STL [R1+0x228], R164 ;  /* 0x000228a401007387 */ /* 0x000fe80000100800 */
[----:B------:R0:W-:Y:S04]  /*11060*/  STL [R1+0x230], R168 ;  /* 0x000230a801007387 */ /* 0x0001e80000100800 */
[----:B------:R1:W-:Y:S04]  /*11070*/  STL [R1+0x400], R167 ;  /* 0x000400a701007387 */ /* 0x0003e80000100800 */
[----:B0-----:R-:W4:Y:S04]  /*11080*/  LDL.LU R168, [R1+0x3c0] ;  /* 0x0003c00001a87983 */ /* 0x001f280000300800 */
[----:B------:R-:W4:Y:S04]  /*11090*/  LDL.LU R148, [R1+0x3e4] ;  /* 0x0003e40001947983 */ /* 0x000f280000300800 */
[----:B------:R-:W4:Y:S04]  /*110a0*/  LDL.LU R157, [R1+0x3b8] ;  /* 0x0003b800019d7983 */ /* 0x000f280000300800 */
[----:B------:R-:W4:Y:S04]  /*110b0*/  LDL.LU R161, [R1+0x3dc] ;  /* 0x0003dc0001a17983 */ /* 0x000f280000300800 */
[----:B------:R0:W-:Y:S01]  /*110c0*/  STL [R1+0x3f8], R174 ;  /* 0x0003f8ae01007387 */ /* 0x0001e20000100800 */
[----:B------:R-:W-:-:S03]  /*110d0*/  IADD3.X R177, R177, UR18, RZ, P3, !PT ;  /* 0x00000012b1b17c10 */ /* 0x000fc60009ffe4ff */
[----:B------:R-:W4:Y:S04]  /*110e0*/  LDL.LU R164, [R1+0x3b0] ;  /* 0x0003b00001a47983 */ /* 0x000f280000300800 */
[----:B-1----:R-:W4:Y:S04]  /*110f0*/  LDL.LU R167, [R1+0x3d4] ;  /* 0x0003d40001a77983 */ /* 0x002f280000300800 */
[----:B0-----:R-:W4:Y:S04]  /*11100*/  LDL.LU R174, [R1+0x3a8] ;  /* 0x0003a80001ae7983 */ /* 0x001f280000300800 */
[----:B------:R0:W-:Y:S04]  /*11110*/  STL [R1+0x22c], R177 ;  /* 0x00022cb101007387 */ /* 0x0001e80000100800 */
[----:B0-----:R-:W4:Y:S01]  /*11120*/  LDL.LU R177, [R1+0x3cc] ;  /* 0x0003cc0001b17983 */ /* 0x001f220000300800 */
[----:B------:R-:W-:-:S02]  /*11130*/  IADD3 R159, P3, R159, UR45, RZ ;  /* 0x0000002d9f9f7c10 */ /* 0x000fc4000ff7e0ff */
[----:B------:R-:W-:Y:S02]  /*11140*/  IADD3.X R158, R158, UR18, RZ, P6, !PT ;  /* 0x000000129e9e7c10 */ /* 0x000fe4000b7fe4ff */
[----:B------:R-:W-:Y:S02]  /*11150*/  IADD3.X R153, R153, UR18, RZ, P5, !PT ;  /* 0x0000001299997c10 */ /* 0x000fe4000affe4ff */
[----:B------:R-:W-:Y:S02]  /*11160*/  IADD3 R171, P5, R171, UR45, RZ ;  /* 0x0000002dabab7c10 */ /* 0x000fe4000ffbe0ff */
[----:B------:R-:W-:Y:S01]  /*11170*/  IADD3 R150, P6, R150, UR45, RZ ;  /* 0x0000002d96967c10 */ /* 0x000fe2000ffde0ff */
[----:B------:R-:W-:Y:S01]  /*11180*/  STL [R1+0x3f0], R159 ;  /* 0x0003f09f01007387 */ /* 0x000fe20000100800 */
[----:B------:R-:W-:-:S03]  /*11190*/  IADD3.X R154, R154, UR18, RZ, P2, !PT ;  /* 0x000000129a9a7c10 */ /* 0x000fc600097fe4ff */
[----:B------:R-:W-:Y:S04]  /*111a0*/  STL [R1+0x224], R158 ;  /* 0x0002249e01007387 */ /* 0x000fe80000100800 */
[----:B------:R0:W-:Y:S04]  /*111b0*/  STL [R1+0x3e0], R171 ;  /* 0x0003e0ab01007387 */ /* 0x0001e80000100800 */
[----:B------:R-:W-:Y:S04]  /*111c0*/  STL [R1+0x3e8], R150 ;  /* 0x0003e89601007387 */ /* 0x000fe80000100800 */
[----:B0-----:R-:W4:Y:S04]  /*111d0*/  LDL.LU R171, [R1+0x3a0] ;  /* 0x0003a00001ab7983 */ /* 0x001f280000300800 */
[----:B------:R-:W-:Y:S01]  /*111e0*/  STL [R1+0x40c], R153 ;  /* 0x00040c9901007387 */ /* 0x000fe20000100800 */
[----:B--2---:R-:W-:-:S02]  /*111f0*/  IADD3 R120, P2, R120, UR45, RZ ;  /* 0x0000002d78787c10 */ /* 0x004fc4000ff5e0ff */
[----:B---3--:R-:W-:-:S03]  /*11200*/  IADD3.X R162, R162, UR18, RZ, P1, !PT ;  /* 0x00000012a2a27c10 */ /* 0x008fc60008ffe4ff */
[----:B------:R0:W-:Y:S04]  /*11210*/  STL [R1+0x3d8], R120 ;  /* 0x0003d87801007387 */ /* 0x0001e80000100800 */
[----:B0-----:R-:W2:Y:S01]  /*11220*/  LDL.LU R120, [R1+0x3c4] ;  /* 0x0003c40001787983 */ /* 0x001ea20000300800 */
[----:B----4-:R-:W-:-:S03]  /*11230*/  IADD3 R121, P1, R121, UR45, RZ ;  /* 0x0000002d79797c10 */ /* 0x010fc6000ff3e0ff */
[----:B------:R-:W-:Y:S04]  /*11240*/  STL [R1+0x404], R154 ;  /* 0x0004049a01007387 */ /* 0x000fe80000100800 */
[----:B------:R-:W3:Y:S04]  /*11250*/  LDL.LU R150, [R1+0x398] ;  /* 0x0003980001967983 */ /* 0x000ee80000300800 */
[----:B------:R0:W-:Y:S01]  /*11260*/  STL [R1+0x3d0], R121 ;  /* 0x0003d07901007387 */ /* 0x0001e20000100800 */
[----:B------:R-:W-:-:S03]  /*11270*/  IADD3.X R190, R190, UR18, RZ, P4, !PT ;  /* 0x00000012bebe7c10 */ /* 0x000fc6000a7fe4ff */
[----:B------:R-:W-:Y:S04]  /*11280*/  STL [R1+0x3fc], R162 ;  /* 0x0003fca201007387 */ /* 0x000fe80000100800 */
[----:B0-----:R-:W4:Y:S04]  /*11290*/  LDL.LU R121, [R1+0x3bc] ;  /* 0x0003bc0001797983 */ /* 0x001f280000300800 */
[----:B------:R-:W4:Y:S04]  /*112a0*/  LDL.LU R153, [R1+0x390] ;  /* 0x0003900001997983 */ /* 0x000f280000300800 */
[----:B------:R0:W-:Y:S01]  /*112b0*/  STL [R1+0x3f4], R190 ;  /* 0x0003f4be01007387 */ /* 0x0001e20000100800 */
[----:B------:R-:W-:-:S03]  /*112c0*/  IADD3 R172, P4, R172, UR45, RZ ;  /* 0x0000002dacac7c10 */ /* 0x000fc6000ff9e0ff */
[----:B0-----:R-:W4:Y:S04]  /*112d0*/  LDL.LU R190, [R1+0x3b4] ;  /* 0x0003b40001be7983 */ /* 0x001f280000300800 */
[----:B------:R-:W4:Y:S01]  /*112e0*/  LDL.LU R154, [R1+0x388] ;  /* 0x00038800019a7983 */ /* 0x000f220000300800 */
[----:B------:R-:W-:-:S03]  /*112f0*/  IADD3.X R191, R191, UR18, RZ, P3, !PT ;  /* 0x00000012bfbf7c10 */ /* 0x000fc60009ffe4ff */
[----:B------:R-:W4:Y:S04]  /*11300*/  LDL.LU R162, [R1+0x3ac] ;  /* 0x0003ac0001a27983 */ /* 0x000f280000300800 */
[----:B------:R0:W-:Y:S01]  /*11310*/  STL [R1+0x3c8], R172 ;  /* 0x0003c8ac01007387 */ /* 0x0001e20000100800 */
[----:B------:R-:W-:-:S03]  /*11320*/  IADD3 R168, P3, R168, UR45, RZ ;  /* 0x0000002da8a87c10 */ /* 0x000fc6000ff7e0ff */
[----:B0-----:R-:W4:Y:S01]  /*11330*/  LDL.LU R172, [R1+0x380] ;  /* 0x0003800001ac7983 */ /* 0x001f220000300800 */
[----:B------:R-:W-:-:S03]  /*11340*/  IADD3.X R148, R148, UR18, RZ, P6, !PT ;  /* 0x0000001294947c10 */ /* 0x000fc6000b7fe4ff */
[----:B------:R0:W-:Y:S01]  /*11350*/  STL [R1+0x3c0], R168 ;  /* 0x0003c0a801007387 */ /* 0x0001e20000100800 */
[----:B------:R-:W-:Y:S02]  /*11360*/  IADD3 R157, P6, R157, UR45, RZ ;  /* 0x0000002d9d9d7c10 */ /* 0x000fe4000ffde0ff */
[----:B------:R-:W-:Y:S01]  /*11370*/  IADD3.X R161, R161, UR18, RZ, P5, !PT ;  /* 0x00000012a1a17c10 */ /* 0x000fe2000affe4ff */
[----:B0-----:R-:W4:Y:S04]  /*11380*/  LDL.LU R168, [R1+0x3a4] ;  /* 0x0003a40001a87983 */ /* 0x001f280000300800 */
[----:B------:R-:W-:Y:S01]  /*11390*/  STL [R1+0x3ec], R191 ;  /* 0x0003ecbf01007387 */ /* 0x000fe20000100800 */
[----:B------:R-:W-:Y:S02]  /*113a0*/  IADD3 R164, P5, R164, UR45, RZ ;  /* 0x0000002da4a47c10 */ /* 0x000fe4000ffbe0ff */
[----:B------:R-:W-:Y:S01]  /*113b0*/  IADD3.X R167, R167, UR18, RZ, P2, !PT ;  /* 0x00000012a7a77c10 */ /* 0x000fe200097fe4ff */
[----:B------:R-:W-:Y:S01]  /*113c0*/  STL [R1+0x3e4], R148 ;  /* 0x0003e49401007387 */ /* 0x000fe20000100800 */
[----:B------:R-:W-:-:S03]  /*113d0*/  IADD3 R174, P2, R174, UR45, RZ ;  /* 0x0000002daeae7c10 */ /* 0x000fc6000ff5e0ff */
[----:B------:R-:W-:Y:S04]  /*113e0*/  STL [R1+0x3b8], R157 ;  /* 0x0003b89d01007387 */ /* 0x000fe80000100800 */
[----:B------:R-:W-:Y:S04]  /*113f0*/  STL [R1+0x3dc], R161 ;  /* 0x0003dca101007387 */ /* 0x000fe80000100800 */
[----:B------:R0:W-:Y:S04]  /*11400*/  STL [R1+0x3a8], R174 ;  /* 0x0003a8ae01007387 */ /* 0x0001e80000100800 */
[----:B------:R-:W-:Y:S01]  /*11410*/  STL [R1+0x3b0], R164 ;  /* 0x0003b0a401007387 */ /* 0x000fe20000100800 */
[----:B------:R-:W-:-:S03]  /*11420*/  IADD3.X R177, R177, UR18, RZ, P1, !PT ;  /* 0x00000012b1b17c10 */ /* 0x000fc60008ffe4ff */
[----:B0-----:R-:W4:Y:S04]  /*11430*/  LDL.LU R174, [R1+0x378] ;  /* 0x0003780001ae7983 */ /* 0x001f280000300800 */
[----:B------:R-:W-:Y:S04]  /*11440*/  STL [R1+0x3d4], R167 ;  /* 0x0003d4a701007387 */ /* 0x000fe80000100800 */
[----:B------:R-:W4:Y:S04]  /*11450*/  LDL.LU R159, [R1+0x39c] ;  /* 0x00039c00019f7983 */ /* 0x000f280000300800 */
[----:B------:R-:W4:Y:S04]  /*11460*/  LDL.LU R158, [R1+0x370] ;  /* 0x00037000019e7983 */ /* 0x000f280000300800 */
[----:B------:R-:W4:Y:S04]  /*11470*/  LDL.LU R157, [R1+0x394] ;  /* 0x00039400019d7983 */ /* 0x000f280000300800 */
[----:B------:R0:W-:Y:S04]  /*11480*/  STL [R1+0x3cc], R177 ;  /* 0x0003ccb101007387 */ /* 0x0001e80000100800 */
[----:B------:R-:W4:Y:S04]  /*11490*/  LDL.LU R161, [R1+0x368] ;  /* 0x0003680001a17983 */ /* 0x000f280000300800 */
[----:B0-----:R-:W4:Y:S01]  /*114a0*/  LDL.LU R177, [R1+0x38c] ;  /* 0x00038c0001b17983 */ /* 0x001f220000300800 */
[----:B------:R-:W-:-:S03]  /*114b0*/  IADD3 R171, P1, R171, UR45, RZ ;  /* 0x0000002dabab7c10 */ /* 0x000fc6000ff3e0ff */
[----:B------:R-:W4:Y:S04]  /*114c0*/  LDL.LU R164, [R1+0x360] ;  /* 0x0003600001a47983 */ /* 0x000f280000300800 */
[----:B------:R0:W-:Y:S04]  /*114d0*/  STL [R1+0x3a0], R171 ;  /* 0x0003a0ab01007387 */ /* 0x0001e80000100800 */
[----:B0-----:R-:W4:Y:S04]  /*114e0*/  LDL.LU R171, [R1+0x384] ;  /* 0x0003840001ab7983 */ /* 0x001f280000300800 */
[----:B------:R-:W4:Y:S01]  /*114f0*/  LDL.LU R167, [R1+0x358] ;  /* 0x0003580001a77983 */ /* 0x000f220000300800 */
[----:B--2---:R-:W-:-:S05]  /*11500*/  IADD3.X R120, R120, UR18, RZ, P4, !PT ;  /* 0x0000001278787c10 */ /* 0x004fca000a7fe4ff */
[----:B------:R0:W-:Y:S01]  /*11510*/  STL [R1+0x3c4], R120 ;  /* 0x0003c47801007387 */ /* 0x0001e20000100800 */
[----:B---3--:R-:W-:-:S03]  /*11520*/  IADD3 R150, P4, R150, UR45, RZ ;  /* 0x0000002d96967c10 */ /* 0x008fc6000ff9e0ff */
[----:B0-----:R-:W2:Y:S01]  /*11530*/  LDL.LU R120, [R1+0x37c] ;  /* 0x00037c0001787983 */ /* 0x001ea20000300800 */
[----:B----4-:R-:W-:Y:S02]  /*11540*/  IADD3.X R121, R121, UR18, RZ, P3, !PT ;  /* 0x0000001279797c10 */ /* 0x010fe40009ffe4ff */
[----:B------:R-:W-:-:S03]  /*11550*/  IADD3 R153, P3, R153, UR45, RZ ;  /* 0x0000002d99997c10 */ /* 0x000fc6000ff7e0ff */
[----:B------:R0:W-:Y:S04]  /*11560*/  STL [R1+0x3bc], R121 ;  /* 0x0003bc7901007387 */ /* 0x0001e80000100800 */
[----:B0-----:R-:W3:Y:S01]  /*11570*/  LDL.LU R121, [R1+0x350] ;  /* 0x0003500001797983 */ /* 0x001ee20000300800 */
[----:B------:R-:W-:-:S03]  /*11580*/  IADD3.X R190, R190, UR18, RZ, P6, !PT ;  /* 0x00000012bebe7c10 */ /* 0x000fc6000b7fe4ff */
[----:B------:R-:W-:Y:S01]  /*11590*/  STL [R1+0x398], R150 ;  /* 0x0003989601007387 */ /* 0x000fe20000100800 */
[----:B------:R-:W-:-:S03]  /*115a0*/  IADD3 R154, P6, R154, UR45, RZ ;  /* 0x0000002d9a9a7c10 */ /* 0x000fc6000ffde0ff */
[----:B------:R0:W-:Y:S01]  /*115b0*/  STL [R1+0x3b4], R190 ;  /* 0x0003b4be01007387 */ /* 0x0001e20000100800 */
[----:B------:R-:W-:-:S03]  /*115c0*/  IADD3.X R162, R162, UR18, RZ, P5, !PT ;  /* 0x00000012a2a27c10 */ /* 0x000fc6000affe4ff */
[----:B0-----:R-:W4:Y:S04]  /*115d0*/  LDL.LU R190, [R1+0x374] ;  /* 0x0003740001be7983 */ /* 0x001f280000300800 */
[----:B------:R-:W-:Y:S01]  /*115e0*/  STL [R1+0x390], R153 ;  /* 0x0003909901007387 */ /* 0x000fe20000100800 */
[----:B------:R-:W-:-:S03]  /*115f0*/  IADD3 R172, P5, R172, UR45, RZ ;  /* 0x0000002dacac7c10 */ /* 0x000fc6000ffbe0ff */
[----:B------:R-:W4:Y:S04]  /*11600*/  LDL.LU R191, [R1+0x348] ;  /* 0x0003480001bf7983 */ /* 0x000f280000300800 */
[----:B------:R-:W-:Y:S04]  /*11610*/  STL [R1+0x388], R154 ;  /* 0x0003889a01007387 */ /* 0x000fe80000100800 */
[----:B------:R0:W-:Y:S04]  /*11620*/  STL [R1+0x380], R172 ;  /* 0x000380ac01007387 */ /* 0x0001e80000100800 */
[----:B------:R1:W-:Y:S01]  /*11630*/  STL [R1+0x3ac], R162 ;  /* 0x0003aca201007387 */ /* 0x0003e20000100800 */
[----:B------:R-:W-:-:S03]  /*11640*/  IADD3.X R168, R168, UR18, RZ, P2, !PT ;  /* 0x00000012a8a87c10 */ /* 0x000fc600097fe4ff */
[----:B0-----:R-:W4:Y:S04]  /*11650*/  LDL.LU R172, [R1+0x36c] ;  /* 0x00036c0001ac7983 */ /* 0x001f280000300800 */
[----:B------:R-:W4:Y:S04]  /*11660*/  LDL.LU R148, [R1+0x340] ;  /* 0x0003400001947983 */ /* 0x000f280000300800 */
[----:B------:R-:W4:Y:S04]  /*11670*/  LDL.LU R150, [R1+0x364] ;  /* 0x0003640001967983 */ /* 0x000f280000300800 */
[----:B------:R-:W4:Y:S04]  /*11680*/  LDL.LU R153, [R1+0x338] ;  /* 0x0003380001997983 */ /* 0x000f280000300800 */
[----:B------:R0:W-:Y:S04]  /*11690*/  STL [R1+0x3a4], R168 ;  /* 0x0003a4a801007387 */ /* 0x0001e80000100800 */
[----:B------:R-:W4:Y:S04]  /*116a0*/  LDL.LU R154, [R1+0x35c] ;  /* 0x00035c00019a7983 */ /* 0x000f280000300800 */
[----:B-1----:R-:W4:Y:S01]  /*116b0*/  LDL.LU R162, [R1+0x330] ;  /* 0x0003300001a27983 */ /* 0x002f220000300800 */
[----:B------:R-:W-:-:S03]  /*116c0*/  IADD3 R174, P2, R174, UR45, RZ ;  /* 0x0000002daeae7c10 */ /* 0x000fc6000ff5e0ff */
[----:B0-----:R-:W4:Y:S04]  /*116d0*/  LDL.LU R168, [R1+0x354] ;  /* 0x0003540001a87983 */ /* 0x001f280000300800 */
[----:B------:R0:W-:Y:S01]  /*116e0*/  STL [R1+0x378], R174 ;  /* 0x000378ae01007387 */ /* 0x0001e20000100800 */
[----:B------:R-:W-:Y:S02]  /*116f0*/  IADD3.X R159, R159, UR18, RZ, P1, !PT ;  /* 0x000000129f9f7c10 */ /* 0x000fe40008ffe4ff */
[----:B------:R-:W-:Y:S01]  /*11700*/  IADD3 R158, P1, R158, UR45, RZ ;  /* 0x0000002d9e9e7c10 */ /* 0x000fe2000ff3e0ff */
[----:B0-----:R-:W4:Y:S01]  /*11710*/  LDL.LU R174, [R1+0x328] ;  /* 0x0003280001ae7983 */ /* 0x001f220000300800 */
[----:B------:R-:W-:-:S03]  /*11720*/  IADD3.X R157, R157, UR18, RZ, P4, !PT ;  /* 0x000000129d9d7c10 */ /* 0x000fc6000a7fe4ff */
[----:B------:R-:W-:Y:S04]  /*11730*/  STL [R1+0x39c], R159 ;  /* 0x00039c9f01007387 */ /* 0x000fe80000100800 */
[----:B------:R-:W-:Y:S01]  /*11740*/  STL [R1+0x370], R158 ;  /* 0x0003709e01007387 */ /* 0x000fe20000100800 */
[----:B------:R-:W-:-:S05]  /*11750*/  IADD3.X R177, R177, UR18, RZ, P3, !PT ;  /* 0x00000012b1b17c10 */ /* 0x000fca0009ffe4ff */
[----:B------:R0:W-:Y:S04]  /*11760*/  STL [R1+0x38c], R177 ;  /* 0x00038cb101007387 */ /* 0x0001e80000100800 */
[----:B------:R-:W-:Y:S04]  /*11770*/  STL [R1+0x394], R157 ;  /* 0x0003949d01007387 */ /* 0x000fe80000100800 */
[----:B0-----:R-:W4:Y:S01]  /*11780*/  LDL.LU R177, [R1+0x34c] ;  /* 0x00034c0001b17983 */ /* 0x001f220000300800 */
[----:B------:R-:W-:Y:S02]  /*11790*/  IADD3 R161, P4, R161, UR45, RZ ;  /* 0x0000002da1a17c10 */ /* 0x000fe4000ff9e0ff */
[----:B------:R-:W-:-:S02]  /*117a0*/  IADD3.X R171, R171, UR18, RZ, P6, !PT ;  /* 0x00000012abab7c10 */ /* 0x000fc4000b7fe4ff */
[----:B------:R-:W-:Y:S01]  /*117b0*/  IADD3 R164, P3, R164, UR45, RZ ;  /* 0x0000002da4a47c10 */ /* 0x000fe2000ff7e0ff */
[----:B------:R-:W-:Y:S01]  /*117c0*/  STL [R1+0x368], R161 ;  /* 0x000368a101007387 */ /* 0x000fe20000100800 */
[----:B------:R-:W-:-:S03]  /*117d0*/  IADD3 R167, P6, R167, UR45, RZ ;  /* 0x0000002da7a77c10 */ /* 0x000fc6000ffde0ff */
[----:B------:R0:W-:Y:S04]  /*117e0*/  STL [R1+0x384], R171 ;  /* 0x000384ab01007387 */ /* 0x0001e80000100800 */
[----:B0-----:R-:W4:Y:S04]  /*117f0*/  LDL.LU R171, [R1+0x320] ;  /* 0x0003200001ab7983 */ /* 0x001f280000300800 */
[----:B------:R-:W-:Y:S04]  /*11800*/  STL [R1+0x360], R164 ;  /* 0x000360a401007387 */ /* 0x000fe80000100800 */
[----:B------:R-:W4:Y:S01]  /*11810*/  LDL.LU R157, [R1+0x344] ;  /* 0x00034400019d7983 */ /* 0x000f220000300800 */
[----:B--2---:R-:W-:-:S05]  /*11820*/  IADD3.X R120, R120, UR18, RZ, P5, !PT ;  /* 0x0000001278787c10 */ /* 0x004fca000affe4ff */
[----:B------:R0:W-:Y:S04]  /*11830*/  STL [R1+0x37c], R120 ;  /* 0x00037c7801007387 */ /* 0x0001e80000100800 */
[----:B------:R-:W-:Y:S04]  /*11840*/  STL [R1+0x358], R167 ;  /* 0x000358a701007387 */ /* 0x000fe80000100800 */
[----:B0-----:R-:W2:Y:S04]  /*11850*/  LDL.LU R120, [R1+0x318] ;  /* 0x0003180001787983 */ /* 0x001ea80000300800 */
[----:B------:R-:W2:Y:S01]  /*11860*/  LDL.LU R161, [R1+0x33c] ;  /* 0x00033c0001a17983 */ /* 0x000ea20000300800 */
[----:B---3--:R-:W-:-:S05]  /*11870*/  IADD3 R121, P5, R121, UR45, RZ ;  /* 0x0000002d79797c10 */ /* 0x008fca000ffbe0ff */
[----:B------:R0:W-:Y:S04]  /*11880*/  STL [R1+0x350], R121 ;  /* 0x0003507901007387 */ /* 0x0001e80000100800 */
[----:B0-----:R-:W3:Y:S01]  /*11890*/  LDL.LU R121, [R1+0x310] ;  /* 0x0003100001797983 */ /* 0x001ee20000300800 */
[----:B----4-:R-:W-:-:S03]  /*118a0*/  IADD3.X R190, R190, UR18, RZ, P2, !PT ;  /* 0x00000012bebe7c10 */ /* 0x010fc600097fe4ff */
[----:B------:R-:W4:Y:S04]  /*118b0*/  LDL.LU R164, [R1+0x334] ;  /* 0x0003340001a47983 */ /* 0x000f280000300800 */
[----:B------:R-:W4:Y:S04]  /*118c0*/  LDL.LU R167, [R1+0x308] ;  /* 0x0003080001a77983 */ /* 0x000f280000300800 */
[----:B------:R0:W-:Y:S01]  /*118d0*/  STL [R1+0x374], R190 ;  /* 0x000374be01007387 */ /* 0x0001e20000100800 */
[----:B------:R-:W-:-:S03]  /*118e0*/  IADD3 R191, P2, R191, UR45, RZ ;  /* 0x0000002dbfbf7c10 */ /* 0x000fc6000ff5e0ff */
[----:B0-----:R-:W4:Y:S01]  /*118f0*/  LDL.LU R190, [R1+0x32c] ;  /* 0x00032c0001be7983 */ /* 0x001f220000300800 */
[----:B------:R-:W-:Y:S02]  /*11900*/  IADD3.X R172, R172, UR18, RZ, P1, !PT ;  /* 0x00000012acac7c10 */ /* 0x000fe40008ffe4ff */
[----:B------:R-:W-:-:S03]  /*11910*/  IADD3 R148, P1, R148, UR45, RZ ;  /* 0x0000002d94947c10 */ /* 0x000fc6000ff3e0ff */
[----:B------:R0:W-:Y:S01]  /*11920*/  STL [R1+0x36c], R172 ;  /* 0x00036cac01007387 */ /* 0x0001e20000100800 */
[----:B------:R-:W-:Y:S02]  /*11930*/  IADD3.X R150, R150, UR18, RZ, P4, !PT ;  /* 0x0000001296967c10 */ /* 0x000fe4000a7fe4ff */
[----:B------:R-:W-:Y:S01]  /*11940*/  IADD3 R153, P4, R153, UR45, RZ ;  /* 0x0000002d99997c10 */ /* 0x000fe2000ff9e0ff */
[----:B0-----:R-:W4:Y:S04]  /*11950*/  LDL.LU R172, [R1+0x300] ;  /* 0x0003000001ac7983 */ /* 0x001f280000300800 */
[----:B------:R-:W-:Y:S01]  /*11960*/  STL [R1+0x348], R191 ;  /* 0x000348bf01007387 */ /* 0x000fe20000100800 */
[----:B------:R-:W-:-:S03]  /*11970*/  IADD3.X R154, R154, UR18, RZ, P3, !PT ;  /* 0x000000129a9a7c10 */ /* 0x000fc60009ffe4ff */
[----:B------:R-:W-:Y:S01]  /*11980*/  STL [R1+0x340], R148 ;  /* 0x0003409401007387 */ /* 0x000fe20000100800 */
[----:B------:R-:W-:Y:S02]  /*11990*/  IADD3 R162, P3, R162, UR45, RZ ;  /* 0x0000002da2a27c10 */ /* 0x000fe4000ff7e0ff */
[----:B------:R-:W-:Y:S01]  /*119a0*/  IADD3.X R168, R168, UR18, RZ, P6, !PT ;  /* 0x00000012a8a87c10 */ /* 0x000fe2000b7fe4ff */
[----:B------:R-:W-:Y:S04]  /*119b0*/  STL [R1+0x364], R150 ;  /* 0x0003649601007387 */ /* 0x000fe80000100800 */
[----:B------:R-:W-:Y:S04]  /*119c0*/  STL [R1+0x338], R153 ;  /* 0x0003389901007387 */ /* 0x000fe80000100800 */
[----:B------:R0:W-:Y:S04]  /*119d0*/  STL [R1+0x354], R168 ;  /* 0x000354a801007387 */ /* 0x0001e80000100800 */
[----:B------:R1:W-:Y:S01]  /*119e0*/  STL [R1+0x35c], R154 ;  /* 0x00035c9a01007387 */ /* 0x0003e20000100800 */
[----:B------:R-:W-:-:S03]  /*119f0*/  IADD3 R174, P6, R174, UR45, RZ ;  /* 0x0000002daeae7c10 */ /* 0x000fc6000ffde0ff */
[----:B0-----:R-:W4:Y:S04]  /*11a00*/  LDL.LU R168, [R1+0x324] ;  /* 0x0003240001a87983 */ /* 0x001f280000300800 */
[----:B------:R-:W-:Y:S04]  /*11a10*/  STL [R1+0x330], R162 ;  /* 0x000330a201007387 */ /* 0x000fe80000100800 */
[----:B------:R-:W4:Y:S04]  /*11a20*/  LDL.LU R148, [R1+0x2f8] ;  /* 0x0002f80001947983 */ /* 0x000f280000300800 */
[----:B------:R-:W4:Y:S04]  /*11a30*/  LDL.LU R150, [R1+0x31c] ;  /* 0x00031c0001967983 */ /* 0x000f280000300800 */
[----:B------:R-:W4:Y:S04]  /*11a40*/  LDL.LU R153, [R1+0x2f0] ;  /* 0x0002f00001997983 */ /* 0x000f280000300800 */
[----:B------:R0:W-:Y:S04]  /*11a50*/  STL [R1+0x328], R174 ;  /* 0x000328ae01007387 */ /* 0x0001e80000100800 */
[----:B-1----:R-:W4:Y:S01]  /*11a60*/  LDL.LU R154, [R1+0x314] ;  /* 0x00031400019a7983 */ /* 0x002f220000300800 */
[----:B------:R-:W-:-:S03]  /*11a70*/  IADD3.X R177, R177, UR18, RZ, P5, !PT ;  /* 0x00000012b1b17c10 */ /* 0x000fc6000affe4ff */
[----:B0-----:R-:W4:Y:S04]  /*11a80*/  LDL.LU R174, [R1+0x2e8] ;  /* 0x0002e80001ae7983 */ /* 0x001f280000300800 */
[----:B------:R-:W4:Y:S04]  /*11a90*/  LDL.LU R162, [R1+0x30c] ;  /* 0x00030c0001a27983 */ /* 0x000f280000300800 */
[----:B------:R0:W-:Y:S04]  /*11aa0*/  STL [R1+0x34c], R177 ;  /* 0x00034cb101007387 */ /* 0x0001e80000100800 */
[----:B0-----:R-:W4:Y:S01]  /*11ab0*/  LDL.LU R177, [R1+0x2e0] ;  /* 0x0002e00001b17983 */ /* 0x001f220000300800 */
[----:B------:R-:W-:-:S02]  /*11ac0*/  IADD3 R171, P5, R171, UR45, RZ ;  /* 0x0000002dabab7c10 */ /* 0x000fc4000ffbe0ff */
[----:B------:R-:W-:-:S03]  /*11ad0*/  IADD3.X R157, R157, UR18, RZ, P2, !PT ;  /* 0x000000129d9d7c10 */ /* 0x000fc600097fe4ff */
[----:B------:R0:W-:Y:S04]  /*11ae0*/  STL [R1+0x320], R171 ;  /* 0x000320ab01007387 */ /* 0x0001e80000100800 */
[----:B0-----:R-:W4:Y:S01]  /*11af0*/  LDL.LU R171, [R1+0x304] ;  /* 0x0003040001ab7983 */ /* 0x001f220000300800 */
[----:B--2---:R-:W-:Y:S02]  /*11b00*/  IADD3 R120, P2, R120, UR45, RZ ;  /* 0x0000002d78787c10 */ /* 0x004fe4000ff5e0ff */
[----:B------:R-:W-:-:S03]  /*11b10*/  IADD3.X R161, R161, UR18, RZ, P1, !PT ;  /* 0x00000012a1a17c10 */ /* 0x000fc60008ffe4ff */
[----:B------:R0:W-:Y:S04]  /*11b20*/  STL [R1+0x318], R120 ;  /* 0x0003187801007387 */ /* 0x0001e80000100800 */
[----:B0-----:R-:W2:Y:S01]  /*11b30*/  LDL.LU R120, [R1+0x2d8] ;  /* 0x0002d80001787983 */ /* 0x001ea20000300800 */
[----:B---3--:R-:W-:-:S03]  /*11b40*/  IADD3 R121, P1, R121, UR45, RZ ;  /* 0x0000002d79797c10 */ /* 0x008fc6000ff3e0ff */
[----:B------:R-:W-:Y:S01]  /*11b50*/  STL [R1+0x344], R157 ;  /* 0x0003449d01007387 */ /* 0x000fe20000100800 */
[----:B----4-:R-:W-:-:S03]  /*11b60*/  IADD3.X R164, R164, UR18, RZ, P4, !PT ;  /* 0x00000012a4a47c10 */ /* 0x010fc6000a7fe4ff */
[----:B------:R0:W-:Y:S01]  /*11b70*/  STL [R1+0x310], R121 ;  /* 0x0003107901007387 */ /* 0x0001e20000100800 */
[----:B------:R-:W-:-:S03]  /*11b80*/  IADD3 R167, P4, R167, UR45, RZ ;  /* 0x0000002da7a77c10 */ /* 0x000fc6000ff9e0ff */
[----:B0-----:R-:W3:Y:S04]  /*11b90*/  LDL.LU R121, [R1+0x2fc] ;  /* 0x0002fc0001797983 */ /* 0x001ee80000300800 */
[----:B------:R-:W-:Y:S01]  /*11ba0*/  STL [R1+0x33c], R161 ;  /* 0x00033ca101007387 */ /* 0x000fe20000100800 */
[----:B------:R-:W-:-:S03]  /*11bb0*/  IADD3.X R190, R190, UR18, RZ, P3, !PT ;  /* 0x00000012bebe7c10 */ /* 0x000fc60009ffe4ff */
[----:B------:R-:W4:Y:S04]  /*11bc0*/  LDL.LU R158, [R1+0x2d0] ;  /* 0x0002d000019e7983 */ /* 0x000f280000300800 */
[----:B------:R-:W-:Y:S04]  /*11bd0*/  STL [R1+0x334], R164 ;  /* 0x000334a401007387 */ /* 0x000fe80000100800 */
[----:B------:R0:W-:Y:S04]  /*11be0*/  STL [R1+0x32c], R190 ;  /* 0x00032cbe01007387 */ /* 0x0001e80000100800 */
[----:B------:R1:W-:Y:S04]  /*11bf0*/  STL [R1+0x308], R167 ;  /* 0x000308a701007387 */ /* 0x0003e80000100800 */
[----:B0-----:R-:W4:Y:S01]  /*11c00*/  LDL.LU R190, [R1+0x2f4] ;  /* 0x0002f40001be7983 */ /* 0x001f220000300800 */
[----:B------:R-:W-:-:S03]  /*11c10*/  IADD3 R172, P3, R172, UR45, RZ ;  /* 0x0000002dacac7c10 */ /* 0x000fc6000ff7e0ff */
[----:B------:R-:W4:Y:S04]  /*11c20*/  LDL.LU R191, [R1+0x2c8] ;  /* 0x0002c80001bf7983 */ /* 0x000f280000300800 */
[----:B------:R-:W4:Y:S04]  /*11c30*/  LDL.LU R157, [R1+0x2ec] ;  /* 0x0002ec00019d7983 */ /* 0x000f280000300800 */
[----:B------:R-:W4:Y:S04]  /*11c40*/  LDL.LU R161, [R1+0x2c0] ;  /* 0x0002c00001a17983 */ /* 0x000f280000300800 */
[----:B------:R0:W-:Y:S04]  /*11c50*/  STL [R1+0x300], R172 ;  /* 0x000300ac01007387 */ /* 0x0001e80000100800 */
[----:B------:R-:W4:Y:S04]  /*11c60*/  LDL.LU R164, [R1+0x2e4] ;  /* 0x0002e40001a47983 */ /* 0x000f280000300800 */
[----:B-1----:R-:W4:Y:S04]  /*11c70*/  LDL.LU R167, [R1+0x2b8] ;  /* 0x0002b80001a77983 */ /* 0x002f280000300800 */
[----:B0-----:R-:W4:Y:S01]  /*11c80*/  LDL.LU R172, [R1+0x2dc] ;  /* 0x0002dc0001ac7983 */ /* 0x001f220000300800 */
[----:B------:R-:W-:-:S05]  /*11c90*/  IADD3.X R168, R168, UR18, RZ, P6, !PT ;  /* 0x00000012a8a87c10 */ /* 0x000fca000b7fe4ff */
[----:B------:R0:W-:Y:S01]  /*11ca0*/  STL [R1+0x324], R168 ;  /* 0x000324a801007387 */ /* 0x0001e20000100800 */
[----:B------:R-:W-:Y:S02]  /*11cb0*/  IADD3 R148, P6, R148, UR45, RZ ;  /* 0x0000002d94947c10 */ /* 0x000fe4000ffde0ff */
[----:B------:R-:W-:Y:S01]  /*11cc0*/  IADD3.X R150, R150, UR18, RZ, P5, !PT ;  /* 0x0000001296967c10 */ /* 0x000fe2000affe4ff */
[----:B0-----:R-:W4:Y:S01]  /*11cd0*/  LDL.LU R168, [R1+0x2b0] ;  /* 0x0002b00001a87983 */ /* 0x001f220000300800 */
[----:B------:R-:W-:-:S03]  /*11ce0*/  IADD3 R153, P5, R153, UR45, RZ ;  /* 0x0000002d99997c10 */ /* 0x000fc6000ffbe0ff */
[----:B------:R-:W-:Y:S01]  /*11cf0*/  STL [R1+0x2f8], R148 ;  /* 0x0002f89401007387 */ /* 0x000fe20000100800 */
[----:B------:R-:W-:-:S03]  /*11d00*/  IADD3.X R154, R154, UR18, RZ, P2, !PT ;  /* 0x000000129a9a7c10 */ /* 0x000fc600097fe4ff */
[----:B------:R-:W-:Y:S01]  /*11d10*/  STL [R1+0x31c], R150 ;  /* 0x00031c9601007387 */ /* 0x000fe20000100800 */
[----:B------:R-:W-:Y:S02]  /*11d20*/  IADD3 R174, P2, R174, UR45, RZ ;  /* 0x0000002daeae7c10 */ /* 0x000fe4000ff5e0ff */
[----:B------:R-:W-:-:S03]  /*11d30*/  IADD3.X R162, R162, UR18, RZ, P1, !PT ;  /* 0x00000012a2a27c10 */ /* 0x000fc60008ffe4ff */
[----:B------:R0:W-:Y:S04]  /*11d40*/  STL [R1+0x2e8], R174 ;  /* 0x0002e8ae01007387 */ /* 0x0001e80000100800 */
[----:B------:R-:W-:Y:S04]  /*11d50*/  STL [R1+0x2f0], R153 ;  /* 0x0002f09901007387 */ /* 0x000fe80000100800 */
[----:B0-----:R-:W4:Y:S01]  /*11d60*/  LDL.LU R174, [R1+0x2d4] ;  /* 0x0002d40001ae7983 */ /* 0x001f220000300800 */
[----:B------:R-:W-:-:S03]  /*11d70*/  IADD3 R177, P1, R177, UR45, RZ ;  /* 0x0000002db1b17c10 */ /* 0x000fc6000ff3e0ff */
[----:B------:R-:W-:Y:S04]  /*11d80*/  STL [R1+0x314], R154 ;  /* 0x0003149a01007387 */ /* 0x000fe80000100800 */
[----:B------:R0:W-:Y:S04]  /*11d90*/  STL [R1+0x2e0], R177 ;  /* 0x0002e0b101007387 */ /* 0x0001e80000100800 */
[----:B0-----:R-:W4:Y:S01]  /*11da0*/  LDL.LU R177, [R1+0x2a8] ;  /* 0x0002a80001b17983 */ /* 0x001f220000300800 */
[----:B------:R-:W-:-:S03]  /*11db0*/  IADD3.X R171, R171, UR18, RZ, P4, !PT ;  /* 0x00000012abab7c10 */ /* 0x000fc6000a7fe4ff */
[----:B------:R-:W-:Y:S04]  /*11dc0*/  STL [R1+0x30c], R162 ;  /* 0x00030ca201007387 */ /* 0x000fe80000100800 */
[----:B------:R-:W4:Y:S04]  /*11dd0*/  LDL.LU R148, [R1+0x2cc] ;  /* 0x0002cc0001947983 */ /* 0x000f280000300800 */
[----:B------:R-:W4:Y:S04]  /*11de0*/  LDL.LU R150, [R1+0x2a0] ;  /* 0x0002a00001967983 */ /* 0x000f280000300800 */
[----:B------:R0:W-:Y:S04]  /*11df0*/  STL [R1+0x304], R171 ;  /* 0x000304ab01007387 */ /* 0x0001e80000100800 */
[----:B0-----:R-:W4:Y:S04]  /*11e00*/  LDL.LU R171, [R1+0x2c4] ;  /* 0x0002c40001ab7983 */ /* 0x001f280000300800 */
[----:B------:R-:W4:Y:S01]  /*11e10*/  LDL.LU R153, [R1+0x298] ;  /* 0x0002980001997983 */ /* 0x000f220000300800 */
[----:B--2---:R-:W-:-:S05]  /*11e20*/  IADD3 R120, P4, R120, UR45, RZ ;  /* 0x0000002d78787c10 */ /* 0x004fca000ff9e0ff */
[----:B------:R0:W-:Y:S04]  /*11e30*/  STL [R1+0x2d8], R120 ;  /* 0x0002d87801007387 */ /* 0x0001e80000100800 */
[----:B0-----:R-:W2:Y:S04]  /*11e40*/  LDL.LU R120, [R1+0x2bc] ;  /* 0x0002bc0001787983 */ /* 0x001ea80000300800 */
[----:B------:R-:W2:Y:S01]  /*11e50*/  LDL.LU R154, [R1+0x290] ;  /* 0x00029000019a7983 */ /* 0x000ea20000300800 */
[----:B---3--:R-:W-:-:S03]  /*11e60*/  IADD3.X R121, R121, UR18, RZ, P3, !PT ;  /* 0x0000001279797c10 */ /* 0x008fc60009ffe4ff */
[----:B------:R-:W3:Y:S04]  /*11e70*/  LDL.LU R162, [R1+0x2b4] ;  /* 0x0002b40001a27983 */ /* 0x000ee80000300800 */
[----:B------:R0:W-:Y:S01]  /*11e80*/  STL [R1+0x2fc], R121 ;  /* 0x0002fc7901007387 */ /* 0x0001e20000100800 */
[----:B----4-:R-:W-:-:S03]  /*11e90*/  IADD3 R158, P3, R158, UR45, RZ ;  /* 0x0000002d9e9e7c10 */ /* 0x010fc6000ff7e0ff */
        /* <DEDUP_REMOVED lines=15> */
[----:B------:R1:W-:Y:S04]  /*11f90*/  STL [R1+0x2e4], R164 ;  /* 0x0002e4a401007387 */ /* 0x0003e80000100800 */
[----:B0-----:R-:W4:Y:S01]  /*11fa0*/  LDL.LU R172, [R1+0x280] ;  /* 0x0002800001ac7983 */ /* 0x001f220000300800 */
[----:B------:R-:W-:-:S03]  /*11fb0*/  IADD3 R168, P1, R168, UR45, RZ ;  /* 0x0000002da8a87c10 */ /* 0x000fc6000ff3e0ff */
[----:B------:R-:W-:Y:S04]  /*11fc0*/  STL [R1+0x2b8], R167 ;  /* 0x0002b8a701007387 */ /* 0x000fe80000100800 */
[----:B------:R-:W4:Y:S04]  /*11fd0*/  LDL.LU R191, [R1+0x2a4] ;  /* 0x0002a40001bf7983 */ /* 0x000f280000300800 */
[----:B------:R-:W4:Y:S04]  /*11fe0*/  LDL.LU R157, [R1+0x278] ;  /* 0x00027800019d7983 */ /* 0x000f280000300800 */
[----:B------:R-:W4:Y:S04]  /*11ff0*/  LDL.LU R161, [R1+0x29c] ;  /* 0x00029c0001a17983 */ /* 0x000f280000300800 */
[----:B------:R0:W-:Y:S04]  /*12000*/  STL [R1+0x2b0], R168 ;  /* 0x0002b0a801007387 */ /* 0x0001e80000100800 */
[----:B-1----:R-:W4:Y:S04]  /*12010*/  LDL.LU R164, [R1+0x270] ;  /* 0x0002700001a47983 */ /* 0x002f280000300800 */
[----:B0-----:R-:W4:Y:S01]  /*12020*/  LDL.LU R168, [R1+0x294] ;  /* 0x0002940001a87983 */ /* 0x001f220000300800 */
[----:B------:R-:W-:-:S03]  /*12030*/  IADD3.X R174, R174, UR18, RZ, P4, !PT ;  /* 0x00000012aeae7c10 */ /* 0x000fc6000a7fe4ff */
[----:B------:R-:W4:Y:S04]  /*12040*/  LDL.LU R167, [R1+0x268] ;  /* 0x0002680001a77983 */ /* 0x000f280000300800 */
[----:B------:R0:W-:Y:S04]  /*12050*/  STL [R1+0x2d4], R174 ;  /* 0x0002d4ae01007387 */ /* 0x0001e80000100800 */
[----:B0-----:R-:W4:Y:S01]  /*12060*/  LDL.LU R174, [R1+0x28c] ;  /* 0x00028c0001ae7983 */ /* 0x001f220000300800 */
[----:B------:R-:W-:-:S05]  /*12070*/  IADD3 R177, P4, R177, UR45, RZ ;  /* 0x0000002db1b17c10 */ /* 0x000fca000ff9e0ff */
[----:B------:R0:W-:Y:S04]  /*12080*/  STL [R1+0x2a8], R177 ;  /* 0x0002a8b101007387 */ /* 0x0001e80000100800 */
[----:B0-----:R-:W4:Y:S01]  /*12090*/  LDL.LU R177, [R1+0x260] ;  /* 0x0002600001b17983 */ /* 0x001f220000300800 */
[----:B------:R-:W-:Y:S02]  /*120a0*/  IADD3.X R148, R148, UR18, RZ, P3, !PT ;  /* 0x0000001294947c10 */ /* 0x000fe40009ffe4ff */
[----:B------:R-:W-:Y:S02]  /*120b0*/  IADD3 R150, P3, R150, UR45, RZ ;  /* 0x0000002d96967c10 */ /* 0x000fe4000ff7e0ff */
[----:B------:R-:W-:-:S05]  /*120c0*/  IADD3.X R171, R171, UR18, RZ, P6, !PT ;  /* 0x00000012abab7c10 */ /* 0x000fca000b7fe4ff */
[----:B------:R0:W-:Y:S01]  /*120d0*/  STL [R1+0x2c4], R171 ;  /* 0x0002c4ab01007387 */ /* 0x0001e20000100800 */
[----:B------:R-:W-:-:S03]  /*120e0*/  IADD3 R153, P6, R153, UR45, RZ ;  /* 0x0000002d99997c10 */ /* 0x000fc6000ffde0ff */
[----:B------:R-:W-:Y:S04]  /*120f0*/  STL [R1+0x2cc], R148 ;  /* 0x0002cc9401007387 */ /* 0x000fe80000100800 */
[----:B0-----:R-:W4:Y:S04]  /*12100*/  LDL.LU R171, [R1+0x284] ;  /* 0x0002840001ab7983 */ /* 0x001f280000300800 */
[----:B------:R-:W-:Y:S01]  /*12110*/  STL [R1+0x2a0], R150 ;  /* 0x0002a09601007387 */ /* 0x000fe20000100800 */
[----:B--2---:R-:W-:Y:S02]  /*12120*/  IADD3.X R120, R120, UR18, RZ, P5, !PT ;  /* 0x0000001278787c10 */ /* 0x004fe4000affe4ff */
[----:B------:R-:W-:-:S03]  /*12130*/  IADD3 R154, P5, R154, UR45, RZ ;  /* 0x0000002d9a9a7c10 */ /* 0x000fc6000ffbe0ff */
[----:B------:R0:W-:Y:S01]  /*12140*/  STL [R1+0x2bc], R120 ;  /* 0x0002bc7801007387 */ /* 0x0001e20000100800 */
[----:B---3--:R-:W-:-:S03]  /*12150*/  IADD3.X R162, R162, UR18, RZ, P2, !PT ;  /* 0x00000012a2a27c10 */ /* 0x008fc600097fe4ff */
[----:B0-----:R-:W2:Y:S04]  /*12160*/  LDL.LU R120, [R1+0x258] ;  /* 0x0002580001787983 */ /* 0x001ea80000300800 */
[----:B------:R-:W-:Y:S01]  /*12170*/  STL [R1+0x298], R153 ;  /* 0x0002989901007387 */ /* 0x000fe20000100800 */
[----:B----4-:R-:W-:-:S03]  /*12180*/  IADD3 R121, P2, R121, UR45, RZ ;  /* 0x0000002d79797c10 */ /* 0x010fc6000ff5e0ff */
[----:B------:R-:W3:Y:S04]  /*12190*/  LDL.LU R158, [R1+0x27c] ;  /* 0x00027c00019e7983 */ /* 0x000ee80000300800 */
[----:B------:R-:W-:Y:S04]  /*121a0*/  STL [R1+0x290], R154 ;  /* 0x0002909a01007387 */ /* 0x000fe80000100800 */
[----:B------:R0:W-:Y:S04]  /*121b0*/  STL [R1+0x288], R121 ;  /* 0x0002887901007387 */ /* 0x0001e80000100800 */
[----:B------:R1:W-:Y:S04]  /*121c0*/  STL [R1+0x2b4], R162 ;  /* 0x0002b4a201007387 */ /* 0x0003e80000100800 */
[----:B0-----:R-:W4:Y:S04]  /*121d0*/  LDL.LU R121, [R1+0x250] ;  /* 0x0002500001797983 */ /* 0x001f280000300800 */
[----:B------:R-:W4:Y:S01]  /*121e0*/  LDL.LU R148, [R1+0x274] ;  /* 0x0002740001947983 */ /* 0x000f220000300800 */
[----:B------:R-:W-:-:S03]  /*121f0*/  IADD3.X R190, R190, UR18, RZ, P1, !PT ;  /* 0x00000012bebe7c10 */ /* 0x000fc60008ffe4ff */
[----:B------:R-:W4:Y:S04]  /*12200*/  LDL.LU R150, [R1+0x248] ;  /* 0x0002480001967983 */ /* 0x000f280000300800 */
[----:B------:R-:W4:Y:S04]  /*12210*/  LDL.LU R153, [R1+0x26c] ;  /* 0x00026c0001997983 */ /* 0x000f280000300800 */
[----:B------:R0:W-:Y:S04]  /*12220*/  STL [R1+0x2ac], R190 ;  /* 0x0002acbe01007387 */ /* 0x0001e80000100800 */
[----:B------:R-:W4:Y:S04]  /*12230*/  LDL.LU R154, [R1+0x240] ;  /* 0x00024000019a7983 */ /* 0x000f280000300800 */
[----:B-1----:R-:W4:Y:S04]  /*12240*/  LDL.LU R162, [R1+0x264] ;  /* 0x0002640001a27983 */ /* 0x002f280000300800 */
[----:B0-----:R-:W4:Y:S01]  /*12250*/  LDL.LU R190, [R1+0x444] ;  /* 0x0004440001be7983 */ /* 0x001f220000300800 */
[----:B------:R-:W-:-:S05]  /*12260*/  IADD3 R172, P1, R172, UR45, RZ ;  /* 0x0000002dacac7c10 */ /* 0x000fca000ff3e0ff */
[----:B------:R0:W-:Y:S01]  /*12270*/  STL [R1+0x280], R172 ;  /* 0x000280ac01007387 */ /* 0x0001e20000100800 */
[----:B------:R-:W-:Y:S02]  /*12280*/  IADD3.X R191, R191, UR18, RZ, P4, !PT ;  /* 0x00000012bfbf7c10 */ /* 0x000fe4000a7fe4ff */
[----:B------:R-:W-:Y:S01]  /*12290*/  IADD3 R157, P4, R157, UR45, RZ ;  /* 0x0000002d9d9d7c10 */ /* 0x000fe2000ff9e0ff */
[----:B0-----:R-:W4:Y:S01]  /*122a0*/  LDL.LU R172, [R1+0x25c] ;  /* 0x00025c0001ac7983 */ /* 0x001f220000300800 */
[----:B------:R-:W-:-:S03]  /*122b0*/  IADD3.X R161, R161, UR18, RZ, P3, !PT ;  /* 0x00000012a1a17c10 */ /* 0x000fc60009ffe4ff */
[----:B------:R-:W-:Y:S04]  /*122c0*/  STL [R1+0x2a4], R191 ;  /* 0x0002a4bf01007387 */ /* 0x000fe80000100800 */
[----:B------:R-:W-:Y:S01]  /*122d0*/  STL [R1+0x278], R157 ;  /* 0x0002789d01007387 */ /* 0x000fe20000100800 */
[----:B------:R-:W-:Y:S02]  /*122e0*/  IADD3 R164, P3, R164, UR45, RZ ;  /* 0x0000002da4a47c10 */ /* 0x000fe4000ff7e0ff */
[----:B------:R-:W-:Y:S02]  /*122f0*/  IADD3.X R168, R168, UR18, RZ, P6, !PT ;  /* 0x00000012a8a87c10 */ /* 0x000fe4000b7fe4ff */
[----:B------:R-:W-:-:S03]  /*12300*/  IADD3 R167, P6, R167, UR45, RZ ;  /* 0x0000002da7a77c10 */ /* 0x000fc6000ffde0ff */
[----:B------:R0:W-:Y:S04]  /*12310*/  STL [R1+0x294], R168 ;  /* 0x000294a801007387 */ /* 0x0001e80000100800 */
[----:B------:R-:W-:Y:S04]  /*12320*/  STL [R1+0x29c], R161 ;  /* 0x00029ca101007387 */ /* 0x000fe80000100800 */
[----:B0-----:R-:W4:Y:S01]  /*12330*/  LDL.LU R168, [R1+0x43c] ;  /* 0x00043c0001a87983 */ /* 0x001f220000300800 */
[----:B------:R-:W-:-:S03]  /*12340*/  IADD3.X R174, R174, UR18, RZ, P5, !PT ;  /* 0x00000012aeae7c10 */ /* 0x000fc6000affe4ff */
[----:B------:R-:W-:Y:S04]  /*12350*/  STL [R1+0x270], R164 ;  /* 0x000270a401007387 */ /* 0x000fe80000100800 */
[----:B------:R0:W-:Y:S04]  /*12360*/  STL [R1+0x28c], R174 ;  /* 0x00028cae01007387 */ /* 0x0001e80000100800 */
[----:B0-----:R-:W4:Y:S01]  /*12370*/  LDL.LU R174, [R1+0x254] ;  /* 0x0002540001ae7983 */ /* 0x001f220000300800 */
[----:B------:R-:W-:-:S03]  /*12380*/  IADD3 R177, P5, R177, UR45, RZ ;  /* 0x0000002db1b17c10 */ /* 0x000fc6000ffbe0ff */
[----:B------:R-:W-:Y:S04]  /*12390*/  STL [R1+0x268], R167 ;  /* 0x000268a701007387 */ /* 0x000fe80000100800 */
[----:B------:R-:W4:Y:S04]  /*123a0*/  LDL.LU R191, [R1+0x438] ;  /* 0x0004380001bf7983 */ /* 0x000f280000300800 */
[----:B------:R-:W4:Y:S04]  /*123b0*/  LDL.LU R157, [R1+0x24c] ;  /* 0x00024c00019d7983 */ /* 0x000f280000300800 */
[----:B------:R0:W-:Y:S04]  /*123c0*/  STL [R1+0x260], R177 ;  /* 0x000260b101007387 */ /* 0x0001e80000100800 */
[----:B0-----:R-:W4:Y:S01]  /*123d0*/  LDL.LU R177, [R1+0x430] ;  /* 0x0004300001b17983 */ /* 0x001f220000300800 */
[----:B------:R-:W-:-:S03]  /*123e0*/  IADD3.X R171, R171, UR18, RZ, P2, !PT ;  /* 0x00000012abab7c10 */ /* 0x000fc600097fe4ff */
[----:B------:R-:W4:Y:S04]  /*123f0*/  LDL.LU R161, [R1+0x244] ;  /* 0x0002440001a17983 */ /* 0x000f280000300800 */
[----:B------:R0:W-:Y:S04]  /*12400*/  STL [R1+0x284], R171 ;  /* 0x000284ab01007387 */ /* 0x0001e80000100800 */
[----:B0-----:R-:W4:Y:S04]  /*12410*/  LDL.LU R171, [R1+0x428] ;  /* 0x0004280001ab7983 */ /* 0x001f280000300800 */
[----:B------:R-:W4:Y:S04]  /*12420*/  LDL.LU R164, [R1+0x23c] ;  /* 0x00023c0001a47983 */ /* 0x000f280000300800 */
[----:B------:R-:W4:Y:S01]  /*12430*/  LDL.LU R167, [R1+0x21c] ;  /* 0x00021c0001a77983 */ /* 0x000f220000300800 */
[----:B--2---:R-:W-:-:S05]  /*12440*/  IADD3 R120, P2, R120, UR45, RZ ;  /* 0x0000002d78787c10 */ /* 0x004fca000ff5e0ff */
[----:B------:R0:W-:Y:S01]  /*12450*/  STL [R1+0x258], R120 ;  /* 0x0002587801007387 */ /* 0x0001e20000100800 */
[----:B---3--:R-:W-:-:S03]  /*12460*/  IADD3.X R158, R158, UR18, RZ, P1, !PT ;  /* 0x000000129e9e7c10 */ /* 0x008fc60008ffe4ff */
[----:B0-----:R-:W2:Y:S01]  /*12470*/  LDL.LU R120, [R1+0x440] ;  /* 0x0004400001787983 */ /* 0x001ea20000300800 */
[----:B----4-:R-:W-:Y:S02]  /*12480*/  IADD3 R121, P1, R121, UR45, RZ ;  /* 0x0000002d79797c10 */ /* 0x010fe4000ff3e0ff */
[----:B------:R-:W-:-:S03]  /*12490*/  IADD3.X R148, R148, UR18, RZ, P4, !PT ;  /* 0x0000001294947c10 */ /* 0x000fc6000a7fe4ff */
[----:B------:R0:W-:Y:S01]  /*124a0*/  STL [R1+0x250], R121 ;  /* 0x0002507901007387 */ /* 0x0001e20000100800 */
[----:B------:R-:W-:Y:S02]  /*124b0*/  IADD3 R150, P4, R150, UR45, RZ ;  /* 0x0000002d96967c10 */ /* 0x000fe4000ff9e0ff */
[----:B------:R-:W-:Y:S01]  /*124c0*/  IADD3.X R153, R153, UR18, RZ, P3, !PT ;  /* 0x0000001299997c10 */ /* 0x000fe20009ffe4ff */
[----:B0-----:R-:W3:Y:S04]  /*124d0*/  LDL.LU R121, [R1+0x238] ;  /* 0x0002380001797983 */ /* 0x001ee80000300800 */
        /* <DEDUP_REMOVED lines=8> */
[----:B------:R1:W-:Y:S04]  /*12560*/  STL [R1+0x240], R154 ;  /* 0x0002409a01007387 */ /* 0x0003e80000100800 */
[----:B0-----:R-:W4:Y:S04]  /*12570*/  LDL.LU R190, [R1+0x434] ;  /* 0x0004340001be7983 */ /* 0x001f280000300800 */
[----:B------:R-:W-:Y:S01]  /*12580*/  STL [R1+0x264], R162 ;  /* 0x000264a201007387 */ /* 0x000fe20000100800 */
[----:B------:R-:W-:-:S03]  /*12590*/  IADD3.X R172, R172, UR18, RZ, P5, !PT ;  /* 0x00000012acac7c10 */ /* 0x000fc6000affe4ff */
[----:B------:R-:W4:Y:S04]  /*125a0*/  LDL.LU R148, [R1+0x204] ;  /* 0x0002040001947983 */ /* 0x000f280000300800 */
[----:B------:R-:W4:Y:S04]  /*125b0*/  LDL.LU R150, [R1+0x42c] ;  /* 0x00042c0001967983 */ /* 0x000f280000300800 */
[----:B------:R-:W4:Y:S04]  /*125c0*/  LDL.LU R153, [R1+0x1fc] ;  /* 0x0001fc0001997983 */ /* 0x000f280000300800 */
[----:B------:R0:W-:Y:S04]  /*125d0*/  STL [R1+0x25c], R172 ;  /* 0x00025cac01007387 */ /* 0x0001e80000100800 */
[----:B-1----:R-:W4:Y:S04]  /*125e0*/  LDL.LU R154, [R1+0x220] ;  /* 0x00022000019a7983 */ /* 0x002f280000300800 */
[----:B0-----:R-:W4:Y:S04]  /*125f0*/  LDL.LU R172, [R1+0x1f4] ;  /* 0x0001f40001ac7983 */ /* 0x001f280000300800 */
[----:B------:R-:W4:Y:S01]  /*12600*/  LDL.LU R162, [R1+0x218] ;  /* 0x0002180001a27983 */ /* 0x000f220000300800 */
[----:B------:R-:W-:-:S05]  /*12610*/  IADD3 R168, P5, R168, UR44, RZ ;  /* 0x0000002ca8a87c10 */ /* 0x000fca000ffbe0ff */
[----:B------:R0:W-:Y:S04]  /*12620*/  STL [R1+0x43c], R168 ;  /* 0x00043ca801007387 */ /* 0x0001e80000100800 */
[----:B0-----:R-:W4:Y:S01]  /*12630*/  LDL.LU R168, [R1+0x1ec] ;  /* 0x0001ec0001a87983 */ /* 0x001f220000300800 */
[----:B------:R-:W-:-:S05]  /*12640*/  IADD3.X R174, R174, UR18, RZ, P2, !PT ;  /* 0x00000012aeae7c10 */ /* 0x000fca00097fe4ff */
[----:B------:R0:W-:Y:S01]  /*12650*/  STL [R1+0x254], R174 ;  /* 0x000254ae01007387 */ /* 0x0001e20000100800 */
[----:B------:R-:W-:Y:S02]  /*12660*/  IADD3 R191, P2, R191, UR44, RZ ;  /* 0x0000002cbfbf7c10 */ /* 0x000fe4000ff5e0ff */
[----:B------:R-:W-:Y:S01]  /*12670*/  IADD3.X R157, R157, UR18, RZ, P1, !PT ;  /* 0x000000129d9d7c10 */ /* 0x000fe20008ffe4ff */
[----:B0-----:R-:W4:Y:S01]  /*12680*/  LDL.LU R174, [R1+0x1e4] ;  /* 0x0001e40001ae7983 */ /* 0x001f220000300800 */
[----:B------:R-:W-:-:S05]  /*12690*/  IADD3 R177, P1, R177, UR44, RZ ;  /* 0x0000002cb1b17c10 */ /* 0x000fca000ff3e0ff */
[----:B------:R0:W-:Y:S04]  /*126a0*/  STL [R1+0x430], R177 ;  /* 0x000430b101007387 */ /* 0x0001e80000100800 */
[----:B------:R-:W-:Y:S04]  /*126b0*/  STL [R1+0x438], R191 ;  /* 0x000438bf01007387 */ /* 0x000fe80000100800 */
[----:B0-----:R-:W4:Y:S01]  /*126c0*/  LDL.LU R177, [R1+0x200] ;  /* 0x0002000001b17983 */ /* 0x001f220000300800 */
[----:B------:R-:W-:Y:S02]  /*126d0*/  IADD3.X R161, R161, UR18, RZ, P4, !PT ;  /* 0x00000012a1a17c10 */ /* 0x000fe4000a7fe4ff */
[----:B------:R-:W-:Y:S01]  /*126e0*/  IADD3 R171, P4, R171, UR44, RZ ;  /* 0x0000002cabab7c10 */ /* 0x000fe2000ff9e0ff */
[----:B------:R-:W-:Y:S01]  /*126f0*/  STL [R1+0x24c], R157 ;  /* 0x00024c9d01007387 */ /* 0x000fe20000100800 */
[----:B------:R-:W-:-:S03]  /*12700*/  IADD3.X R164, R164, UR18, RZ, P3, !PT ;  /* 0x00000012a4a47c10 */ /* 0x000fc60009ffe4ff */
[----:B------:R0:W-:Y:S01]  /*12710*/  STL [R1+0x428], R171 ;  /* 0x000428ab01007387 */ /* 0x0001e20000100800 */
[----:B------:R-:W-:-:S03]  /*12720*/  IADD3 R167, P3, R167, UR44, RZ ;  /* 0x0000002ca7a77c10 */ /* 0x000fc6000ff7e0ff */
[----:B0-----:R-:W4:Y:S04]  /*12730*/  LDL.LU R171, [R1+0x1f8] ;  /* 0x0001f80001ab7983 */ /* 0x001f280000300800 */
[----:B------:R-:W-:Y:S04]  /*12740*/  STL [R1+0x244], R161 ;  /* 0x000244a101007387 */ /* 0x000fe80000100800 */
[----:B------:R-:W-:Y:S01]  /*12750*/  STL [R1+0x23c], R164 ;  /* 0x00023ca401007387 */ /* 0x000fe20000100800 */
[----:B--2---:R-:W-:Y:S02]  /*12760*/  IADD3.X R120, R120, UR6, RZ, P6, !PT ;  /* 0x0000000678787c10 */ /* 0x004fe4000b7fe4ff */
[----:B------:R-:W-:-:S05]  /*12770*/  IADD3 R233, P6, R233, UR44, RZ ;  /* 0x0000002ce9e97c10 */ /* 0x000fca000ffde0ff */
[----:B------:R0:W-:Y:S04]  /*12780*/  STL [R1+0x214], R233 ;  /* 0x000214e901007387 */ /* 0x0001e80000100800 */
[----:B------:R-:W-:Y:S04]  /*12790*/  STL [R1+0x21c], R167 ;  /* 0x00021ca701007387 */ /* 0x000fe80000100800 */
[----:B0-----:R-:W2:Y:S04]  /*127a0*/  LDL.LU R233, [R1+0x6b8] ;  /* 0x0006b80001e97983 */ /* 0x001ea80000300800 */
[----:B------:R0:W-:Y:S01]  /*127b0*/  STL [R1+0x440], R120 ;  /* 0x0004407801007387 */ /* 0x0001e20000100800 */
[----:B---3--:R-:W-:-:S02]  /*127c0*/  IADD3.X R121, R121, UR6, RZ, P5, !PT ;  /* 0x0000000679797c10 */ /* 0x008fc4000affe4ff */
[----:B------:R-:W-:Y:S01]  /*127d0*/  IADD3 R249, P5, R249, UR44, RZ ;  /* 0x0000002cf9f97c10 */ /* 0x000fe2000ffbe0ff */
[----:B0-----:R-:W3:Y:S04]  /*127e0*/  LDL.LU R120, [R1+0x1f0] ;  /* 0x0001f00001787983 */ /* 0x001ee80000300800 */
[----:B------:R0:W-:Y:S04]  /*127f0*/  STL [R1+0x238], R121 ;  /* 0x0002387901007387 */ /* 0x0001e80000100800 */
[----:B0-----:R-:W2:Y:S04]  /*12800*/  LDL.LU R121, [R1+0x1c4] ;  /* 0x0001c40001797983 */ /* 0x001ea80000300800 */
[----:B------:R0:W-:Y:S01]  /*12810*/  STL [R1+0x20c], R249 ;  /* 0x00020cf901007387 */ /* 0x0001e20000100800 */
[----:B------:R-:W-:-:S02]  /*12820*/  IADD3.X R4, R4, UR6, RZ, P6, !PT ;  /* 0x0000000604047c10 */ /* 0x000fc4000b7fe4ff */
[----:B----4-:R-:W-:Y:S01]  /*12830*/  IADD3.X R190, R190, UR6, RZ, P2, !PT ;  /* 0x00000006bebe7c10 */ /* 0x010fe200097fe4ff */
[----:B0-----:R-:W4:Y:S04]  /*12840*/  LDL.LU R249, [R1+0x6b4] ;  /* 0x0006b40001f97983 */ /* 0x001f280000300800 */
[----:B------:R-:W4:Y:S01]  /*12850*/  LDL.LU R157, [R1+0x1e8] ;  /* 0x0001e800019d7983 */ /* 0x000f220000300800 */
[----:B------:R-:W-:-:S03]  /*12860*/  IADD3 R148, P2, R148, UR44, RZ ;  /* 0x0000002c94947c10 */ /* 0x000fc6000ff5e0ff */
[----:B------:R-:W4:Y:S01]  /*12870*/  LDL.LU R161, [R1+0x1bc] ;  /* 0x0001bc0001a17983 */ /* 0x000f220000300800 */
[----:B------:R-:W-:-:S03]  /*12880*/  IADD3.X R150, R150, UR6, RZ, P1, !PT ;  /* 0x0000000696967c10 */ /* 0x000fc60008ffe4ff */
[----:B------:R-:W4:Y:S01]  /*12890*/  LDL.LU R164, [R1+0x1e0] ;  /* 0x0001e00001a47983 */ /* 0x000f220000300800 */
[----:B------:R-:W-:-:S03]  /*128a0*/  IADD3 R153, P1, R153, UR44, RZ ;  /* 0x0000002c99997c10 */ /* 0x000fc6000ff3e0ff */
[----:B------:R-:W4:Y:S04]  /*128b0*/  LDL.LU R167, [R1+0x1b4] ;  /* 0x0001b40001a77983 */ /* 0x000f280000300800 */
[----:B------:R0:W-:Y:S01]  /*128c0*/  STL [R1+0x434], R190 ;  /* 0x000434be01007387 */ /* 0x0001e20000100800 */
[----:B------:R-:W-:Y:S02]  /*128d0*/  IADD3.X R154, R154, UR6, RZ, P4, !PT ;  /* 0x000000069a9a7c10 */ /* 0x000fe4000a7fe4ff */
[----:B------:R-:W-:Y:S01]  /*128e0*/  IADD3 R172, P4, R172, UR44, RZ ;  /* 0x0000002cacac7c10 */ /* 0x000fe2000ff9e0ff */
[----:B0-----:R-:W4:Y:S04]  /*128f0*/  LDL.LU R190, [R1+0x1ac] ;  /* 0x0001ac0001be7983 */ /* 0x001f280000300800 */
[----:B------:R-:W-:Y:S01]  /*12900*/  STL [R1+0x204], R148 ;  /* 0x0002049401007387 */ /* 0x000fe20000100800 */
[----:B------:R-:W-:-:S03]  /*12910*/  IADD3.X R162, R162, UR6, RZ, P3, !PT ;  /* 0x00000006a2a27c10 */ /* 0x000fc60009ffe4ff */
[----:B------:R-:W-:Y:S01]  /*12920*/  STL [R1+0x42c], R150 ;  /* 0x00042c9601007387 */ /* 0x000fe20000100800 */
[----:B------:R-:W-:-:S03]  /*12930*/  IADD3.X R232, R232, UR6, RZ, P5, !PT ;  /* 0x00000006e8e87c10 */ /* 0x000fc6000affe4ff */
[----:B------:R0:W-:Y:S04]  /*12940*/  STL [R1+0x1f4], R172 ;  /* 0x0001f4ac01007387 */ /* 0x0001e80000100800 */
[----:B------:R-:W-:Y:S01]  /*12950*/  STL [R1+0x1fc], R153 ;  /* 0x0001fc9901007387 */ /* 0x000fe20000100800 */
[----:B------:R-:W-:Y:S02]  /*12960*/  IADD3 R237, P5, R237, UR44, RZ ;  /* 0x0000002ceded7c10 */ /* 0x000fe4000ffbe0ff */
[----:B------:R-:W-:Y:S01]  /*12970*/  IADD3 R168, P3, R168, UR44, RZ ;  /* 0x0000002ca8a87c10 */ /* 0x000fe2000ff7e0ff */
[----:B0-----:R-:W4:Y:S04]  /*12980*/  LDL.LU R172, [R1+0x1c0] ;  /* 0x0001c00001ac7983 */ /* 0x001f280000300800 */
[----:B------:R-:W-:Y:S04]  /*12990*/  STL [R1+0x220], R154 ;  /* 0x0002209a01007387 */ /* 0x000fe80000100800 */
[----:B------:R0:W-:Y:S04]  /*129a0*/  STL [R1+0x210], R4 ;  /* 0x0002100401007387 */ /* 0x0001e80000100800 */
[----:B------:R-:W-:Y:S01]  /*129b0*/  STL [R1+0x218], R162 ;  /* 0x000218a201007387 */ /* 0x000fe20000100800 */
[----:B------:R-:W-:-:S03]  /*129c0*/  IADD3 R174, P6, R174, UR44, RZ ;  /* 0x0000002caeae7c10 */ /* 0x000fc6000ffde0ff */
[----:B0-----:R-:W4:Y:S04]  /*129d0*/  LDL.LU R4, [R1+0x6b0] ;  /* 0x0006b00001047983 */ /* 0x001f280000300800 */
[----:B------:R-:W-:Y:S04]  /*129e0*/  STL [R1+0x1ec], R168 ;  /* 0x0001eca801007387 */ /* 0x000fe80000100800 */
[----:B------:R0:W-:Y:S04]  /*129f0*/  STL [R1+0x208], R232 ;  /* 0x000208e801007387 */ /* 0x0001e80000100800 */
[----:B0-----:R-:W4:Y:S04]  /*12a00*/  LDL.LU R232, [R1+0x6ac] ;  /* 0x0006ac0001e87983 */ /* 0x001f280000300800 */
[----:B------:R-:W-:Y:S01]  /*12a10*/  STL [R1+0x1e4], R174 ;  /* 0x0001e4ae01007387 */ /* 0x000fe20000100800 */
[----:B------:R-:W-:-:S02]  /*12a20*/  IADD3.X R177, R177, UR6, RZ, P2, !PT ;  /* 0x00000006b1b17c10 */ /* 0x000fc400097fe4ff */
[----:B------:R-:W-:Y:S01]  /*12a30*/  IADD3 R104, P2, R104, UR44, RZ ;  /* 0x0000002c68687c10 */ /* 0x000fe2000ff5e0ff */
[----:B------:R0:W-:Y:S04]  /*12a40*/  STL [R1+0x1dc], R237 ;  /* 0x0001dced01007387 */ /* 0x0001e80000100800 */
[----:B0-----:R-:W4:Y:S04]  /*12a50*/  LDL.LU R237, [R1+0x6a8] ;  /* 0x0006a80001ed7983 */ /* 0x001f280000300800 */
[----:B------:R-:W4:Y:S04]  /*12a60*/  LDL.LU R174, [R1+0x1b8] ;  /* 0x0001b80001ae7983 */ /* 0x000f280000300800 */
[----:B------:R0:W-:Y:S04]  /*12a70*/  STL [R1+0x1d4], R104 ;  /* 0x0001d46801007387 */ /* 0x0001e80000100800 */
[----:B0-----:R-:W4:Y:S04]  /*12a80*/  LDL.LU R104, [R1+0x6a4] ;  /* 0x0006a40001687983 */ /* 0x001f280000300800 */
[----:B------:R0:W-:Y:S04]  /*12a90*/  STL [R1+0x200], R177 ;  /* 0x000200b101007387 */ /* 0x0001e80000100800 */
[----:B0-----:R-:W4:Y:S01]  /*12aa0*/  LDL.LU R177, [R1+0x1b0] ;  /* 0x0001b00001b17983 */ /* 0x001f220000300800 */
[----:B------:R-:W-:-:S02]  /*12ab0*/  IADD3.X R171, R171, UR6, RZ, P1, !PT ;  /* 0x00000006abab7c10 */ /* 0x000fc40008ffe4ff */
[----:B------:R-:W-:Y:S01]  /*12ac0*/  IADD3 R199, P1, R199, UR44, RZ ;  /* 0x0000002cc7c77c10 */ /* 0x000fe2000ff3e0ff */
[----:B------:R-:W4:Y:S04]  /*12ad0*/  LDL.LU R162, [R1+0x184] ;  /* 0x0001840001a27983 */ /* 0x000f280000300800 */
[----:B------:R-:W4:Y:S04]  /*12ae0*/  LDL.LU R168, [R1+0x1a8] ;  /* 0x0001a80001a87983 */ /* 0x000f280000300800 */
[----:B------:R-:W-:Y:S04]  /*12af0*/  STL [R1+0x1f8], R171 ;  /* 0x0001f8ab01007387 */ /* 0x000fe80000100800 */
[----:B------:R0:W-:Y:S04]  /*12b00*/  STL [R1+0x1cc], R199 ;  /* 0x0001ccc701007387 */ /* 0x0001e80000100800 */
[----:B0-----:R-:W4:Y:S04]  /*12b10*/  LDL.LU R199, [R1+0x6a0] ;  /* 0x0006a00001c77983 */ /* 0x001f280000300800 */
[----:B------:R-:W4:Y:S01]  /*12b20*/  LDL.LU R171, [R1+0x17c] ;  /* 0x00017c0001ab7983 */ /* 0x000f220000300800 */
[----:B------:R-:W-:-:S02]  /*12b30*/  IADD3.X R93, R93, UR6, RZ, P5, !PT ;  /* 0x000000065d5d7c10 */ /* 0x000fc4000affe4ff */
[----:B------:R-:W-:Y:S02]  /*12b40*/  IADD3.X R117, R117, UR6, RZ, P2, !PT ;  /* 0x0000000675757c10 */ /* 0x000fe400097fe4ff */
[----:B------:R-:W-:Y:S02]  /*12b50*/  IADD3.X R11, R11, UR6, RZ, P1, !PT ;  /* 0x000000060b0b7c10 */ /* 0x000fe40008ffe4ff */
[----:B------:R-:W-:Y:S02]  /*12b60*/  IADD3 R112, P1, R112, UR44, RZ ;  /* 0x0000002c70707c10 */ /* 0x000fe4000ff3e0ff */
[----:B---3--:R-:W-:-:S05]  /*12b70*/  IADD3.X R120, R120, UR6, RZ, P4, !PT ;  /* 0x0000000678787c10 */ /* 0x008fca000a7fe4ff */
[----:B------:R0:W-:Y:S04]  /*12b80*/  STL [R1+0x1f0], R120 ;  /* 0x0001f07801007387 */ /* 0x0001e80000100800 */
[----:B0-----:R-:W3:Y:S01]  /*12b90*/  LDL.LU R120, [R1+0x174] ;  /* 0x0001740001787983 */ /* 0x001ee20000300800 */
[----:B--2---:R-:W-:-:S05]  /*12ba0*/  IADD3 R121, P4, R121, UR44, RZ ;  /* 0x0000002c79797c10 */ /* 0x004fca000ff9e0ff */
[----:B------:R0:W-:Y:S04]  /*12bb0*/  STL [R1+0x1c4], R121 ;  /* 0x0001c47901007387 */ /* 0x0001e80000100800 */
[----:B0-----:R-:W2:Y:S01]  /*12bc0*/  LDL.LU R121, [R1+0x16c] ;  /* 0x00016c0001797983 */ /* 0x001ea20000300800 */
[----:B----4-:R-:W-:Y:S02]  /*12bd0*/  IADD3.X R157, R157, UR6, RZ, P3, !PT ;  /* 0x000000069d9d7c10 */ /* 0x010fe40009ffe4ff */
[----:B------:R-:W-:-:S03]  /*12be0*/  IADD3 R161, P3, R161, UR44, RZ ;  /* 0x0000002ca1a17c10 */ /* 0x000fc6000ff7e0ff */
[----:B------:R-:W-:Y:S01]  /*12bf0*/  STL [R1+0x1e8], R157 ;  /* 0x0001e89d01007387 */ /* 0x000fe20000100800 */
[----:B------:R-:W-:-:S03]  /*12c00*/  IADD3.X R164, R164, UR6, RZ, P6, !PT ;  /* 0x00000006a4a47c10 */ /* 0x000fc6000b7fe4ff */
[----:B------:R-:W-:Y:S01]  /*12c10*/  STL [R1+0x1bc], R161 ;  /* 0x0001bca101007387 */ /* 0x000fe20000100800 */
[----:B------:R-:W-:-:S03]  /*12c20*/  IADD3 R167, P6, R167, UR44, RZ ;  /* 0x0000002ca7a77c10 */ /* 0x000fc6000ffde0ff */
[----:B------:R0:W-:Y:S04]  /*12c30*/  STL [R1+0x1d8], R93 ;  /* 0x0001d85d01007387 */ /* 0x0001e80000100800 */
[----:B------:R-:W-:Y:S04]  /*12c40*/  STL [R1+0x1e0], R164 ;  /* 0x0001e0a401007387 */ /* 0x000fe80000100800 */
[----:B0-----:R-:W4:Y:S01]  /*12c50*/  LDL.LU R93, [R1+0x69c] ;  /* 0x00069c00015d7983 */ /* 0x001f220000300800 */
[----:B------:R-:W-:-:S03]  /*12c60*/  IADD3 R190, P5, R190, UR44, RZ ;  /* 0x0000002cbebe7c10 */ /* 0x000fc6000ffbe0ff */
[----:B------:R-:W-:Y:S04]  /*12c70*/  STL [R1+0x1b4], R167 ;  /* 0x0001b4a701007387 */ /* 0x000fe80000100800 */
[----:B------:R0:W-:Y:S04]  /*12c80*/  STL [R1+0x1d0], R117 ;  /* 0x0001d07501007387 */ /* 0x0001e80000100800 */
[----:B0-----:R-:W4:Y:S04]  /*12c90*/  LDL.LU R117, [R1+0x698] ;  /* 0x0006980001757983 */ /* 0x001f280000300800 */
[----:B------:R-:W-:Y:S01]  /*12ca0*/  STL [R1+0x1ac], R190 ;  /* 0x0001acbe01007387 */ /* 0x000fe20000100800 */
[----:B------:R-:W-:-:S02]  /*12cb0*/  IADD3.X R172, R172, UR6, RZ, P4, !PT ;  /* 0x00000006acac7c10 */ /* 0x000fc4000a7fe4ff */
[----:B------:R-:W-:Y:S02]  /*12cc0*/  IADD3 R90, P4, R90, UR44, RZ ;  /* 0x0000002c5a5a7c10 */ /* 0x000fe4000ff9e0ff */
[----:B------:R-:W-:-:S05]  /*12cd0*/  IADD3 R104, P2, R104, UR44, RZ ;  /* 0x0000002c68687c10 */ /* 0x000fca000ff5e0ff */
[----:B------:R0:W-:Y:S04]  /*12ce0*/  STL [R1+0x1a4], R104 ;  /* 0x0001a46801007387 */ /* 0x0001e80000100800 */
[----:B0-----:R-:W4:Y:S04]  /*12cf0*/  LDL.LU R104, [R1+0x694] ;  /* 0x0006940001687983 */ /* 0x001f280000300800 */
[----:B------:R0:W-:Y:S04]  /*12d00*/  STL [R1+0x1c8], R11 ;  /* 0x0001c80b01007387 */ /* 0x0001e80000100800 */
[----:B0-----:R-:W4:Y:S04]  /*12d10*/  LDL.LU R11, [R1+0x690] ;  /* 0x00069000010b7983 */ /* 0x001f280000300800 */
[----:B------:R-:W4:Y:S04]  /*12d20*/  LDL.LU R190, [R1+0x180] ;  /* 0x0001800001be7983 */ /* 0x000f280000300800 */
[----:B------:R0:W-:Y:S01]  /*12d30*/  STL [R1+0x19c], R112 ;  /* 0x00019c7001007387 */ /* 0x0001e20000100800 */
[----:B------:R-:W-:-:S03]  /*12d40*/  IADD3.X R174, R174, UR6, RZ, P3, !PT ;  /* 0x00000006aeae7c10 */ /* 0x000fc60009ffe4ff */
[----:B0-----:R-:W4:Y:S04]  /*12d50*/  LDL.LU R112, [R1+0x68c] ;  /* 0x00068c0001707983 */ /* 0x001f280000300800 */
[----:B------:R-:W4:Y:S04]  /*12d60*/  LDL.LU R157, [R1+0x178] ;  /* 0x00017800019d7983 */ /* 0x000f280000300800 */
[----:B------:R0:W-:Y:S04]  /*12d70*/  STL [R1+0x194], R90 ;  /* 0x0001945a01007387 */ /* 0x0001e80000100800 */
[----:B------:R1:W-:Y:S01]  /*12d80*/  STL [R1+0x1c0], R172 ;  /* 0x0001c0ac01007387 */ /* 0x0003e20000100800 */
[----:B------:R-:W-:-:S03]  /*12d90*/  IADD3 R200, P3, R200, UR44, RZ ;  /* 0x0000002cc8c87c10 */ /* 0x000fc6000ff7e0ff */
[----:B0-----:R-:W4:Y:S04]  /*12da0*/  LDL.LU R90, [R1+0x688] ;  /* 0x00068800015a7983 */ /* 0x001f280000300800 */
[----:B------:R-:W4:Y:S04]  /*12db0*/  LDL.LU R161, [R1+0x170] ;  /* 0x0001700001a17983 */ /* 0x000f280000300800 */
[----:B------:R-:W4:Y:S01]  /*12dc0*/  LDL.LU R164, [R1+0x144] ;  /* 0x0001440001a47983 */ /* 0x000f220000300800 */
[----:B------:R-:W-:-:S03]  /*12dd0*/  IADD3.X R177, R177, UR6, RZ, P6, !PT ;  /* 0x00000006b1b17c10 */ /* 0x000fc6000b7fe4ff */
[----:B------:R-:W4:Y:S04]  /*12de0*/  LDL.LU R167, [R1+0x168] ;  /* 0x0001680001a77983 */ /* 0x000f280000300800 */
[----:B-1----:R-:W4:Y:S04]  /*12df0*/  LDL.LU R172, [R1+0x13c] ;  /* 0x00013c0001ac7983 */ /* 0x002f280000300800 */
[----:B------:R0:W-:Y:S04]  /*12e00*/  STL [R1+0x1b8], R174 ;  /* 0x0001b8ae01007387 */ /* 0x0001e80000100800 */
[----:B0-----:R-:W4:Y:S04]  /*12e10*/  LDL.LU R174, [R1+0x134] ;  /* 0x0001340001ae7983 */ /* 0x001f280000300800 */
[----:B------:R0:W-:Y:S04]  /*12e20*/  STL [R1+0x18c], R200 ;  /* 0x00018cc801007387 */ /* 0x0001e80000100800 */
[----:B0-----:R-:W4:Y:S04]  /*12e30*/  LDL.LU R200, [R1+0x684] ;  /* 0x0006840001c87983 */ /* 0x001f280000300800 */
[----:B------:R0:W-:Y:S04]  /*12e40*/  STL [R1+0x1b0], R177 ;  /* 0x0001b0b101007387 */ /* 0x0001e80000100800 */
[----:B0-----:R-:W4:Y:S01]  /*12e50*/  LDL.LU R177, [R1+0x12c] ;  /* 0x00012c0001b17983 */ /* 0x001f220000300800 */
[----:B------:R-:W-:-:S02]  /*12e60*/  IADD3 R162, P6, R162, UR44, RZ ;  /* 0x0000002ca2a27c10 */ /* 0x000fc4000ffde0ff */
[----:B------:R-:W-:Y:S02]  /*12e70*/  IADD3.X R168, R168, UR6, RZ, P5, !PT ;  /* 0x00000006a8a87c10 */ /* 0x000fe4000affe4ff */
[----:B------:R-:W-:Y:S01]  /*12e80*/  IADD3.X R199, R199, UR6, RZ, P2, !PT ;  /* 0x00000006c7c77c10 */ /* 0x000fe200097fe4ff */
[----:B------:R-:W-:Y:S01]  /*12e90*/  STL [R1+0x184], R162 ;  /* 0x000184a201007387 */ /* 0x000fe20000100800 */
[----:B------:R-:W-:Y:S02]  /*12ea0*/  IADD3 R171, P5, R171, UR44, RZ ;  /* 0x0000002cabab7c10 */ /* 0x000fe4000ffbe0ff */
[----:B------:R-:W-:Y:S01]  /*12eb0*/  IADD3.X R216, R216, UR6, RZ, P1, !PT ;  /* 0x00000006d8d87c10 */ /* 0x000fe20008ffe4ff */
[----:B------:R-:W-:Y:S04]  /*12ec0*/  STL [R1+0x1a8], R168 ;  /* 0x0001a8a801007387 */ /* 0x000fe80000100800 */
[----:B------:R0:W-:Y:S04]  /*12ed0*/  STL [R1+0x1a0], R199 ;  /* 0x0001a0c701007387 */ /* 0x0001e80000100800 */
[----:B0-----:R-:W4:Y:S04]  /*12ee0*/  LDL.LU R199, [R1+0x680] ;  /* 0x0006800001c77983 */ /* 0x001f280000300800 */
[----:B------:R-:W-:Y:S04]  /*12ef0*/  STL [R1+0x17c], R171 ;  /* 0x00017cab01007387 */ /* 0x000fe80000100800 */
[----:B------:R0:W-:Y:S01]  /*12f00*/  STL [R1+0x198], R216 ;  /* 0x000198d801007387 */ /* 0x0001e20000100800 */
[----:B---3--:R-:W-:-:S03]  /*12f10*/  IADD3 R120, P2, R120, UR44, RZ ;  /* 0x0000002c78787c10 */ /* 0x008fc6000ff5e0ff */
[----:B0-----:R-:W3:Y:S04]  /*12f20*/  LDL.LU R216, [R1+0x67c] ;  /* 0x00067c0001d87983 */ /* 0x001ee80000300800 */
[----:B------:R0:W-:Y:S01]  /*12f30*/  STL [R1+0x174], R120 ;  /* 0x0001747801007387 */ /* 0x0001e20000100800 */
[----:B------:R-:W-:-:S03]  /*12f40*/  IADD3.X R215, R215, UR6, RZ, P4, !PT ;  /* 0x00000006d7d77c10 */ /* 0x000fc6000a7fe4ff */
[----:B0-----:R-:W3:Y:S01]  /*12f50*/  LDL.LU R120, [R1+0x140] ;  /* 0x0001400001787983 */ /* 0x001ee20000300800 */
[----:B--2---:R-:W-:Y:S02]  /*12f60*/  IADD3 R121, P1, R121, UR44, RZ ;  /* 0x0000002c79797c10 */ /* 0x004fe4000ff3e0ff */
[----:B------:R-:W-:Y:S01]  /*12f70*/  IADD3 R232, P4, R232, UR44, RZ ;  /* 0x0000002ce8e87c10 */ /* 0x000fe2000ff9e0ff */
[----:B------:R0:W-:Y:S04]  /*12f80*/  STL [R1+0x190], R215 ;  /* 0x000190d701007387 */ /* 0x0001e80000100800 */
[----:B------:R-:W-:Y:S04]  /*12f90*/  STL [R1+0x16c], R121 ;  /* 0x00016c7901007387 */ /* 0x000fe80000100800 */
[----:B0-----:R-:W2:Y:S04]  /*12fa0*/  LDL.LU R215, [R1+0x678] ;  /* 0x0006780001d77983 */ /* 0x001ea80000300800 */
[----:B------:R0:W-:Y:S01]  /*12fb0*/  STL [R1+0x164], R232 ;  /* 0x000164e801007387 */ /* 0x0001e20000100800 */
[----:B------:R-:W-:-:S03]  /*12fc0*/  IADD3.X R231, R231, UR6, RZ, P3, !PT ;  /* 0x00000006e7e77c10 */ /* 0x000fc60009ffe4ff */
[----:B0-----:R-:W2:Y:S04]  /*12fd0*/  LDL.LU R232, [R1+0x674] ;  /* 0x0006740001e87983 */ /* 0x001ea80000300800 */
[----:B------:R-:W2:Y:S01]  /*12fe0*/  LDL.LU R162, [R1+0x138] ;  /* 0x0001380001a27983 */ /* 0x000ea20000300800 */
[----:B------:R-:W-:-:S03]  /*12ff0*/  IADD3 R248, P3, R248, UR44, RZ ;  /* 0x0000002cf8f87c10 */ /* 0x000fc6000ff7e0ff */
[----:B------:R0:W-:Y:S04]  /*13000*/  STL [R1+0x188], R231 ;  /* 0x000188e701007387 */ /* 0x0001e80000100800 */
[----:B0-----:R-:W2:Y:S04]  /*13010*/  LDL.LU R231, [R1+0x670] ;  /* 0x0006700001e77983 */ /* 0x001ea80000300800 */
[----:B------:R-:W2:Y:S04]  /*13020*/  LDL.LU R168, [R1+0x130] ;  /* 0x0001300001a87983 */ /* 0x000ea80000300800 */
[----:B------:R-:W2:Y:S04]  /*13030*/  LDL.LU R171, [R1+0x104] ;  /* 0x0001040001ab7983 */ /* 0x000ea80000300800 */
[----:B------:R0:W-:Y:S01]  /*13040*/  STL [R1+0x15c], R248 ;  /* 0x00015cf801007387 */ /* 0x0001e20000100800 */
[----:B------:R-:W-:-:S03]  /*13050*/  IADD3.X R237, R237, UR6, RZ, P4, !PT ;  /* 0x00000006eded7c10 */ /* 0x000fc6000a7fe4ff */
[----:B0-----:R-:W2:Y:S04]  /*13060*/  LDL.LU R248, [R1+0x66c] ;  /* 0x00066c0001f87983 */ /* 0x001ea80000300800 */
[----:B------:R-:W2:Y:S01]  /*13070*/  LDL.LU R121, [R1+0xfc] ;  /* 0x0000fc0001797983 */ /* 0x000ea20000300800 */
[----:B------:R-:W-:Y:S02]  /*13080*/  IADD3.X R204, R204, UR6, RZ, P3, !PT ;  /* 0x00000006cccc7c10 */ /* 0x000fe40009ffe4ff */
[----:B----4-:R-:W-:Y:S02]  /*13090*/  IADD3.X R190, R190, UR6, RZ, P6, !PT ;  /* 0x00000006bebe7c10 */ /* 0x010fe4000b7fe4ff */
[----:B------:R-:W-:-:S05]  /*130a0*/  IADD3 R247, P6, R247, UR44, RZ ;  /* 0x0000002cf7f77c10 */ /* 0x000fca000ffde0ff */
[----:B------:R0:W-:Y:S04]  /*130b0*/  STL [R1+0x154], R247 ;  /* 0x000154f701007387 */ /* 0x0001e80000100800 */
[----:B0-----:R-:W4:Y:S01]  /*130c0*/  LDL.LU R247, [R1+0x668] ;  /* 0x0006680001f77983 */ /* 0x001f220000300800 */
[----:B------:R-:W-:Y:S02]  /*130d0*/  IADD3.X R157, R157, UR6, RZ, P5, !PT ;  /* 0x000000069d9d7c10 */ /* 0x000fe4000affe4ff */
[----:B------:R-:W-:Y:S01]  /*130e0*/  IADD3 R107, P5, R107, UR44, RZ ;  /* 0x0000002c6b6b7c10 */ /* 0x000fe2000ffbe0ff */
[----:B------:R0:W-:Y:S04]  /*130f0*/  STL [R1+0x180], R190 ;  /* 0x000180be01007387 */ /* 0x0001e80000100800 */
[----:B0-----:R-:W4:Y:S01]  /*13100*/  LDL.LU R190, [R1+0xf4] ;  /* 0x0000f40001be7983 */ /* 0x001f220000300800 */
[----:B------:R-:W-:-:S03]  /*13110*/  IADD3.X R161, R161, UR6, RZ, P2, !PT ;  /* 0x00000006a1a17c10 */ /* 0x000fc600097fe4ff */
[----:B------:R0:W-:Y:S01]  /*13120*/  STL [R1+0x14c], R107 ;  /* 0x00014c6b01007387 */ /* 0x0001e20000100800 */
[----:B------:R-:W-:Y:S02]  /*13130*/  IADD3 R164, P2, R164, UR44, RZ ;  /* 0x0000002ca4a47c10 */ /* 0x000fe4000ff5e0ff */
[----:B------:R-:W-:Y:S01]  /*13140*/  IADD3.X R167, R167, UR6, RZ, P1, !PT ;  /* 0x00000006a7a77c10 */ /* 0x000fe20008ffe4ff */
[----:B0-----:R-:W4:Y:S01]  /*13150*/  LDL.LU R107, [R1+0x664] ;  /* 0x00066400016b7983 */ /* 0x001f220000300800 */
[----:B------:R-:W-:-:S03]  /*13160*/  IADD3 R172, P1, R172, UR44, RZ ;  /* 0x0000002cacac7c10 */ /* 0x000fc6000ff3e0ff */
[----:B------:R-:W-:Y:S04]  /*13170*/  STL [R1+0x178], R157 ;  /* 0x0001789d01007387 */ /* 0x000fe80000100800 */
[----:B------:R-:W-:Y:S04]  /*13180*/  STL [R1+0x170], R161 ;  /* 0x000170a101007387 */ /* 0x000fe80000100800 */
[----:B------:R-:W-:Y:S01]  /*13190*/  STL [R1+0x144], R164 ;  /* 0x000144a401007387 */ /* 0x000fe20000100800 */
[----:B------:R-:W-:-:S03]  /*131a0*/  IADD3 R174, P4, R174, UR44, RZ ;  /* 0x0000002caeae7c10 */ /* 0x000fc6000ff9e0ff */
[----:B------:R0:W-:Y:S01]  /*131b0*/  STL [R1+0x160], R237 ;  /* 0x000160ed01007387 */ /* 0x0001e20000100800 */
[----:B------:R-:W-:-:S03]  /*131c0*/  IADD3.X R222, R222, UR6, RZ, P6, !PT ;  /* 0x00000006dede7c10 */ /* 0x000fc6000b7fe4ff */
[----:B------:R-:W-:Y:S04]  /*131d0*/  STL [R1+0x168], R167 ;  /* 0x000168a701007387 */ /* 0x000fe80000100800 */
[----:B0-----:R-:W4:Y:S04]  /*131e0*/  LDL.LU R237, [R1+0x660] ;  /* 0x0006600001ed7983 */ /* 0x001f280000300800 */
[----:B------:R-:W-:Y:S04]  /*131f0*/  STL [R1+0x13c], R172 ;  /* 0x00013cac01007387 */ /* 0x000fe80000100800 */
[----:B------:R0:W-:Y:S01]  /*13200*/  STL [R1+0x158], R204 ;  /* 0x000158cc01007387 */ /* 0x0001e20000100800 */
[----:B------:R-:W-:-:S02]  /*13210*/  IADD3 R249, P6, R249, UR44, RZ ;  /* 0x0000002cf9f97c10 */ /* 0x000fc4000ffde0ff */
[----:B------:R-:W-:Y:S02]  /*13220*/  IADD3.X R106, R106, UR6, RZ, P5, !PT ;  /* 0x000000066a6a7c10 */ /* 0x000fe4000affe4ff */
[----:B------:R-:W-:Y:S01]  /*13230*/  IADD3 R177, P3, R177, UR44, RZ ;  /* 0x0000002cb1b17c10 */ /* 0x000fe2000ff7e0ff */
[----:B0-----:R-:W4:Y:S04]  /*13240*/  LDL.LU R204, [R1+0x65c] ;  /* 0x00065c0001cc7983 */ /* 0x001f280000300800 */
[----:B------:R-:W-:Y:S04]  /*13250*/  STL [R1+0x134], R174 ;  /* 0x000134ae01007387 */ /* 0x000fe80000100800 */
[----:B------:R-:W4:Y:S04]  /*13260*/  LDL.LU R164, [R1+0x100] ;  /* 0x0001000001a47983 */ /* 0x000f280000300800 */
[----:B------:R-:W4:Y:S04]  /*13270*/  LDL.LU R167, [R1+0xf8] ;  /* 0x0000f80001a77983 */ /* 0x000f280000300800 */
[----:B------:R0:W-:Y:S04]  /*13280*/  STL [R1+0x150], R222 ;  /* 0x000150de01007387 */ /* 0x0001e80000100800 */
[----:B------:R-:W-:Y:S01]  /*13290*/  STL [R1+0x12c], R177 ;  /* 0x00012cb101007387 */ /* 0x000fe20000100800 */
[----:B------:R-:W-:-:S03]  /*132a0*/  IADD3 R95, P5, R95, UR44, RZ ;  /* 0x0000002c5f5f7c10 */ /* 0x000fc6000ffbe0ff */
[----:B0-----:R-:W4:Y:S04]  /*132b0*/  LDL.LU R222, [R1+0x658] ;  /* 0x0006580001de7983 */ /* 0x001f280000300800 */
[----:B------:R-:W4:Y:S04]  /*132c0*/  LDL.LU R172, [R1+0xf0] ;  /* 0x0000f00001ac7983 */ /* 0x000f280000300800 */
[----:B------:R-:W4:Y:S04]  /*132d0*/  LDL.LU R174, [R1+0xc4] ;  /* 0x0000c40001ae7983 */ /* 0x000f280000300800 */
[----:B------:R0:W-:Y:S04]  /*132e0*/  STL [R1+0x124], R249 ;  /* 0x000124f901007387 */ /* 0x0001e80000100800 */
[----:B0-----:R-:W4:Y:S04]  /*132f0*/  LDL.LU R249, [R1+0x654] ;  /* 0x0006540001f97983 */ /* 0x001f280000300800 */
[----:B------:R0:W-:Y:S04]  /*13300*/  STL [R1+0x148], R106 ;  /* 0x0001486a01007387 */ /* 0x0001e80000100800 */
[----:B0-----:R-:W4:Y:S04]  /*13310*/  LDL.LU R106, [R1+0x650] ;  /* 0x00065000016a7983 */ /* 0x001f280000300800 */
[----:B------:R-:W4:Y:S04]  /*13320*/  LDL.LU R177, [R1+0xbc] ;  /* 0x0000bc0001b17983 */ /* 0x000f280000300800 */
[----:B------:R0:W-:Y:S04]  /*13330*/  STL [R1+0x11c], R95 ;  /* 0x00011c5f01007387 */ /* 0x0001e80000100800 */
[----:B0-----:R-:W4:Y:S01]  /*13340*/  LDL.LU R95, [R1+0x64c] ;  /* 0x00064c00015f7983 */ /* 0x001f220000300800 */
[----:B---3--:R-:W-:-:S02]  /*13350*/  IADD3.X R120, R120, UR6, RZ, P2, !PT ;  /* 0x0000000678787c10 */ /* 0x008fc400097fe4ff */
[----:B------:R-:W-:-:S03]  /*13360*/  IADD3 R13, P2, R13, UR44, RZ ;  /* 0x0000002c0d0d7c10 */ /* 0x000fc6000ff5e0ff */
[----:B------:R0:W-:Y:S04]  /*13370*/  STL [R1+0x140], R120 ;  /* 0x0001407801007387 */ /* 0x0001e80000100800 */
[----:B0-----:R-:W3:Y:S04]  /*13380*/  LDL.LU R120, [R1+0xb4] ;  /* 0x0000b40001787983 */ /* 0x001ee80000300800 */
[----:B------:R0:W-:Y:S04]  /*13390*/  STL [R1+0x114], R13 ;  /* 0x0001140d01007387 */ /* 0x0001e80000100800 */
[----:B0-----:R-:W3:Y:S01]  /*133a0*/  LDL.LU R13, [R1+0x648] ;  /* 0x00064800010d7983 */ /* 0x001ee20000300800 */
[----:B--2---:R-:W-:-:S02]  /*133b0*/  IADD3.X R162, R162, UR6, RZ, P1, !PT ;  /* 0x00000006a2a27c10 */ /* 0x004fc40008ffe4ff */
[----:B------:R-:W-:-:S05]  /*133c0*/  IADD3 R234, P1, R234, UR44, RZ ;  /* 0x0000002ceaea7c10 */ /* 0x000fca000ff3e0ff */
[----:B------:R0:W-:Y:S04]  /*133d0*/  STL [R1+0x10c], R234 ;  /* 0x00010cea01007387 */ /* 0x0001e80000100800 */
[----:B0-----:R-:W2:Y:S01]  /*133e0*/  LDL.LU R234, [R1+0x644] ;  /* 0x0006440001ea7983 */ /* 0x001ea20000300800 */
[----:B------:R-:W-:Y:S02]  /*133f0*/  IADD3.X R168, R168, UR6, RZ, P4, !PT ;  /* 0x00000006a8a87c10 */ /* 0x000fe4000a7fe4ff */
[----:B------:R-:W-:Y:S01]  /*13400*/  IADD3 R171, P4, R171, UR44, RZ ;  /* 0x0000002cabab7c10 */ /* 0x000fe2000ff9e0ff */
[----:B------:R-:W-:Y:S01]  /*13410*/  STL [R1+0x138], R162 ;  /* 0x000138a201007387 */ /* 0x000fe20000100800 */
[----:B------:R-:W-:Y:S02]  /*13420*/  IADD3.X R4, R4, UR6, RZ, P6, !PT ;  /* 0x0000000604047c10 */ /* 0x000fe4000b7fe4ff */
[----:B------:R-:W-:-:S02]  /*13430*/  IADD3.X R105, R105, UR6, RZ, P5, !PT ;  /* 0x0000000669697c10 */ /* 0x000fc4000affe4ff */
[----:B----4-:R-:W-:Y:S02]  /*13440*/  IADD3.X R95, R95, UR6, RZ, P3, !PT ;  /* 0x000000065f5f7c10 */ /* 0x010fe40009ffe4ff */
[----:B------:R-:W-:-:S03]  /*13450*/  IADD3 R121, P3, R121, UR44, RZ ;  /* 0x0000002c79797c10 */ /* 0x000fc6000ff7e0ff */
[----:B------:R0:W-:Y:S04]  /*13460*/  STL [R1+0x128], R95 ;  /* 0x0001285f01007387 */ /* 0x0001e80000100800 */
[----:B------:R-:W-:Y:S04]  /*13470*/  STL [R1+0x130], R168 ;  /* 0x000130a801007387 */ /* 0x000fe80000100800 */
[----:B0-----:R-:W4:Y:S04]  /*13480*/  LDL.LU R95, [R1+0x640] ;  /* 0x00064000015f7983 */ /* 0x001f280000300800 */
[----:B------:R-:W-:Y:S04]  /*13490*/  STL [R1+0x104], R171 ;  /* 0x000104ab01007387 */ /* 0x000fe80000100800 */
[----:B------:R0:W-:Y:S04]  /*134a0*/  STL [R1+0x120], R4 ;  /* 0x0001200401007387 */ /* 0x0001e80000100800 */
[----:B0-----:R-:W4:Y:S04]  /*134b0*/  LDL.LU R4, [R1+0x63c] ;  /* 0x00063c0001047983 */ /* 0x001f280000300800 */
[----:B------:R0:W-:Y:S04]  /*134c0*/  STL [R1+0xfc], R121 ;  /* 0x0000fc7901007387 */ /* 0x0001e80000100800 */
[----:B------:R-:W4:Y:S01]  /*134d0*/  LDL.LU R168, [R1+0xc0] ;  /* 0x0000c00001a87983 */ /* 0x000f220000300800 */
[----:B------:R-:W-:-:S02]  /*134e0*/  IADD3 R190, P6, R190, UR44, RZ ;  /* 0x0000002cbebe7c10 */ /* 0x000fc4000ffde0ff */
[----:B---3--:R-:W-:Y:S02]  /*134f0*/  IADD3 R13, P5, R13, UR44, RZ ;  /* 0x0000002c0d0d7c10 */ /* 0x008fe4000ffbe0ff */
[----:B------:R-:W-:Y:S01]  /*13500*/  IADD3.X R113, R113, UR6, RZ, P2, !PT ;  /* 0x0000000671717c10 */ /* 0x000fe200097fe4ff */
[----:B0-----:R-:W3:Y:S01]  /*13510*/  LDL.LU R121, [R1+0xb8] ;  /* 0x0000b80001797983 */ /* 0x001ee20000300800 */
[----:B------:R-:W-:-:S03]  /*13520*/  IADD3 R92, P2, R92, UR44, RZ ;  /* 0x0000002c5c5c7c10 */ /* 0x000fc6000ff5e0ff */
[----:B------:R0:W-:Y:S04]  /*13530*/  STL [R1+0x118], R105 ;  /* 0x0001186901007387 */ /* 0x0001e80000100800 */
[----:B------:R-:W-:Y:S01]  /*13540*/  STL [R1+0xf4], R190 ;  /* 0x0000f4be01007387 */ /* 0x000fe20000100800 */
[----:B------:R-:W-:-:S03]  /*13550*/  IADD3.X R202, R202, UR6, RZ, P1, !PT ;  /* 0x00000006caca7c10 */ /* 0x000fc60008ffe4ff */
[----:B0-----:R-:W3:Y:S04]  /*13560*/  LDL.LU R105, [R1+0x638] ;  /* 0x0006380001697983 */ /* 0x001ee80000300800 */
[----:B------:R0:W-:Y:S01]  /*13570*/  STL [R1+0xec], R13 ;  /* 0x0000ec0d01007387 */ /* 0x0001e20000100800 */
[----:B------:R-:W-:Y:S02]  /*13580*/  IADD3 R201, P1, R201, UR44, RZ ;  /* 0x0000002cc9c97c10 */ /* 0x000fe4000ff3e0ff */
[----:B------:R-:W-:Y:S01]  /*13590*/  IADD3.X R164, R164, UR6, RZ, P4, !PT ;  /* 0x00000006a4a47c10 */ /* 0x000fe2000a7fe4ff */
[----:B0-----:R-:W3:Y:S04]  /*135a0*/  LDL.LU R13, [R1+0x634] ;  /* 0x00063400010d7983 */ /* 0x001ee80000300800 */
[----:B------:R0:W-:Y:S01]  /*135b0*/  STL [R1+0x110], R113 ;  /* 0x0001107101007387 */ /* 0x0001e20000100800 */
[----:B------:R-:W-:-:S02]  /*135c0*/  IADD3 R218, P4, R218, UR44, RZ ;  /* 0x0000002cdada7c10 */ /* 0x000fc4000ff9e0ff */
[----:B------:R-:W-:Y:S01]  /*135d0*/  IADD3.X R167, R167, UR6, RZ, P3, !PT ;  /* 0x00000006a7a77c10 */ /* 0x000fe20009ffe4ff */
[----:B0-----:R-:W3:Y:S04]  /*135e0*/  LDL.LU R113, [R1+0x630] ;  /* 0x0006300001717983 */ /* 0x001ee80000300800 */
[----:B------:R-:W3:Y:S04]  /*135f0*/  LDL.LU R190, [R1+0x84] ;  /* 0x0000840001be7983 */ /* 0x000ee80000300800 */
[----:B------:R0:W-:Y:S01]  /*13600*/  STL [R1+0xe4], R92 ;  /* 0x0000e45c01007387 */ /* 0x0001e20000100800 */
[----:B------:R-:W-:-:S02]  /*13610*/  IADD3 R217, P3, R217, UR44, RZ ;  /* 0x0000002cd9d97c10 */ /* 0x000fc4000ff7e0ff */
[----:B--2---:R-:W-:Y:S01]  /*13620*/  IADD3.X R234, R234, UR6, RZ, P5, !PT ;  /* 0x00000006eaea7c10 */ /* 0x004fe2000affe4ff */
[----:B0-----:R-:W2:Y:S04]  /*13630*/  LDL.LU R92, [R1+0x62c] ;  /* 0x00062c00015c7983 */ /* 0x001ea80000300800 */
[----:B------:R0:W-:Y:S01]  /*13640*/  STL [R1+0x108], R202 ;  /* 0x000108ca01007387 */ /* 0x0001e20000100800 */
[----:B------:R-:W-:-:S03]  /*13650*/  IADD3.X R172, R172, UR6, RZ, P6, !PT ;  /* 0x00000006acac7c10 */ /* 0x000fc6000b7fe4ff */
[----:B0-----:R-:W2:Y:S04]  /*13660*/  LDL.LU R202, [R1+0x628] ;  /* 0x0006280001ca7983 */ /* 0x001ea80000300800 */
[----:B------:R-:W2:Y:S04]  /*13670*/  LDL.LU R171, [R1+0x7c] ;  /* 0x00007c0001ab7983 */ /* 0x000ea80000300800 */
[----:B------:R0:W-:Y:S01]  /*13680*/  STL [R1+0xdc], R201 ;  /* 0x0000dcc901007387 */ /* 0x0001e20000100800 */
[----:B------:R-:W-:-:S03]  /*13690*/  IADD3 R174, P6, R174, UR44, RZ ;  /* 0x0000002caeae7c10 */ /* 0x000fc6000ffde0ff */
[----:B0-----:R-:W2:Y:S04]  /*136a0*/  LDL.LU R201, [R1+0x624] ;  /* 0x0006240001c97983 */ /* 0x001ea80000300800 */
[----:B------:R0:W-:Y:S01]  /*136b0*/  STL [R1+0xd4], R218 ;  /* 0x0000d4da01007387 */ /* 0x0001e20000100800 */
[----:B------:R-:W-:Y:S02]  /*136c0*/  IADD3.X R233, R233, UR6, RZ, P2, !PT ;  /* 0x00000006e9e97c10 */ /* 0x000fe400097fe4ff */
[----:B------:R-:W-:Y:S01]  /*136d0*/  IADD3 R177, P5, R177, UR44, RZ ;  /* 0x0000002cb1b17c10 */ /* 0x000fe2000ffbe0ff */
[----:B0-----:R-:W2:Y:S04]  /*136e0*/  LDL.LU R218, [R1+0x620] ;  /* 0x0006200001da7983 */ /* 0x001ea80000300800 */
[----:B------:R-:W-:Y:S04]  /*136f0*/  STL [R1+0x100], R164 ;  /* 0x000100a401007387 */ /* 0x000fe80000100800 */
[----:B------:R0:W-:Y:S01]  /*13700*/  STL [R1+0xcc], R217 ;  /* 0x0000ccd901007387 */ /* 0x0001e20000100800 */
[----:B------:R-:W-:-:S03]  /*13710*/  IADD3.X R250, R250, UR6, RZ, P1, !PT ;  /* 0x00000006fafa7c10 */ /* 0x000fc60008ffe4ff */
[----:B0-----:R-:W2:Y:S04]  /*13720*/  LDL.LU R217, [R1+0x61c] ;  /* 0x00061c0001d97983 */ /* 0x001ea80000300800 */
[----:B------:R-:W-:Y:S04]  /*13730*/  STL [R1+0xf8], R167 ;  /* 0x0000f8a701007387 */ /* 0x000fe80000100800 */
[----:B------:R0:W-:Y:S04]  /*13740*/  STL [R1+0xe8], R234 ;  /* 0x0000e8ea01007387 */ /* 0x0001e80000100800 */
[----:B------:R1:W-:Y:S01]  /*13750*/  STL [R1+0xf0], R172 ;  /* 0x0000f0ac01007387 */ /* 0x0003e20000100800 */
[----:B------:R-:W-:-:S03]  /*13760*/  IADD3 R120, P2, R120, UR44, RZ ;  /* 0x0000002c78787c10 */ /* 0x000fc6000ff5e0ff */
[----:B0-----:R-:W2:Y:S04]  /*13770*/  LDL.LU R234, [R1+0x618] ;  /* 0x0006180001ea7983 */ /* 0x001ea80000300800 */
[----:B------:R0:W-:Y:S04]  /*13780*/  STL [R1+0xc4], R174 ;  /* 0x0000c4ae01007387 */ /* 0x0001e80000100800 */
[----:B-1----:R-:W2:Y:S01]  /*13790*/  LDL.LU R172, [R1+0x80] ;  /* 0x0000800001ac7983 */ /* 0x002ea20000300800 */
[----:B------:R-:W-:-:S03]  /*137a0*/  IADD3 R249, P1, R249, UR44, RZ ;  /* 0x0000002cf9f97c10 */ /* 0x000fc6000ff3e0ff */
[----:B0-----:R-:W2:Y:S04]  /*137b0*/  LDL.LU R174, [R1+0x78] ;  /* 0x0000780001ae7983 */ /* 0x001ea80000300800 */
[----:B------:R0:W-:Y:S04]  /*137c0*/  STL [R1+0xe0], R233 ;  /* 0x0000e0e901007387 */ /* 0x0001e80000100800 */
[----:B------:R1:W-:Y:S01]  /*137d0*/  STL [R1+0xbc], R177 ;  /* 0x0000bcb101007387 */ /* 0x0003e20000100800 */
[----:B------:R-:W-:-:S03]  /*137e0*/  IADD3.X R99, R99, UR6, RZ, P4, !PT ;  /* 0x0000000663637c10 */ /* 0x000fc6000a7fe4ff */
[----:B0-----:R-:W2:Y:S04]  /*137f0*/  LDL.LU R233, [R1+0x614] ;  /* 0x0006140001e97983 */ /* 0x001ea80000300800 */
[----:B-1----:R-:W2:Y:S01]  /*13800*/  LDL.LU R177, [R1+0x44] ;  /* 0x0000440001b17983 */ /* 0x002ea20000300800 */
[----:B------:R-:W-:-:S03]  /*13810*/  IADD3 R238, P4, R238, UR44, RZ ;  /* 0x0000002ceeee7c10 */ /* 0x000fc6000ff9e0ff */
[----:B------:R0:W-:Y:S04]  /*13820*/  STL [R1+0xd8], R250 ;  /* 0x0000d8fa01007387 */ /* 0x0001e80000100800 */
[----:B------:R1:W-:Y:S01]  /*13830*/  STL [R1+0xb4], R120 ;  /* 0x0000b47801007387 */ /* 0x0003e20000100800 */
[----:B------:R-:W-:-:S03]  /*13840*/  IADD3.X R114, R114, UR6, RZ, P3, !PT ;  /* 0x0000000672727c10 */ /* 0x000fc60009ffe4ff */
[----:B0-----:R-:W2:Y:S04]  /*13850*/  LDL.LU R250, [R1+0x610] ;  /* 0x0006100001fa7983 */ /* 0x001ea80000300800 */
[----:B-1----:R-:W2:Y:S01]  /*13860*/  LDL.LU R120, [R1+0x3c] ;  /* 0x00003c0001787983 */ /* 0x002ea20000300800 */
[----:B------:R-:W-:-:S03]  /*13870*/  IADD3 R5, P3, R5, UR44, RZ ;  /* 0x0000002c05057c10 */ /* 0x000fc6000ff7e0ff */
[----:B------:R0:W-:Y:S04]  /*13880*/  STL [R1+0xac], R249 ;  /* 0x0000acf901007387 */ /* 0x0001e80000100800 */
[----:B0-----:R-:W2:Y:S04]  /*13890*/  LDL.LU R249, [R1+0x60c] ;  /* 0x00060c0001f97983 */ /* 0x001ea80000300800 */
[----:B------:R0:W-:Y:S04]  /*138a0*/  STL [R1+0xd0], R99 ;  /* 0x0000d06301007387 */ /* 0x0001e80000100800 */
[----:B0-----:R-:W2:Y:S04]  /*138b0*/  LDL.LU R99, [R1+0x608] ;  /* 0x0006080001637983 */ /* 0x001ea80000300800 */
[----:B------:R0:W-:Y:S04]  /*138c0*/  STL [R1+0xa4], R238 ;  /* 0x0000a4ee01007387 */ /* 0x0001e80000100800 */
[----:B0-----:R-:W2:Y:S04]  /*138d0*/  LDL.LU R238, [R1+0x604] ;  /* 0x0006040001ee7983 */ /* 0x001ea80000300800 */
[----:B------:R0:W-:Y:S04]  /*138e0*/  STL [R1+0xc8], R114 ;  /* 0x0000c87201007387 */ /* 0x0001e80000100800 */
[----:B0-----:R-:W2:Y:S04]  /*138f0*/  LDL.LU R114, [R1+0x600] ;  /* 0x0006000001727983 */ /* 0x001ea80000300800 */
[----:B------:R0:W-:Y:S04]  /*13900*/  STL [R1+0x9c], R5 ;  /* 0x00009c0501007387 */ /* 0x0001e80000100800 */
[----:B0-----:R-:W2:Y:S01]  /*13910*/  LDL.LU R5, [R1+0x5fc] ;  /* 0x0005fc0001057983 */ /* 0x001ea20000300800 */
[----:B----4-:R-:W-:-:S02]  /*13920*/  IADD3.X R168, R168, UR6, RZ, P6, !PT ;  /* 0x00000006a8a87c10 */ /* 0x010fc4000b7fe4ff */
[----:B------:R-:W-:-:S05]  /*13930*/  IADD3 R251, P6, R251, UR44, RZ ;  /* 0x0000002cfbfb7c10 */ /* 0x000fca000ffde0ff */
[----:B------:R0:W-:Y:S04]  /*13940*/  STL [R1+0x94], R251 ;  /* 0x000094fb01007387 */ /* 0x0001e80000100800 */
[----:B0-----:R-:W4:Y:S01]  /*13950*/  LDL.LU R251, [R1+0x5f8] ;  /* 0x0005f80001fb7983 */ /* 0x001f220000300800 */
[----:B---3--:R-:W-:Y:S02]  /*13960*/  IADD3.X R121, R121, UR6, RZ, P5, !PT ;  /* 0x0000000679797c10 */ /* 0x008fe4000affe4ff */
[----:B------:R-:W-:Y:S01]  /*13970*/  IADD3 R97, P5, R97, UR44, RZ ;  /* 0x0000002c61617c10 */ /* 0x000fe2000ffbe0ff */
[----:B------:R-:W-:Y:S01]  /*13980*/  STL [R1+0xc0], R168 ;  /* 0x0000c0a801007387 */ /* 0x000fe20000100800 */
[----:B------:R-:W-:-:S03]  /*13990*/  IADD3.X R106, R106, UR6, RZ, P1, !PT ;  /* 0x000000066a6a7c10 */ /* 0x000fc60008ffe4ff */
[----:B------:R0:W-:Y:S01]  /*139a0*/  STL [R1+0xb8], R121 ;  /* 0x0000b87901007387 */ /* 0x0001e20000100800 */
[----:B------:R-:W-:-:S03]  /*139b0*/  IADD3.X R15, R15, UR6, RZ, P4, !PT ;  /* 0x000000060f0f7c10 */ /* 0x000fc6000a7fe4ff */
[----:B0-----:R-:W3:Y:S04]  /*139c0*/  LDL.LU R121, [R1+0x40] ;  /* 0x0000400001797983 */ /* 0x001ee80000300800 */
[----:B------:R0:W-:Y:S01]  /*139d0*/  STL [R1+0x8c], R97 ;  /* 0x00008c6101007387 */ /* 0x0001e20000100800 */
[----:B------:R-:W-:-:S03]  /*139e0*/  IADD3.X R94, R94, UR6, RZ, P3, !PT ;  /* 0x000000065e5e7c10 */ /* 0x000fc60009ffe4ff */
[----:B0-----:R-:W3:Y:S01]  /*139f0*/  LDL.LU R97, [R1+0x5f4] ;  /* 0x0005f40001617983 */ /* 0x001ee20000300800 */
[----:B------:R-:W-:Y:S02]  /*13a00*/  IADD3 R204, P3, R204, UR44, RZ ;  /* 0x0000002ccccc7c10 */ /* 0x000fe4000ff7e0ff */
[----:B------:R-:W-:Y:S02]  /*13a10*/  IADD3.X R203, R203, UR6, RZ, P6, !PT ;  /* 0x00000006cbcb7c10 */ /* 0x000fe4000b7fe4ff */
[----:B------:R-:W-:Y:S02]  /*13a20*/  IADD3 R220, P6, R220, UR44, RZ ;  /* 0x0000002cdcdc7c10 */ /* 0x000fe4000ffde0ff */
[----:B------:R-:W-:Y:S02]  /*13a30*/  IADD3.X R219, R219, UR6, RZ, P5, !PT ;  /* 0x00000006dbdb7c10 */ /* 0x000fe4000affe4ff */
[----:B------:R-:W-:Y:S02]  /*13a40*/  IADD3 R236, P5, R236, UR44, RZ ;  /* 0x0000002cecec7c10 */ /* 0x000fe4000ffbe0ff */
[----:B------:R-:W-:-:S02]  /*13a50*/  IADD3.X R222, R222, UR6, RZ, P3, !PT ;  /* 0x00000006dede7c10 */ /* 0x000fc40009ffe4ff */
[----:B--2---:R-:W-:-:S04]  /*13a60*/  IADD3 R171, P1, R171, UR44, RZ ;  /* 0x0000002cabab7c10 */ /* 0x004fc8000ff3e0ff */
[----:B------:R-:W-:Y:S02]  /*13a70*/  IADD3.X R174, R174, UR6, RZ, P1, !PT ;  /* 0x00000006aeae7c10 */ /* 0x000fe40008ffe4ff */
[----:B------:R-:W-:Y:S02]  /*13a80*/  IADD3 R252, P1, R252, UR44, RZ ;  /* 0x0000002cfcfc7c10 */ /* 0x000fe4000ff3e0ff */
[----:B------:R-:W-:Y:S02]  /*13a90*/  IADD3 R114, P4, R114, UR44, RZ ;  /* 0x0000002c72727c10 */ /* 0x000fe4000ff9e0ff */
[----:B------:R-:W-:Y:S02]  /*13aa0*/  IADD3.X R5, R5, UR6, RZ, P2, !PT ;  /* 0x0000000605057c10 */ /* 0x000fe400097fe4ff */
        /* <DEDUP_REMOVED lines=9> */
[----:B------:R-:W-:Y:S04]  /*13b40*/  STL [R1+0x7c], R171 ;  /* 0x00007cab01007387 */ /* 0x000fe80000100800 */
[----:B------:R0:W-:Y:S01]  /*13b50*/  STL [R1+0x74], R114 ;  /* 0x0000747201007387 */ /* 0x0001e20000100800 */
[----:B------:R-:W-:-:S03]  /*13b60*/  IADD3.X R172, R172, UR6, RZ, P2, !PT ;  /* 0x00000006acac7c10 */ /* 0x000fc600097fe4ff */
[----:B0-----:R-:W2:Y:S04]  /*13b70*/  LDL.LU R114, [R1+0x5e4] ;  /* 0x0005e40001727983 */ /* 0x001ea80000300800 */
[----:B------:R0:W-:Y:S01]  /*13b80*/  STL [R1+0x98], R94 ;  /* 0x0000985e01007387 */ /* 0x0001e20000100800 */
[----:B------:R-:W-:-:S03]  /*13b90*/  IADD3 R235, P2, R235, UR44, RZ ;  /* 0x0000002cebeb7c10 */ /* 0x000fc6000ff5e0ff */
[----:B0-----:R-:W2:Y:S04]  /*13ba0*/  LDL.LU R94, [R1+0x5e0] ;  /* 0x0005e000015e7983 */ /* 0x001ea80000300800 */
[----:B------:R0:W-:Y:S04]  /*13bb0*/  STL [R1+0x6c], R204 ;  /* 0x00006ccc01007387 */ /* 0x0001e80000100800 */
[----:B0-----:R-:W2:Y:S04]  /*13bc0*/  LDL.LU R204, [R1+0x5dc] ;  /* 0x0005dc0001cc7983 */ /* 0x001ea80000300800 */
[----:B------:R0:W-:Y:S01]  /*13bd0*/  STL [R1+0x90], R203 ;  /* 0x000090cb01007387 */ /* 0x0001e20000100800 */
[----:B----4-:R-:W-:-:S03]  /*13be0*/  IADD3.X R251, R251, UR6, RZ, P4, !PT ;  /* 0x00000006fbfb7c10 */ /* 0x010fc6000a7fe4ff */
[----:B0-----:R-:W4:Y:S04]  /*13bf0*/  LDL.LU R203, [R1+0x5d8] ;  /* 0x0005d80001cb7983 */ /* 0x001f280000300800 */
[----:B------:R0:W-:Y:S04]  /*13c00*/  STL [R1+0x64], R220 ;  /* 0x000064dc01007387 */ /* 0x0001e80000100800 */
[----:B0-----:R-:W4:Y:S04]  /*13c10*/  LDL.LU R220, [R1+0x5d4] ;  /* 0x0005d40001dc7983 */ /* 0x001f280000300800 */
[----:B------:R0:W-:Y:S04]  /*13c20*/  STL [R1+0x88], R219 ;  /* 0x000088db01007387 */ /* 0x0001e80000100800 */
[----:B0-----:R-:W4:Y:S04]  /*13c30*/  LDL.LU R219, [R1+0x5d0] ;  /* 0x0005d00001db7983 */ /* 0x001f280000300800 */
[----:B------:R0:W-:Y:S04]  /*13c40*/  STL [R1+0x5c], R236 ;  /* 0x00005cec01007387 */ /* 0x0001e80000100800 */
[----:B0-----:R-:W4:Y:S04]  /*13c50*/  LDL.LU R236, [R1+0x5cc] ;  /* 0x0005cc0001ec7983 */ /* 0x001f280000300800 */
[----:B------:R0:W-:Y:S04]  /*13c60*/  STL [R1+0x54], R235 ;  /* 0x000054eb01007387 */ /* 0x0001e80000100800 */
[----:B0-----:R-:W4:Y:S04]  /*13c70*/  LDL.LU R235, [R1+0x5c8] ;  /* 0x0005c80001eb7983 */ /* 0x001f280000300800 */
[----:B------:R-:W-:Y:S04]  /*13c80*/  STL [R1+0x80], R172 ;  /* 0x000080ac01007387 */ /* 0x000fe80000100800 */
[----:B------:R0:W-:Y:S04]  /*13c90*/  STL [R1+0x4c], R252 ;  /* 0x00004cfc01007387 */ /* 0x0001e80000100800 */
[----:B0-----:R-:W4:Y:S04]  /*13ca0*/  LDL.LU R252, [R1+0x5c4] ;  /* 0x0005c40001fc7983 */ /* 0x001f280000300800 */
[----:B------:R-:W-:Y:S04]  /*13cb0*/  STL [R1+0x78], R174 ;  /* 0x000078ae01007387 */ /* 0x000fe80000100800 */
[----:B------:R0:W-:Y:S04]  /*13cc0*/  STL [R1+0x70], R251 ;  /* 0x000070fb01007387 */ /* 0x0001e80000100800 */
[----:B0-----:R-:W4:Y:S04]  /*13cd0*/  LDL.LU R251, [R1+0x5c0] ;  /* 0x0005c00001fb7983 */ /* 0x001f280000300800 */
[----:B------:R0:W-:Y:S04]  /*13ce0*/  STL [R1+0x68], R222 ;  /* 0x000068de01007387 */ /* 0x0001e80000100800 */
[----:B0-----:R-:W4:Y:S01]  /*13cf0*/  LDL.LU R222, [R1+0x5bc] ;  /* 0x0005bc0001de7983 */ /* 0x001f220000300800 */
[----:B------:R-:W-:-:S02]  /*13d00*/  IADD3 R177, P4, R177, UR44, RZ ;  /* 0x0000002cb1b17c10 */ /* 0x000fc4000ff9e0ff */
[----:B------:R-:W-:Y:S02]  /*13d10*/  IADD3.X R3, R3, UR6, RZ, P6, !PT ;  /* 0x0000000603037c10 */ /* 0x000fe4000b7fe4ff */
[----:B------:R-:W-:Y:S01]  /*13d20*/  IADD3 R120, P3, R120, UR44, RZ ;  /* 0x0000002c78787c10 */ /* 0x000fe2000ff7e0ff */
[----:B------:R-:W-:Y:S01]  /*13d30*/  STL [R1+0x44], R177 ;  /* 0x000044b101007387 */ /* 0x000fe20000100800 */
[----:B------:R-:W-:Y:S02]  /*13d40*/  IADD3 R99, P6, R99, UR44, RZ ;  /* 0x0000002c63637c10 */ /* 0x000fe4000ffde0ff */
[----:B------:R-:W-:Y:S01]  /*13d50*/  IADD3.X R6, R6, UR6, RZ, P5, !PT ;  /* 0x0000000606067c10 */ /* 0x000fe2000affe4ff */
[----:B------:R0:W-:Y:S01]  /*13d60*/  STL [R1+0x60], R3 ;  /* 0x0000600301007387 */ /* 0x0001e20000100800 */
[----:B------:R-:W-:Y:S02]  /*13d70*/  LOP3.LUT R142, R2, 0x70, RZ, 0x3c, !PT ;  /* 0x00000070028e7812 */ /* 0x000fe400078e3cff */
[----:B------:R-:W-:-:S02]  /*13d80*/  IADD3 R107, P5, R107, UR44, RZ ;  /* 0x0000002c6b6b7c10 */ /* 0x000fc4000ffbe0ff */
[----:B------:R-:W-:Y:S01]  /*13d90*/  IADD3.X R17, R17, UR6, RZ, P2, !PT ;  /* 0x0000000611117c10 */ /* 0x000fe200097fe4ff */
[----:B0-----:R0:W5:Y:S04]  /*13da0*/  LDL.LU R3, [R1+0x5b8] ;  /* 0x0005b80001037983 */ /* 0x0011680000300800 */
[----:B------:R-:W-:Y:S01]  /*13db0*/  STL [R1+0x3c], R120 ;  /* 0x00003c7801007387 */ /* 0x000fe20000100800 */
[----:B------:R-:W-:-:S03]  /*13dc0*/  IADD3 R115, P2, R115, UR44, RZ ;  /* 0x0000002c73737c10 */ /* 0x000fc6000ff5e0ff */
[----:B------:R1:W-:Y:S01]  /*13dd0*/  STL [R1+0x34], R99 ;  /* 0x0000346301007387 */ /* 0x0003e20000100800 */
[----:B------:R-:W-:-:S03]  /*13de0*/  IADD3.X R96, R96, UR6, RZ, P1, !PT ;  /* 0x0000000660607c10 */ /* 0x000fc60008ffe4ff */
[----:B------:R-:W-:Y:S04]  /*13df0*/  STS.U16 [R142+UR7+0x3f80], R118 ;  /* 0x003f80768e007988 */ /* 0x000fe80008000407 */
[----:B-1----:R-:W4:Y:S04]  /*13e00*/  LDL.LU R99, [R1+0x5b4] ;  /* 0x0005b40001637983 */ /* 0x002f280000300800 */
[----:B------:R1:W-:Y:S01]  /*13e10*/  STL [R1+0x58], R6 ;  /* 0x0000580601007387 */ /* 0x0003e20000100800 */
[----:B------:R-:W-:-:S03]  /*13e20*/  IADD3 R206, P1, R206, UR44, RZ ;  /* 0x0000002ccece7c10 */ /* 0x000fc6000ff3e0ff */
[----:B------:R-:W-:Y:S01]  /*13e30*/  STS.U16 [R142+UR7+0x380], R173 ;  /* 0x000380ad8e007988 */ /* 0x000fe20008000407 */
[----:B---3--:R-:W-:-:S03]  /*13e40*/  IADD3.X R121, R121, UR6, RZ, P4, !PT ;  /* 0x0000000679797c10 */ /* 0x008fc6000a7fe4ff */
[----:B-1----:R-:W3:Y:S04]  /*13e50*/  LDL.LU R6, [R1+0x5b0] ;  /* 0x0005b00001067983 */ /* 0x002ee80000300800 */
[----:B------:R1:W-:Y:S01]  /*13e60*/  STL [R1+0x2c], R107 ;  /* 0x00002c6b01007387 */ /* 0x0003e20000100800 */
[----:B------:R-:W-:-:S03]  /*13e70*/  IADD3 R205, P4, R205, UR44, RZ ;  /* 0x0000002ccdcd7c10 */ /* 0x000fc6000ff9e0ff */
[----:B------:R-:W-:Y:S04]  /*13e80*/  STS.U16 [R142+UR7+0x780], R175 ;  /* 0x000780af8e007988 */ /* 0x000fe80008000407 */
[----:B------:R-:W-:Y:S04]  /*13e90*/  STS.U16 [R142+UR7+0xb80], R176 ;  /* 0x000b80b08e007988 */ /* 0x000fe80008000407 */
[----:B-1----:R-:W3:Y:S04]  /*13ea0*/  LDL.LU R107, [R1+0x5ac] ;  /* 0x0005ac00016b7983 */ /* 0x002ee80000300800 */
[----:B------:R1:W-:Y:S04]  /*13eb0*/  STL [R1+0x50], R17 ;  /* 0x0000501101007387 */ /* 0x0003e80000100800 */
        /* <DEDUP_REMOVED lines=8> */
[----:B------:R-:W-:Y:S01]  /*13f40*/  STS.U16 [R142+UR7+0x1f80], R187 ;  /* 0x001f80bb8e007988 */ /* 0x000fe20008000407 */
[----:B------:R-:W-:-:S03]  /*13f50*/  IADD3.X R238, R238, UR6, RZ, P6, !PT ;  /* 0x00000006eeee7c10 */ /* 0x000fc6000b7fe4ff */
        /* <DEDUP_REMOVED lines=9> */
[----:B--2---:R-:W-:-:S03]  /*13ff0*/  IADD3 R190, P6, R190, UR44, RZ ;  /* 0x0000002cbebe7c10 */ /* 0x004fc6000ffde0ff */
[----:B------:R-:W-:Y:S04]  /*14000*/  STS.U16 [R142+UR7+0x3380], R182 ;  /* 0x003380b68e007988 */ /* 0x000fe80008000407 */
[----:B-1----:R-:W2:Y:S04]  /*14010*/  LDL.LU R205, [R1+0x598] ;  /* 0x0005980001cd7983 */ /* 0x002ea80000300800 */
[----:B------:R-:W-:Y:S01]  /*14020*/  STL [R1+0x40], R121 ;  /* 0x0000407901007387 */ /* 0x000fe20000100800 */
[----:B------:R-:W-:-:S03]  /*14030*/  IADD3.X R0, R0, UR6, RZ, P2, !PT ;  /* 0x0000000600007c10 */ /* 0x000fc600097fe4ff */
[----:B------:R-:W-:Y:S04]  /*14040*/  STS.U16 [R142+UR7+0x3780], R180 ;  /* 0x003780b48e007988 */ /* 0x000fe80008000407 */
[----:B------:R-:W-:Y:S01]  /*14050*/  STS.U16 [R142+UR7+0x3b80], R178 ;  /* 0x003b80b28e007988 */ /* 0x000fe20008000407 */
[----:B------:R1:W-:Y:S06]  /*14060*/  MEMBAR.ALL.CTA ;  /* 0x0000000000007992 */ /* 0x0003ec0000008000 */
[----:B-1----:R-:W1:Y:S02]  /*14070*/  FENCE.VIEW.ASYNC.S ;  /* 0x00000000000073c6 */ /* 0x002e640000000000 */
[----:B-1----:R-:W-:Y:S06]  /*14080*/  BAR.SYNC.DEFER_BLOCKING 0x0 ;  /* 0x0000000000007b1d */ /* 0x002fec0000010000 */
[----:B------:R-:W-:Y:S01]  /*14090*/  UMOV UR13, 0x40000040 ;  /* 0x40000040000d7882 */ /* 0x000fe20000000000 */
[----:B------:R-:W-:Y:S01]  /*140a0*/  UMOV UR15, 0x40000040 ;  /* 0x40000040000f7882 */ /* 0x000fe20000000000 */
[----:B------:R-:W-:-:S06]  /*140b0*/  WARPGROUP.ARRIVE ;  /* 0x00000000000079c5 */ /* 0x000fcc0000000000 */
[----:B------:R-:W-:Y:S01]  /*140c0*/  HGMMA.64x128x16.F32.BF16 R24, gdesc[UR12].tnspA, R24 ;  /* 0x21e000000c1879f0 */ /* 0x000fe20008701818 */
[----:B----4-:R-:W-:Y:S02]  /*140d0*/  IADD3.X R222, R222, UR6, RZ, P3, !PT ;  /* 0x00000006dede7c10 */ /* 0x010fe40009ffe4ff */
[----:B------:R-:W-:-:S03]  /*140e0*/  IADD3 R221, P3, R221, UR44, RZ ;  /* 0x0000002cdddd7c10 */ /* 0x000fc6000ff7e0ff */
[----:B------:R1:W-:Y:S04]  /*140f0*/  STL [R1+0x38], R222 ;  /* 0x000038de01007387 */ /* 0x0003e80000100800 */
[----:B-1----:R-:W4:Y:S04]  /*14100*/  LDL.LU R222, [R1+0x594] ;  /* 0x0005940001de7983 */ /* 0x002f280000300800 */
[----:B------:R1:W-:Y:S01]  /*14110*/  STL [R1+0xc], R221 ;  /* 0x00000cdd01007387 */ /* 0x0003e20000100800 */
[----:B------:R-:W-:Y:S03]  /*14120*/  HGMMA.64x128x16.F32.BF16 R24, gdesc[UR8].tnspA, R24 ;  /* 0x21e00000081879f0 */ /* 0x000fe60008701818 */
[----:B-1----:R-:W2:Y:S04]  /*14130*/  LDL.LU R221, [R1+0x590] ;  /* 0x0005900001dd7983 */ /* 0x002ea80000300800 */
[----:B------:R1:W-:Y:S04]  /*14140*/  STL [R1+0x30], R238 ;  /* 0x000030ee01007387 */ /* 0x0003e80000100800 */
[----:B-1----:R-:W3:Y:S04]  /*14150*/  LDL.LU R238, [R1+0x58c] ;  /* 0x00058c0001ee7983 */ /* 0x002ee80000300800 */
[----:B------:R1:W-:Y:S04]  /*14160*/  STL [R1+0x28], R237 ;  /* 0x000028ed01007387 */ /* 0x0003e80000100800 */
[----:B-1----:R-:W4:Y:S04]  /*14170*/  LDL.LU R237, [R1+0x588] ;  /* 0x0005880001ed7983 */ /* 0x002f280000300800 */
[----:B------:R-:W-:Y:S04]  /*14180*/  STL [R1+0x4], R190 ;  /* 0x000004be01007387 */ /* 0x000fe80000100800 */
[----:B------:R1:W-:Y:S04]  /*14190*/  STL [R1+0x20], R0 ;  /* 0x0000200001007387 */ /* 0x0003e80000100800 */
[----:B-1----:R-:W2:Y:S01]  /*141a0*/  LDL.LU R0, [R1+0x584] ;  /* 0x0005840001007983 */ /* 0x002ea20000300800 */
[----:B------:R-:W-:-:S02]  /*141b0*/  IADD3.X R21, R21, UR6, RZ, P1, !PT ;  /* 0x0000000615157c10 */ /* 0x000fc40008ffe4ff */
[----:B------:R-:W-:Y:S02]  /*141c0*/  IADD3.X R12, R12, UR6, RZ, P4, !PT ;  /* 0x000000060c0c7c10 */ /* 0x000fe4000a7fe4ff */
[----:B------:R-:W-:Y:S01]  /*141d0*/  IADD3.X R192, R192, UR6, RZ, P3, !PT ;  /* 0x00000006c0c07c10 */ /* 0x000fe20009ffe4ff */
[----:B------:R1:W-:Y:S04]  /*141e0*/  STL [R1+0x18], R21 ;  /* 0x0000181501007387 */ /* 0x0003e80000100800 */
[----:B-1----:R-:W4:Y:S01]  /*141f0*/  LDL.LU R21, [R1+0x580] ;  /* 0x0005800001157983 */ /* 0x002f220000300800 */
[----:B------:R-:W-:Y:S03]  /*14200*/  HGMMA.64x128x16.F32.BF16 R24, gdesc[UR20].tnspA, R24 ;  /* 0x21e00000141879f0 */ /* 0x000fe60008701818 */
[----:B------:R1:W-:Y:S04]  /*14210*/  STL [R1+0x10], R12 ;  /* 0x0000100c01007387 */ /* 0x0003e80000100800 */
[----:B-1----:R-:W4:Y:S05]  /*14220*/  LDL.LU R12, [R1+0x57c] ;  /* 0x00057c00010c7983 */ /* 0x002f2a0000300800 */
[----:B------:R-:W-:Y:S01]  /*14230*/  HGMMA.64x128x16.F32.BF16 R24, gdesc[UR24].tnspA, R24 ;  /* 0x21e00000181879f0 */ /* 0x000fe20008701818 */
[----:B------:R-:W-:-:S02]  /*14240*/  IADD3 R250, P2, R250, UR44, RZ ;  /* 0x0000002cfafa7c10 */ /* 0x000fc4000ff5e0ff */
[----:B--2---:R-:W-:-:S09]  /*14250*/  IADD3.X R0, R0, UR6, RZ, P6, !PT ;  /* 0x0000000600007c10 */ /* 0x004fd2000b7fe4ff */
[----:B------:R-:W-:Y:S01]  /*14260*/  HGMMA.64x128x16.F32.BF16 R24, gdesc[UR28].tnspA, R24 ;  /* 0x21e000001c1879f0 */ /* 0x000fe20008701818 */
[----:B------:R1:W-:Y:S04]  /*14270*/  STL [R1], R0 ;  /* 0x0000000001007387 */ /* 0x0003e80000100800 */
[----:B------:R2:W-:Y:S04]  /*14280*/  STL [R1+0x8], R192 ;  /* 0x000008c001007387 */ /* 0x0005e80000100800 */
[----:B-1----:R-:W4:Y:S04]  /*14290*/  LDL.LU R0, [R1+0x578] ;  /* 0x0005780001007983 */ /* 0x002f280000300800 */
[----:B--2---:R-:W2:Y:S01]  /*142a0*/  LDL.LU R192, [R1+0x424] ;  /* 0x0004240001c07983 */ /* 0x004ea20000300800 */
[----:B------:R-:W-:-:S02]  /*142b0*/  IADD3.X R249, R249, UR6, RZ, P2, !PT ;  /* 0x00000006f9f97c10 */ /* 0x000fc400097fe4ff */
[----:B---3--:R-:W-:-:S04]  /*142c0*/  IADD3 R238, P2, R238, UR44, RZ ;  /* 0x0000002ceeee7c10 */ /* 0x008fc8000ff5e0ff */
[----:B----4-:R-:W-:Y:S02]  /*142d0*/  IADD3.X R237, R237, UR6, RZ, P2, !PT ;  /* 0x00000006eded7c10 */ /* 0x010fe400097fe4ff */
[----:B------:R-:W-:-:S04]  /*142e0*/  IADD3 R226, P2, R226, UR44, RZ ;  /* 0x0000002ce2e27c10 */ /* 0x000fc8000ff5e0ff */
[----:B------:R-:W-:Y:S02]  /*142f0*/  IADD3.X R225, R225, UR6, RZ, P2, !PT ;  /* 0x00000006e1e17c10 */ /* 0x000fe400097fe4ff */
        /* <DEDUP_REMOVED lines=11> */
[----:B------:R-:W-:Y:S01]  /*143b0*/  IADD3.X R4, R4, UR6, RZ, P2, !PT ;  /* 0x0000000604047c10 */ /* 0x000fe200097fe4ff */
[----:B------:R-:W-:-:S12]  /*143c0*/  HGMMA.64x128x16.F32.BF16 R24, gdesc[UR32].tnspA, R24 ;  /* 0x21e00000201879f0 */ /* 0x000fd80008701818 */
[----:B------:R-:W-:Y:S01]  /*143d0*/  HGMMA.64x128x16.F32.BF16 R24, gdesc[UR36].tnspA, R24 ;  /* 0x21e00000241879f0 */ /* 0x000fe20008701818 */
[----:B--2---:R-:W-:-:S04]  /*143e0*/  IADD3 R192, P2, R192, UR45, RZ ;  /* 0x0000002dc0c07c10 */ /* 0x004fc8000ff5e0ff */
[----:B------:R-:W-:Y:S01]  /*143f0*/  IADD3.X R0, R0, UR18, RZ, P2, !PT ;  /* 0x0000001200007c10 */ /* 0x000fe200097fe4ff */
[----:B------:R-:W-:Y:S06]  /*14400*/  STL [R1+0x424], R192 ;  /* 0x000424c001007387 */ /* 0x000fec0000100800 */
[----:B------:R-:W-:Y:S01]  /*14410*/  HGMMA.64x128x16.F32.BF16 R24, gdesc[UR40].tnspA, R24, gsb0 ;  /* 0x21e00000281879f0 */ /* 0x000fe20008001818 */
[----:B------:R1:W-:Y:S04]  /*14420*/  STL [R1+0x420], R0 ;  /* 0x0004200001007387 */ /* 0x0003e80000100800 */
[----:B-1----:R0:W5:Y:S01]  /*14430*/  LDL.LU R0, [R1+0x574] ;  /* 0x0005740001007983 */ /* 0x0021620000300800 */
[----:B------:R-:W-:-:S02]  /*14440*/  IADD3 R252, P5, R252, UR44, RZ ;  /* 0x0000002cfcfc7c10 */ /* 0x000fc4000ffbe0ff */
[----:B------:R-:W-:Y:S02]  /*14450*/  IADD3 R248, P1, R248, UR44, RZ ;  /* 0x0000002cf8f87c10 */ /* 0x000fe4000ff3e0ff */
[----:B------:R-:W-:Y:S02]  /*14460*/  IADD3.X R251, R251, UR6, RZ, P5, !PT ;  /* 0x00000006fbfb7c10 */ /* 0x000fe4000affe4ff */
[----:B------:R-:W-:Y:S02]  /*14470*/  IADD3 R246, P4, R246, UR44, RZ ;  /* 0x0000002cf6f67c10 */ /* 0x000fe4000ff9e0ff */
[----:B------:R-:W-:Y:S02]  /*14480*/  IADD3 R244, P3, R244, UR44, RZ ;  /* 0x0000002cf4f47c10 */ /* 0x000fe4000ff7e0ff */
[----:B------:R-:W-:Y:S02]  /*14490*/  IADD3 R242, P6, R242, UR44, RZ ;  /* 0x0000002cf2f27c10 */ /* 0x000fe4000ffde0ff */
[----:B------:R-:W-:-:S02]  /*144a0*/  IADD3 R240, P5, R240, UR44, RZ ;  /* 0x0000002cf0f07c10 */ /* 0x000fc4000ffbe0ff */
[----:B------:R-:W-:Y:S02]  /*144b0*/  IADD3.X R247, R247, UR6, RZ, P1, !PT ;  /* 0x00000006f7f77c10 */ /* 0x000fe40008ffe4ff */
[----:B------:R-:W-:Y:S02]  /*144c0*/  IADD3.X R245, R245, UR6, RZ, P4, !PT ;  /* 0x00000006f5f57c10 */ /* 0x000fe4000a7fe4ff */
[----:B------:R-:W-:Y:S02]  /*144d0*/  IADD3.X R243, R243, UR6, RZ, P3, !PT ;  /* 0x00000006f3f37c10 */ /* 0x000fe40009ffe4ff */
[----:B------:R-:W-:Y:S02]  /*144e0*/  IADD3.X R241, R241, UR6, RZ, P6, !PT ;  /* 0x00000006f1f17c10 */ /* 0x000fe4000b7fe4ff */
[----:B------:R-:W-:Y:S02]  /*144f0*/  IADD3.X R239, R239, UR6, RZ, P5, !PT ;  /* 0x00000006efef7c10 */ /* 0x000fe4000affe4ff */
[----:B------:R-:W-:-:S02]  /*14500*/  IADD3 R236, P1, R236, UR44, RZ ;  /* 0x0000002cecec7c10 */ /* 0x000fc4000ff3e0ff */
[----:B------:R-:W-:Y:S02]  /*14510*/  IADD3 R234, P4, R234, UR44, RZ ;  /* 0x0000002ceaea7c10 */ /* 0x000fe4000ff9e0ff */
[----:B------:R-:W-:Y:S02]  /*14520*/  IADD3 R232, P3, R232, UR44, RZ ;  /* 0x0000002ce8e87c10 */ /* 0x000fe4000ff7e0ff */
[----:B------:R-:W-:Y:S02]  /*14530*/  IADD3 R230, P6, R230, UR44, RZ ;  /* 0x0000002ce6e67c10 */ /* 0x000fe4000ffde0ff */
[----:B------:R-:W-:Y:S02]  /*14540*/  IADD3 R228, P5, R228, UR44, RZ ;  /* 0x0000002ce4e47c10 */ /* 0x000fe4000ffbe0ff */
[----:B------:R-:W-:Y:S02]  /*14550*/  IADD3.X R235, R235, UR6, RZ, P1, !PT ;  /* 0x00000006ebeb7c10 */ /* 0x000fe40008ffe4ff */
[----:B------:R-:W-:-:S02]  /*14560*/  IADD3.X R233, R233, UR6, RZ, P4, !PT ;  /* 0x00000006e9e97c10 */ /* 0x000fc4000a7fe4ff */
[----:B------:R-:W-:Y:S02]  /*14570*/  IADD3.X R231, R231, UR6, RZ, P3, !PT ;  /* 0x00000006e7e77c10 */ /* 0x000fe40009ffe4ff */
[----:B------:R-:W-:Y:S02]  /*14580*/  IADD3.X R229, R229, UR6, RZ, P6, !PT ;  /* 0x00000006e5e57c10 */ /* 0x000fe4000b7fe4ff */
[----:B------:R-:W-:Y:S02]  /*14590*/  IADD3.X R227, R227, UR6, RZ, P5, !PT ;  /* 0x00000006e3e37c10 */ /* 0x000fe4000affe4ff */
[----:B------:R-:W-:Y:S02]  /*145a0*/  IADD3 R224, P1, R224, UR44, RZ ;  /* 0x0000002ce0e07c10 */ /* 0x000fe4000ff3e0ff */
[----:B------:R-:W-:Y:S02]  /*145b0*/  IADD3 R222, P4, R222, UR44, RZ ;  /* 0x0000002cdede7c10 */ /* 0x000fe4000ff9e0ff */
[----:B------:R-:W-:-:S02]  /*145c0*/  IADD3 R220, P3, R220, UR44, RZ ;  /* 0x0000002cdcdc7c10 */ /* 0x000fc4000ff7e0ff */
[----:B------:R-:W-:Y:S02]  /*145d0*/  IADD3 R218, P6, R218, UR44, RZ ;  /* 0x0000002cdada7c10 */ /* 0x000fe4000ffde0ff */
[----:B------:R-:W-:Y:S02]  /*145e0*/  IADD3 R216, P5, R216, UR44, RZ ;  /* 0x0000002cd8d87c10 */ /* 0x000fe4000ffbe0ff */
[----:B------:R-:W-:Y:S02]  /*145f0*/  IADD3.X R223, R223, UR6, RZ, P1, !PT ;  /* 0x00000006dfdf7c10 */ /* 0x000fe40008ffe4ff */
[----:B------:R-:W-:Y:S02]  /*14600*/  IADD3.X R221, R221, UR6, RZ, P4, !PT ;  /* 0x00000006dddd7c10 */ /* 0x000fe4000a7fe4ff */
[----:B------:R-:W-:Y:S02]  /*14610*/  IADD3.X R219, R219, UR6, RZ, P3, !PT ;  /* 0x00000006dbdb7c10 */ /* 0x000fe40009ffe4ff */
[----:B------:R-:W-:-:S02]  /*14620*/  IADD3.X R217, R217, UR6, RZ, P6, !PT ;  /* 0x00000006d9d97c10 */ /* 0x000fc4000b7fe4ff */
[----:B------:R-:W-:Y:S02]  /*14630*/  IADD3.X R215, R215, UR6, RZ, P5, !PT ;  /* 0x00000006d7d77c10 */ /* 0x000fe4000affe4ff */
[----:B------:R-:W-:Y:S02]  /*14640*/  IADD3 R212, P1, R212, UR44, RZ ;  /* 0x0000002cd4d47c10 */ /* 0x000fe4000ff3e0ff */
        /* <DEDUP_REMOVED lines=18> */
[----:B------:R-:W-:Y:S01]  /*14770*/  IADD3.X R98, R98, UR6, RZ, P5, !PT ;  /* 0x0000000662627c10 */ /* 0x000fe2000affe4ff */
[----:B------:R-:W-:Y:S01]  /*14780*/  UIADD3 UR4, UR4, 0x1, URZ ;  /* 0x0000000104047890 */ /* 0x000fe2000fffe03f */
        /* <DEDUP_REMOVED lines=15> */
[----:B------:R-:W-:Y:S02]  /*14880*/  ISETP.NE.U32.AND P0, PT, R119, UR4, PT ;  /* 0x0000000477007c0c */ /* 0x000fe4000bf05070 */
[----:B------:R-:W-:Y:S02]  /*14890*/  IADD3.X R19, R19, UR6, RZ, P1, !PT ;  /* 0x0000000613137c10 */ /* 0x000fe40008ffe4ff */
[----:B------:R-:W-:Y:S02]  /*148a0*/  IADD3.X R17, R17, UR6, RZ, P4, !PT ;  /* 0x0000000611117c10 */ /* 0x000fe4000a7fe4ff */
[----:B------:R-:W-:Y:S02]  /*148b0*/  IADD3.X R15, R15, UR6, RZ, P3, !PT ;  /* 0x000000060f0f7c10 */ /* 0x000fe40009ffe4ff */
[----:B------:R-:W-:Y:S02]  /*148c0*/  IADD3.X R13, R13, UR6, RZ, P6, !PT ;  /* 0x000000060d0d7c10 */ /* 0x000fe4000b7fe4ff */
[----:B------:R-:W-:-:S02]  /*148d0*/  IADD3.X R11, R11, UR6, RZ, P5, !PT ;  /* 0x000000060b0b7c10 */ /* 0x000fc4000affe4ff */
[----:B------:R-:W-:Y:S02]  /*148e0*/  IADD3 R102, P1, R102, UR44, RZ ;  /* 0x0000002c66667c10 */ /* 0x000fe4000ff3e0ff */
[----:B------:R-:W-:Y:S02]  /*148f0*/  IADD3 R101, P4, R101, UR44, RZ ;  /* 0x0000002c65657c10 */ /* 0x000fe4000ff9e0ff */
[----:B------:R-:W-:Y:S02]  /*14900*/  IADD3 R100, P3, R100, UR44, RZ ;  /* 0x0000002c64647c10 */ /* 0x000fe4000ff7e0ff */
[----:B------:R-:W-:Y:S02]  /*14910*/  IADD3 R99, P6, R99, UR44, RZ ;  /* 0x0000002c63637c10 */ /* 0x000fe4000ffde0ff */
[----:B------:R-:W-:Y:S02]  /*14920*/  IADD3 R97, P5, R97, UR44, RZ ;  /* 0x0000002c61617c10 */ /* 0x000fe4000ffbe0ff */
[----:B------:R-:W-:-:S02]  /*14930*/  IADD3.X R9, R9, UR6, RZ, P1, !PT ;  /* 0x0000000609097c10 */ /* 0x000fc40008ffe4ff */
[----:B------:R-:W-:Y:S02]  /*14940*/  IADD3.X R8, R8, UR6, RZ, P4, !PT ;  /* 0x0000000608087c10 */ /* 0x000fe4000a7fe4ff */
[----:B------:R-:W-:Y:S02]  /*14950*/  IADD3.X R7, R7, UR6, RZ, P3, !PT ;  /* 0x0000000607077c10 */ /* 0x000fe40009ffe4ff */
[----:B------:R-:W-:Y:S02]  /*14960*/  IADD3.X R6, R6, UR6, RZ, P6, !PT ;  /* 0x0000000606067c10 */ /* 0x000fe4000b7fe4ff */
[----:B------:R-:W-:Y:S02]  /*14970*/  IADD3.X R5, R5, UR6, RZ, P5, !PT ;  /* 0x0000000605057c10 */ /* 0x000fe4000affe4ff */
[----:B------:R-:W-:Y:S02]  /*14980*/  IADD3 R93, P1, R93, UR44, RZ ;  /* 0x0000002c5d5d7c10 */ /* 0x000fe4000ff3e0ff */
[----:B------:R-:W-:-:S02]  /*14990*/  IADD3 R91, P4, R91, UR44, RZ ;  /* 0x0000002c5b5b7c10 */ /* 0x000fc4000ff9e0ff */
[----:B------:R-:W-:Y:S02]  /*149a0*/  IADD3 R89, P3, R89, UR44, RZ ;  /* 0x0000002c59597c10 */ /* 0x000fe4000ff7e0ff */
[----:B------:R-:W-:Y:S02]  /*149b0*/  IADD3 R23, P6, R23, UR44, RZ ;  /* 0x0000002c17177c10 */ /* 0x000fe4000ffde0ff */
[----:B------:R-:W-:Y:S01]  /*149c0*/  IADD3 R21, P5, R21, UR44, RZ ;  /* 0x0000002c15157c10 */ /* 0x000fe2000ffbe0ff */
[----:B------:R-:W-:Y:S02]  /*149d0*/  WARPGROUP.DEPBAR.LE gsb0, 0x0 ;  /* 0x00008000000079c5 */ /* 0x000fe40000010000 */
[----:B------:R-:W-:Y:S02]  /*149e0*/  IADD3.X R117, R117, UR6, RZ, P1, !PT ;  /* 0x0000000675757c10 */ /* 0x000fe40008ffe4ff */
[----:B------:R-:W-:Y:S02]  /*149f0*/  IADD3.X R18, R18, UR6, RZ, P4, !PT ;  /* 0x0000000612127c10 */ /* 0x000fe4000a7fe4ff */
[----:B------:R-:W-:-:S02]  /*14a00*/  IADD3.X R16, R16, UR6, RZ, P3, !PT ;  /* 0x0000000610107c10 */ /* 0x000fc40009ffe4ff */
[----:B------:R-:W-:Y:S02]  /*14a10*/  IADD3.X R14, R14, UR6, RZ, P6, !PT ;  /* 0x000000060e0e7c10 */ /* 0x000fe4000b7fe4ff */
[----:B------:R-:W-:Y:S01]  /*14a20*/  IADD3.X R12, R12, UR6, RZ, P5, !PT ;  /* 0x000000060c0c7c10 */ /* 0x000fe2000affe4ff */
[----:B0-----:R-:W-:Y:S06]  /*14a30*/  @P0 BRA `(.L_x_1) ;  /* 0xffffff5c00700947 */ /* 0x001fec000383ffff */
[----:B------:R-:W-:Y:S02]  /*14a40*/  F2FP.BF16.F32.PACK_AB R83, R87, R83 ;  /* 0x000000535753723e */ /* 0x000fe400000010ff */
[----:B------:R-:W-:Y:S02]  /*14a50*/  F2FP.BF16.F32.PACK_AB R82, R86, R82 ;  /* 0x000000525652723e */ /* 0x000fe400000010ff */
[----:B------:R-:W-:Y:S02]  /*14a60*/  F2FP.BF16.F32.PACK_AB R81, R85, R81 ;  /* 0x000000515551723e */ /* 0x000fe400000010ff */
[----:B------:R-:W-:Y:S02]  /*14a70*/  F2FP.BF16.F32.PACK_AB R80, R84, R80 ;  /* 0x000000505450723e */ /* 0x000fe400000010ff */
[----:B------:R-:W-:Y:S02]  /*14a80*/  F2FP.BF16.F32.PACK_AB R75, R79, R75 ;  /* 0x0000004b4f4b723e */ /* 0x000fe400000010ff */
[----:B------:R-:W-:-:S02]  /*14a90*/  F2FP.BF16.F32.PACK_AB R74, R78, R74 ;  /* 0x0000004a4e4a723e */ /* 0x000fc400000010ff */
        /* <DEDUP_REMOVED lines=25> */
[----:B------:R-:W-:-:S07]  /*14c30*/  F2FP.BF16.F32.PACK_AB R8, R28, R24 ;  /* 0x000000181c08723e */ /* 0x000fce00000010ff */
.L_x_0:
[----:B------:R-:W2:Y:S01]  /*14c40*/  LDL.LU R12, [R1+0x570] ;  /* 0x00057000010c7983 */ /* 0x000ea20000300800 */
[----:B------:R-:W-:Y:S01]  /*14c50*/  ULDC UR4, c[0x0][0x244] ;  /* 0x0000910000047ab9 */ /* 0x000fe20000000800 */
[----:B------:R-:W-:Y:S01]  /*14c60*/  ULDC.64 UR8, c[0x0][0x228] ;  /* 0x00008a0000087ab9 */ /* 0x000fe20000000a00 */
[----:B------:R-:W1:Y:S02]  /*14c70*/  S2R R6, SR_TID.X ;  /* 0x0000000000067919 */ /* 0x000e640000002100 */
[C---:B-1----:R-:W-:Y:S01]  /*14c80*/  IMAD.SHL.U32 R2, R6.reuse, 0x10, RZ ;  /* 0x0000001006027824 */ /* 0x042fe200078e00ff */
[----:B------:R-:W-:Y:S01]  /*14c90*/  SHF.R.U32.HI R7, RZ, 0x6, R6 ;  /* 0x00000006ff077819 */ /* 0x000fe20000011606 */
[C---:B------:R-:W-:Y:S02]  /*14ca0*/  IMAD.SHL.U32 R4, R6.reuse, 0x80, RZ ;  /* 0x0000008006047824 */ /* 0x040fe400078e00ff */
[----:B-----5:R-:W-:Y:S01]  /*14cb0*/  IMAD.SHL.U32 R3, R6, 0x8, RZ ;  /* 0x0000000806037824 */ /* 0x020fe200078e00ff */
[----:B------:R-:W-:-:S02]  /*14cc0*/  LOP3.LUT R2, R2, 0x70, RZ, 0xc0, !PT ;  /* 0x0000007002027812 */ /* 0x000fc400078ec0ff */
[----:B------:R-:W-:Y:S02]  /*14cd0*/  LOP3.LUT R5, R4, 0x400, RZ, 0xc0, !PT ;  /* 0x0000040004057812 */ /* 0x000fe400078ec0ff */
[----:B------:R-:W-:Y:S02]  /*14ce0*/  LOP3.LUT R3, R3, 0x380, RZ, 0xc0, !PT ;  /* 0x0000038003037812 */ /* 0x000fe400078ec0ff */
[----:B------:R-:W-:Y:S02]  /*14cf0*/  IADD3 R2, R5, UR7, R2 ;  /* 0x0000000705027c10 */ /* 0x000fe4000fffe002 */
[----:B------:R-:W-:Y:S02]  /*14d00*/  LOP3.LUT R6, R6, 0x7f, RZ, 0xc0, !PT ;  /* 0x0000007f06067812 */ /* 0x000fe400078ec0ff */
[----:B------:R-:W-:Y:S01]  /*14d10*/  SGXT.U32 R7, R7, 0x1 ;  /* 0x000000010707781a */ /* 0x000fe20000000000 */
[----:B------:R-:W-:Y:S01]  /*14d20*/  IMAD.IADD R120, R3, 0x1, R2 ;  /* 0x0000000103787824 */ /* 0x000fe200078e0202 */
[----:B------:R-:W-:Y:S01]  /*14d30*/  BAR.SYNC.DEFER_BLOCKING 0x0 ;  /* 0x0000000000007b1d */ /* 0x000fe20000010000 */
[----:B------:R-:W-:-:S02]  /*14d40*/  LEA R46, R6, UR7, 0x4 ;  /* 0x00000007062e7c11 */ /* 0x000fc4000f8e20ff */
[C-C-:B------:R-:W-:Y:S02]  /*14d50*/  LOP3.LUT R117, R0.reuse, 0x7e, R7.reuse, 0xfe, !PT ;  /* 0x0000007e00757812 */ /* 0x140fe400078efe07 */
[C-C-:B------:R-:W-:Y:S01]  /*14d60*/  LOP3.LUT R116, R0.reuse, 0x7c, R7.reuse, 0xfe, !PT ;  /* 0x0000007c00747812 */ /* 0x140fe200078efe07 */
[----:B------:R-:W-:Y:S01]  /*14d70*/  ULDC.64 UR6, c[0x0][0x220] ;  /* 0x0000880000067ab9 */ /* 0x000fe20000000a00 */
[----:B------:R-:W-:Y:S01]  /*14d80*/  STSM.16.M88.4 [R120], R8 ;  /* 0x0000000878007844 */ /* 0x000fe20000000200 */
[----:B------:R-:W-:Y:S06]  /*14d90*/  BAR.SYNC.DEFER_BLOCKING 0x0 ;  /* 0x0000000000007b1d */ /* 0x000fec0000010000 */
[----:B------:R-:W1:Y:S02]  /*14da0*/  LDS.128 R28, [R46] ;  /* 0x000000002e1c7984 */ /* 0x000e640000000c00 */
[----:B------:R-:W-:Y:S06]  /*14db0*/  BAR.SYNC.DEFER_BLOCKING 0x0 ;  /* 0x0000000000007b1d */ /* 0x000fec0000010000 */
[----:B------:R3:W-:Y:S02]  /*14dc0*/  STSM.16.M88.4 [R120], R32 ;  /* 0x0000002078007844 */ /* 0x0007e40000000200 */
[----:B------:R-:W-:Y:S06]  /*14dd0*/  BAR.SYNC.DEFER_BLOCKING 0x0 ;  /* 0x0000000000007b1d */ /* 0x000fec0000010000 */
[----:B------:R-:W4:Y:S02]  /*14de0*/  LDS.128 R24, [R46] ;  /* 0x000000002e187984 */ /* 0x000f240000000c00 */
[----:B------:R-:W-:Y:S06]  /*14df0*/  BAR.SYNC.DEFER_BLOCKING 0x0 ;  /* 0x0000000000007b1d */ /* 0x000fec0000010000 */
[----:B------:R1:W-:Y:S01]  /*14e00*/  STSM.16.M88.4 [R120], R40 ;  /* 0x0000002878007844 */ /* 0x0003e20000000200 */
[----:B------:R-:W-:-:S02]  /*14e10*/  LOP3.LUT R119, R0, 0x7a, R7, 0xfe, !PT ;  /* 0x0000007a00777812 */ /* 0x000fc400078efe07 */
[C-C-:B------:R-:W-:Y:S02]  /*14e20*/  LOP3.LUT R3, R0.reuse, 0x78, R7.reuse, 0xfe, !PT ;  /* 0x0000007800037812 */ /* 0x140fe400078efe07 */
[C-C-:B------:R-:W-:Y:S02]  /*14e30*/  LOP3.LUT R2, R0.reuse, 0x76, R7.reuse, 0xfe, !PT ;  /* 0x0000007600027812 */ /* 0x140fe400078efe07 */
[C-C-:B------:R-:W-:Y:S02]  /*14e40*/  LOP3.LUT R36, R0.reuse, 0x74, R7.reuse, 0xfe, !PT ;  /* 0x0000007400247812 */ /* 0x140fe400078efe07 */
[C-C-:B------:R-:W-:Y:S02]  /*14e50*/  LOP3.LUT R37, R0.reuse, 0x72, R7.reuse, 0xfe, !PT ;  /* 0x0000007200257812 */ /* 0x140fe400078efe07 */
[C-C-:B------:R-:W-:Y:S02]  /*14e60*/  LOP3.LUT R39, R0.reuse, 0x70, R7.reuse, 0xfe, !PT ;  /* 0x0000007000277812 */ /* 0x140fe400078efe07 */
        /* <DEDUP_REMOVED lines=55> */
[----:B------:R-:W-:Y:S01]  /*151e0*/  LOP3.LUT R22, R0, R7, RZ, 0xfc, !PT ;  /* 0x0000000700167212 */ /* 0x000fe200078efcff */
[----:B------:R-:W-:Y:S06]  /*151f0*/  BAR.SYNC.DEFER_BLOCKING 0x0 ;  /* 0x0000000000007b1d */ /* 0x000fec0000010000 */
[----:B------:R-:W4:Y:S02]  /*15200*/  LDS.128 R4, [R46] ;  /* 0x000000002e047984 */ /* 0x000f240000000c00 */
[----:B------:R-:W-:Y:S06]  /*15210*/  BAR.SYNC.DEFER_BLOCKING 0x0 ;  /* 0x0000000000007b1d */ /* 0x000fec0000010000 */
[----:B------:R4:W-:Y:S02]  /*15220*/  STSM.16.M88.4 [R120], R48 ;  /* 0x0000003078007844 */ /* 0x0009e40000000200 */
[----:B------:R-:W-:Y:S06]  /*15230*/  BAR.SYNC.DEFER_BLOCKING 0x0 ;  /* 0x0000000000007b1d */ /* 0x000fec0000010000 */
[----:B------:R-:W4:Y:S02]  /*15240*/  LDS.128 R8, [R46] ;  /* 0x000000002e087984 */ /* 0x000f240000000c00 */
[----:B------:R-:W-:Y:S06]  /*15250*/  BAR.SYNC.DEFER_BLOCKING 0x0 ;  /* 0x0000000000007b1d */ /* 0x000fec0000010000 */
[----:B------:R-:W-:Y:S02]  /*15260*/  STSM.16.M88.4 [R120], R56 ;  /* 0x0000003878007844 */ /* 0x000fe40000000200 */
[----:B------:R-:W-:Y:S01]  /*15270*/  BAR.SYNC.DEFER_BLOCKING 0x0 ;  /* 0x0000000000007b1d */ /* 0x000fe20000010000 */
[C---:B--2---:R-:W-:Y:S01]  /*15280*/  ISETP.GE.AND P0, PT, R12.reuse, UR8, PT ;  /* 0x000000080c007c0c */ /* 0x044fe2000bf06270 */
[----:B---3--:R-:W-:-:S04]  /*15290*/  IMAD R32, R12, UR4, RZ ;  /* 0x000000040c207c24 */ /* 0x008fc8000f8e02ff */
[----:B------:R-:W-:Y:S01]  /*152a0*/  ULDC UR4, c[0x0][0x248] ;  /* 0x0000920000047ab9 */ /* 0x000fe20000000800 */
[----:B0-----:R-:W0:Y:S01]  /*152b0*/  LDS.128 R12, [R46] ;  /* 0x000000002e0c7984 */ /* 0x001e220000000c00 */
[----:B------:R-:W-:Y:S06]  /*152c0*/  BAR.SYNC.DEFER_BLOCKING 0x0 ;  /* 0x0000000000007b1d */ /* 0x000fec0000010000 */
[----:B------:R-:W-:Y:S02]  /*152d0*/  STSM.16.M88.4 [R120], R64 ;  /* 0x0000004078007844 */ /* 0x000fe40000000200 */
[----:B------:R-:W-:Y:S06]  /*152e0*/  BAR.SYNC.DEFER_BLOCKING 0x0 ;  /* 0x0000000000007b1d */ /* 0x000fec0000010000 */
[----:B------:R-:W2:Y:S02]  /*152f0*/  LDS.128 R16, [R46] ;  /* 0x000000002e107984 */ /* 0x000ea40000000c00 */
[----:B------:R-:W-:Y:S06]  /*15300*/  BAR.SYNC.DEFER_BLOCKING 0x0 ;  /* 0x0000000000007b1d */ /* 0x000fec0000010000 */
[----:B------:R-:W-:Y:S02]  /*15310*/  STSM.16.M88.4 [R120], R72 ;  /* 0x0000004878007844 */ /* 0x000fe40000000200 */
[----:B------:R-:W-:Y:S01]  /*15320*/  BAR.SYNC.DEFER_BLOCKING 0x0 ;  /* 0x0000000000007b1d */ /* 0x000fe20000010000 */
[C---:B------:R-:W-:Y:S01]  /*15330*/  ISETP.LT.AND P4, PT, R22.reuse, UR9, !P0 ;  /* 0x0000000916007c0c */ /* 0x040fe2000c781270 */
[----:B------:R-:W-:Y:S01]  /*15340*/  IMAD R33, R22, UR4, RZ ;  /* 0x0000000416217c24 */ /* 0x000fe2000f8e02ff */
[C---:B------:R-:W-:Y:S01]  /*15350*/  ISETP.LT.AND P3, PT, R21.reuse, UR9, !P0 ;  /* 0x0000000915007c0c */ /* 0x040fe2000c761270 */
[----:B-1----:R-:W-:Y:S01]  /*15360*/  IMAD R41, R21, UR4, RZ ;  /* 0x0000000415297c24 */ /* 0x002fe2000f8e02ff */
[C---:B------:R-:W-:Y:S01]  /*15370*/  ISETP.LT.AND P2, PT, R20.reuse, UR9, !P0 ;  /* 0x0000000914007c0c */ /* 0x040fe2000c741270 */
[----:B------:R-:W-:-:S02]  /*15380*/  IMAD R43, R20, UR4, RZ ;  /* 0x00000004142b7c24 */ /* 0x000fc4000f8e02ff */
[----:B------:R-:W1:Y:S01]  /*15390*/  LDS.128 R20, [R46] ;  /* 0x000000002e147984 */ /* 0x000e620000000c00 */
[----:B------:R-:W-:Y:S01]  /*153a0*/  BAR.SYNC.DEFER_BLOCKING 0x0 ;  /* 0x0000000000007b1d */ /* 0x000fe20000010000 */
[----:B------:R-:W-:-:S04]  /*153b0*/  LEA R0, P1, R32, UR6, 0x1 ;  /* 0x0000000620007c11 */ /* 0x000fc8000f8208ff */
[----:B------:R-:W-:Y:S02]  /*153c0*/  LEA.HI.X.SX32 R32, R32, UR7, 0x1, P1 ;  /* 0x0000000720207c11 */ /* 0x000fe400088f0eff */
[-C--:B------:R-:W-:Y:S01]  /*153d0*/  LEA R34, P1, R33, R0.reuse, 0x1 ;  /* 0x0000000021227211 */ /* 0x080fe200078208ff */
[----:B------:R-:W-:Y:S01]  /*153e0*/  STSM.16.M88.4 [R120], R80 ;  /* 0x0000005078007844 */ /* 0x000fe20000000200 */
[----:B------:R-:W-:Y:S01]  /*153f0*/  BAR.SYNC.DEFER_BLOCKING 0x0 ;  /* 0x0000000000007b1d */ /* 0x000fe20000010000 */
[----:B------:R-:W-:Y:S02]  /*15400*/  LEA R40, P5, R41, R0, 0x1 ;  /* 0x0000000029287211 */ /* 0x000fe400078a08ff */
[----:B------:R-:W-:Y:S01]  /*15410*/  LEA.HI.X.SX32 R35, R33, R32, 0x1, P1 ;  /* 0x0000002021237211 */ /* 0x000fe200008f0eff */
[----:B------:R-:W-:Y:S01]  /*15420*/  IMAD R33, R118, UR4, RZ ;  /* 0x0000000476217c24 */ /* 0x000fe2000f8e02ff */
[----:B------:R-:W-:Y:S02]  /*15430*/  LEA R42, P6, R43, R0, 0x1 ;  /* 0x000000002b2a7211 */ /* 0x000fe400078c08ff */
[----:B------:R-:W-:-:S02]  /*15440*/  LEA.HI.X.SX32 R41, R41, R32, 0x1, P5 ;  /* 0x0000002029297211 */ /* 0x000fc400028f0eff */
[----:B------:R-:W-:Y:S02]  /*15450*/  ISETP.LT.AND P1, PT, R118, UR9, !P0 ;  /* 0x0000000976007c0c */ /* 0x000fe4000c721270 */
[----:B------:R-:W-:Y:S01]  /*15460*/  LEA.HI.X.SX32 R43, R43, R32, 0x1, P6 ;  /* 0x000000202b2b7211 */ /* 0x000fe200030f0eff */
[----:B------:R3:W-:Y:S04]  /*15470*/  @P4 STG.E.U16 desc[UR16][R34.64], R28 ;  /* 0x0000001c22004986 */ /* 0x0007e8000c101510 */
[----:B------:R-:W-:Y:S01]  /*15480*/  @P3 STG.E.U16 desc[UR16][R40.64], R29 ;  /* 0x0000001d28003986 */ /* 0x000fe2000c101510 */
[----:B----4-:R-:W-:-:S03]  /*15490*/  LEA R48, P3, R33, R0, 0x1 ;  /* 0x0000000021307211 */ /* 0x010fc600078608ff */
[----:B------:R4:W-:Y:S01]  /*154a0*/  @P2 STG.E.U16 desc[UR16][R42.64], R30 ;  /* 0x0000001e2a002986 */ /* 0x0009e2000c101510 */
[C---:B------:R-:W-:Y:S01]  /*154b0*/  ISETP.LT.AND P2, PT, R115.reuse, UR9, !P0 ;  /* 0x0000000973007c0c */ /* 0x040fe2000c741270 */
[----:B------:R-:W-:Y:S01]  /*154c0*/  IMAD R115, R115, UR4, RZ ;  /* 0x0000000473737c24 */ /* 0x000fe2000f8e02ff */
[----:B------:R-:W-:Y:S01]  /*154d0*/  LEA.HI.X.SX32 R49, R33, R32, 0x1, P3 ;  /* 0x0000002021317211 */ /* 0x000fe200018f0eff */
[C---:B------:R-:W-:Y:S01]  /*154e0*/  IMAD R33, R114.reuse, UR4, RZ ;  /* 0x0000000472217c24 */ /* 0x040fe2000f8e02ff */
[C---:B------:R-:W-:Y:S01]  /*154f0*/  ISETP.LT.AND P3, PT, R113.reuse, UR9, !P0 ;  /* 0x0000000971007c0c */ /* 0x040fe2000c761270 */
[----:B------:R-:W-:Y:S01]  /*15500*/  IMAD R113, R113, UR4, RZ ;  /* 0x0000000471717c24 */ /* 0x000fe2000f8e02ff */
[----:B------:R-:W-:Y:S01]  /*15510*/  ISETP.LT.AND P4, PT, R114, UR9, !P0 ;  /* 0x0000000972007c0c */ /* 0x000fe2000c781270 */
[----:B------:R0:W-:Y:S01]  /*15520*/  @P1 STG.E.U16 desc[UR16][R48.64], R31 ;  /* 0x0000001f30001986 */ /* 0x0001e2000c101510 */
[----:B---3--:R-:W-:Y:S02]  /*15530*/  LEA R34, P1, R115, R0, 0x1 ;  /* 0x0000000073227211 */ /* 0x008fe400078208ff */
[----:B----4-:R-:W-:-:S02]  /*15540*/  PRMT R43, R28, 0x7632, R43 ;  /* 0x000076321c2b7816 */ /* 0x010fc4000000002b */
[-C--:B------:R-:W-:Y:S02]  /*15550*/  LEA R28, P5, R33, R0.reuse, 0x1 ;  /* 0x00000000211c7211 */ /* 0x080fe400078a08ff */
[----:B------:R-:W-:Y:S02]  /*15560*/  LEA R40, P6, R113, R0, 0x1 ;  /* 0x0000000071287211 */ /* 0x000fe400078c08ff */
[----:B------:R-:W-:Y:S02]  /*15570*/  PRMT R30, R29, 0x7632, R30 ;  /* 0x000076321d1e7816 */ /* 0x000fe4000000001e */
[-C--:B------:R-:W-:Y:S02]  /*15580*/  LEA.HI.X.SX32 R35, R115, R32.reuse, 0x1, P1 ;  /* 0x0000002073237211 */ /* 0x080fe400008f0eff */
[----:B------:R-:W-:Y:S02]  /*15590*/  LEA.HI.X.SX32 R29, R33, R32, 0x1, P5 ;  /* 0x00000020211d7211 */ /* 0x000fe400028f0eff */
[----:B------:R-:W-:-:S02]  /*155a0*/  PRMT R50, R30, 0x7632, R50 ;  /* 0x000076321e327816 */ /* 0x000fc40000000032 */
[----:B------:R-:W-:Y:S01]  /*155b0*/  LEA.HI.X.SX32 R41, R113, R32, 0x1, P6 ;  /* 0x0000002071297211 */ /* 0x000fe200030f0eff */
[----:B------:R-:W-:Y:S01]  /*155c0*/  @P2 STG.E.U16 desc[UR16][R34.64], R43 ;  /* 0x0000002b22002986 */ /* 0x000fe2000c101510 */
[----:B------:R-:W-:-:S03]  /*155d0*/  IMAD R33, R112, UR4, RZ ;  /* 0x0000000470217c24 */ /* 0x000fc6000f8e02ff */
[----:B------:R3:W-:Y:S01]  /*155e0*/  @P4 STG.E.U16 desc[UR16][R28.64], R30 ;  /* 0x0000001e1c004986 */ /* 0x0007e2000c101510 */
[----:B------:R-:W-:-:S03]  /*155f0*/  ISETP.LT.AND P1, PT, R112, UR9, !P0 ;  /* 0x0000000970007c0c */ /* 0x000fc6000c721270 */
[----:B------:R-:W-:Y:S01]  /*15600*/  @P3 STG.E.U16 desc[UR16][R40.64], R50 ;  /* 0x0000003228003986 */ /* 0x000fe2000c101510 */
[C---:B------:R-:W-:Y:S01]  /*15610*/  ISETP.LT.AND P3, PT, R111.reuse, UR9, !P0 ;  /* 0x000000096f007c0c */ /* 0x040fe2000c761270 */
[----:B------:R-:W-:Y:S01]  /*15620*/  IMAD R111, R111, UR4, RZ ;  /* 0x000000046f6f7c24 */ /* 0x000fe2000f8e02ff */
[-C--:B------:R-:W-:Y:S01]  /*15630*/  LEA R42, P6, R33, R0.reuse, 0x1 ;  /* 0x00000000212a7211 */ /* 0x080fe200078c08ff */
[C---:B0-----:R-:W-:Y:S01]  /*15640*/  IMAD R49, R110.reuse, UR4, RZ ;  /* 0x000000046e317c24 */ /* 0x041fe2000f8e02ff */
[C---:B------:R-:W-:Y:S01]  /*15650*/  ISETP.LT.AND P4, PT, R109.reuse, UR9, !P0 ;  /* 0x000000096d007c0c */ /* 0x040fe2000c781270 */
[----:B------:R-:W-:Y:S01]  /*15660*/  IMAD R109, R109, UR4, RZ ;  /* 0x000000046d6d7c24 */ /* 0x000fe2000f8e02ff */
[----:B------:R-:W-:Y:S02]  /*15670*/  ISETP.LT.AND P2, PT, R110, UR9, !P0 ;  /* 0x000000096e007c0c */ /* 0x000fe4000c741270 */
[----:B---3--:R-:W-:Y:S02]  /*15680*/  LEA R28, P5, R111, R0, 0x1 ;  /* 0x000000006f1c7211 */ /* 0x008fe400078a08ff */
[----:B------:R-:W-:-:S02]  /*15690*/  LEA.HI.X.SX32 R43, R33, R32, 0x1, P6 ;  /* 0x00000020212b7211 */ /* 0x000fc400030f0eff */
[----:B------:R-:W-:Y:S02]  /*156a0*/  PRMT R35, R31, 0x7632, R35 ;  /* 0x000076321f237816 */ /* 0x000fe40000000023 */
[----:B------:R-:W-:Y:S02]  /*156b0*/  LEA R30, P6, R49, R0, 0x1 ;  /* 0x00000000311e7211 */ /* 0x000fe400078c08ff */
[----:B------:R-:W-:Y:S02]  /*156c0*/  LEA.HI.X.SX32 R29, R111, R32, 0x1, P5 ;  /* 0x000000206f1d7211 */ /* 0x000fe400028f0eff */
[----:B------:R-:W-:Y:S01]  /*156d0*/  LEA R34, P5, R109, R0, 0x1 ;  /* 0x000000006d227211 */ /* 0x000fe200078a08ff */
[----:B------:R0:W-:Y:S01]  /*156e0*/  @P1 STG.E.U16 desc[UR16][R42.64], R35 ;  /* 0x000000232a001986 */ /* 0x0001e2000c101510 */
[-C--:B------:R-:W-:Y:S01]  /*156f0*/  LEA.HI.X.SX32 R31, R49, R32.reuse, 0x1, P6 ;  /* 0x00000020311f7211 */ /* 0x080fe200030f0eff */
[----:B------:R-:W-:Y:S02]  /*15700*/  IMAD R33, R108, UR4, RZ ;  /* 0x000000046c217c24 */ /* 0x000fe4000f8e02ff */
[----:B------:R3:W-:Y:S04]  /*15710*/  @P3 STG.E.U16 desc[UR16][R28.64], R24 ;  /* 0x000000181c003986 */ /* 0x0007e8000c101510 */
[----:B------:R4:W-:Y:S01]  /*15720*/  @P2 STG.E.U16 desc[UR16][R30.64], R25 ;  /* 0x000000191e002986 */ /* 0x0009e2000c101510 */
[----:B0-----:R-:W-:-:S02]  /*15730*/  LEA.HI.X.SX32 R35, R109, R32, 0x1, P5 ;  /* 0x000000206d237211 */ /* 0x001fc400028f0eff */
[----:B------:R-:W-:-:S03]  /*15740*/  ISETP.LT.AND P3, PT, R107, UR9, !P0 ;  /* 0x000000096b007c0c */ /* 0x000fc6000c761270 */
[----:B------:R0:W-:Y:S01]  /*15750*/  @P4 STG.E.U16 desc[UR16][R34.64], R26 ;  /* 0x0000001a22004986 */ /* 0x0001e2000c101510 */
[----:B------:R-:W-:Y:S01]  /*15760*/  ISETP.LT.AND P4, PT, R108, UR9, !P0 ;  /* 0x000000096c007c0c */ /* 0x000fe2000c781270 */
[----:B------:R-:W-:Y:S01]  /*15770*/  IMAD R107, R107, UR4, RZ ;  /* 0x000000046b6b7c24 */ /* 0x000fe2000f8e02ff */
[C---:B------:R-:W-:Y:S01]  /*15780*/  LEA R40, P2, R33.reuse, R0, 0x1 ;  /* 0x0000000021287211 */ /* 0x040fe200078408ff */
[----:B---3--:R-:W-:Y:S01]  /*15790*/  IMAD R29, R106, UR4, RZ ;  /* 0x000000046a1d7c24 */ /* 0x008fe2000f8e02ff */
[----:B----4-:R-:W-:Y:S02]  /*157a0*/  PRMT R31, R24, 0x7632, R31 ;  /* 0x00007632181f7816 */ /* 0x010fe4000000001f */
[----:B------:R-:W-:Y:S02]  /*157b0*/  ISETP.LT.AND P1, PT, R106, UR9, !P0 ;  /* 0x000000096a007c0c */ /* 0x000fe4000c721270 */
[----:B------:R-:W-:Y:S02]  /*157c0*/  LEA.HI.X.SX32 R41, R33, R32, 0x1, P2 ;  /* 0x0000002021297211 */ /* 0x000fe400010f0eff */
[----:B------:R-:W-:-:S02]  /*157d0*/  LEA R24, P5, R107, R0, 0x1 ;  /* 0x000000006b187211 */ /* 0x000fc400078a08ff */
[C---:B------:R-:W-:Y:S01]  /*157e0*/  ISETP.LT.AND P2, PT, R105.reuse, UR9, !P0 ;  /* 0x0000000969007c0c */ /* 0x040fe2000c741270 */
[----:B------:R-:W-:Y:S01]  /*157f0*/  IMAD R105, R105, UR4, RZ ;  /* 0x0000000469697c24 */ /* 0x000fe2000f8e02ff */
[----:B------:R-:W-:Y:S02]  /*15800*/  PRMT R43, R25, 0x7632, R43 ;  /* 0x00007632192b7816 */ /* 0x000fe4000000002b */
[----:B------:R-:W-:Y:S01]  /*15810*/  LEA R28, P6, R29, R0, 0x1 ;  /* 0x000000001d1c7211 */ /* 0x000fe200078c08ff */
[----:B------:R-:W-:Y:S01]  /*15820*/  @P4 STG.E.U16 desc[UR16][R40.64], R27 ;  /* 0x0000001b28004986 */ /* 0x000fe2000c101510 */
[----:B------:R-:W-:Y:S02]  /*15830*/  LEA.HI.X.SX32 R25, R107, R32, 0x1, P5 ;  /* 0x000000206b197211 */ /* 0x000fe400028f0eff */
[----:B------:R-:W-:Y:S01]  /*15840*/  LEA R30, P4, R105, R0, 0x1 ;  /* 0x00000000691e7211 */ /* 0x000fe200078808ff */
[----:B------:R-:W-:Y:S01]  /*15850*/  IMAD R33, R104, UR4, RZ ;  /* 0x0000000468217c24 */ /* 0x000fe2000f8e02ff */
[----:B------:R-:W-:Y:S01]  /*15860*/  LEA.HI.X.SX32 R29, R29, R32, 0x1, P6 ;  /* 0x000000201d1d7211 */ /* 0x000fe200030f0eff */
[----:B------:R3:W-:Y:S01]  /*15870*/  @P3 STG.E.U16 desc[UR16][R24.64], R31 ;  /* 0x0000001f18003986 */ /* 0x0007e2000c101510 */
[----:B0-----:R-:W-:-:S02]  /*15880*/  PRMT R35, R26, 0x7632, R35 ;  /* 0x000076321a237816 */ /* 0x001fc40000000023 */
[----:B------:R-:W-:Y:S01]  /*15890*/  ISETP.LT.AND P5, PT, R104, UR9, !P0 ;  /* 0x0000000968007c0c */ /* 0x000fe2000c7a1270 */
[----:B------:R-:W-:Y:S01]  /*158a0*/  @P1 STG.E.U16 desc[UR16][R28.64], R43 ;  /* 0x0000002b1c001986 */ /* 0x000fe2000c101510 */
[----:B------:R-:W-:Y:S02]  /*158b0*/  LEA R34, P1, R33, R0, 0x1 ;  /* 0x0000000021227211 */ /* 0x000fe400078208ff */
[C---:B------:R-:W-:Y:S01]  /*158c0*/  ISETP.LT.AND P3, PT, R103.reuse, UR9, !P0 ;  /* 0x0000000967007c0c */ /* 0x040fe2000c761270 */
[----:B------:R-:W-:Y:S01]  /*158d0*/  IMAD R103, R103, UR4, RZ ;  /* 0x0000000467677c24 */ /* 0x000fe2000f8e02ff */
[----:B---3--:R-:W-:Y:S02]  /*158e0*/  LEA.HI.X.SX32 R31, R105, R32, 0x1, P4 ;  /* 0x00000020691f7211 */ /* 0x008fe400020f0eff */
[----:B------:R-:W-:Y:S01]  /*158f0*/  PRMT R42, R27, 0x7632, R42 ;  /* 0x000076321b2a7816 */ /* 0x000fe2000000002a */
[C---:B------:R-:W-:Y:S02]  /*15900*/  IMAD R27, R102.reuse, UR4, RZ ;  /* 0x00000004661b7c24 */ /* 0x040fe4000f8e02ff */
[----:B------:R0:W-:Y:S01]  /*15910*/  @P2 STG.E.U16 desc[UR16][R30.64], R35 ;  /* 0x000000231e002986 */ /* 0x0001e2000c101510 */
[----:B------:R-:W-:-:S02]  /*15920*/  ISETP.LT.AND P2, PT, R102, UR9, !P0 ;  /* 0x0000000966007c0c */ /* 0x000fc4000c741270 */
[-C--:B------:R-:W-:Y:S02]  /*15930*/  LEA R24, P4, R103, R0.reuse, 0x1 ;  /* 0x0000000067187211 */ /* 0x080fe400078808ff */
[----:B------:R-:W-:Y:S02]  /*15940*/  LEA R26, P6, R27, R0, 0x1 ;  /* 0x000000001b1a7211 */ /* 0x000fe400078c08ff */
[-C--:B0-----:R-:W-:Y:S02]  /*15950*/  LEA.HI.X.SX32 R35, R33, R32.reuse, 0x1, P1 ;  /* 0x0000002021237211 */ /* 0x081fe400008f0eff */
[C---:B------:R-:W-:Y:S01]  /*15960*/  ISETP.LT.AND P1, PT, R101.reuse, UR9, !P0 ;  /* 0x0000000965007c0c */ /* 0x040fe2000c721270 */
[----:B------:R-:W-:Y:S01]  /*15970*/  IMAD R101, R101, UR4, RZ ;  /* 0x0000000465657c24 */ /* 0x000fe2000f8e02ff */
[-C--:B------:R-:W-:Y:S01]  /*15980*/  LEA.HI.X.SX32 R25, R103, R32.reuse, 0x1, P4 ;  /* 0x0000002067197211 */ /* 0x080fe200020f0eff */
[----:B------:R0:W-:Y:S01]  /*15990*/  @P5 STG.E.U16 desc[UR16][R34.64], R42 ;  /* 0x0000002a22005986 */ /* 0x0001e2000c101510 */
[----:B------:R-:W-:Y:S01]  /*159a0*/  LEA.HI.X.SX32 R27, R27, R32, 0x1, P6 ;  /* 0x000000201b1b7211 */ /* 0x000fe200030f0eff */
[----:B------:R-:W-:Y:S01]  /*159b0*/  IMAD R31, R100, UR4, RZ ;  /* 0x00000004641f7c24 */ /* 0x000fe2000f8e02ff */
[----:B------:R-:W-:-:S02]  /*159c0*/  LEA R28, P5, R101, R0, 0x1 ;  /* 0x00000000651c7211 */ /* 0x000fc400078a08ff */
[----:B------:R-:W-:Y:S01]  /*159d0*/  ISETP.LT.AND P4, PT, R100, UR9, !P0 ;  /* 0x0000000964007c0c */ /* 0x000fe2000c781270 */
[----:B------:R3:W-:Y:S01]  /*159e0*/  @P3 STG.E.U16 desc[UR16][R24.64], R4 ;  /* 0x0000000418003986 */ /* 0x0007e2000c101510 */
[----:B------:R-:W-:-:S03]  /*159f0*/  LEA.HI.X.SX32 R29, R101, R32, 0x1, P5 ;  /* 0x00000020651d7211 */ /* 0x000fc600028f0eff */
[----:B------:R-:W-:Y:S01]  /*15a00*/  @P2 STG.E.U16 desc[UR16][R26.64], R5 ;  /* 0x000000051a002986 */ /* 0x000fe2000c101510 */
[----:B------:R-:W-:-:S03]  /*15a10*/  LEA R30, P2, R31, R0, 0x1 ;  /* 0x000000001f1e7211 */ /* 0x000fc600078408ff */
[----:B------:R4:W-:Y:S01]  /*15a20*/  @P1 STG.E.U16 desc[UR16][R28.64], R6 ;  /* 0x000000061c001986 */ /* 0x0009e2000c101510 */
[C---:B------:R-:W-:Y:S01]  /*15a30*/  ISETP.LT.AND P1, PT, R99.reuse, UR9, !P0 ;  /* 0x0000000963007c0c */ /* 0x040fe2000c721270 */
[----:B------:R-:W-:Y:S01]  /*15a40*/  IMAD R99, R99, UR4, RZ ;  /* 0x0000000463637c24 */ /* 0x000fe2000f8e02ff */
[----:B------:R-:W-:Y:S01]  /*15a50*/  LEA.HI.X.SX32 R31, R31, R32, 0x1, P2 ;  /* 0x000000201f1f7211 */ /* 0x000fe200010f0eff */
[C---:B------:R-:W-:Y:S01]  /*15a60*/  IMAD R33, R98.reuse, UR4, RZ ;  /* 0x0000000462217c24 */ /* 0x040fe2000f8e02ff */
[----:B------:R-:W-:Y:S02]  /*15a70*/  ISETP.LT.AND P3, PT, R98, UR9, !P0 ;  /* 0x0000000962007c0c */ /* 0x000fe4000c761270 */
[----:B0-----:R-:W-:Y:S01]  /*15a80*/  PRMT R34, R4, 0x7632, R34 ;  /* 0x0000763204227816 */ /* 0x001fe20000000022 */
[----:B------:R0:W-:Y:S01]  /*15a90*/  @P4 STG.E.U16 desc[UR16][R30.64], R7 ;  /* 0x000000071e004986 */ /* 0x0001e2000c101510 */
[-C--:B---3--:R-:W-:Y:S02]  /*15aa0*/  LEA R24, P4, R99, R0.reuse, 0x1 ;  /* 0x0000000063187211 */ /* 0x088fe400078808ff */
[C---:B------:R-:W-:Y:S01]  /*15ab0*/  ISETP.LT.AND P2, PT, R97.reuse, UR9, !P0 ;  /* 0x0000000961007c0c */ /* 0x040fe2000c741270 */
[----:B------:R-:W-:Y:S01]  /*15ac0*/  IMAD R97, R97, UR4, RZ ;  /* 0x0000000461617c24 */ /* 0x000fe2000f8e02ff */
[----:B------:R-:W-:-:S02]  /*15ad0*/  LEA R4, P5, R33, R0, 0x1 ;  /* 0x0000000021047211 */ /* 0x000fc400078a08ff */
[-C--:B------:R-:W-:Y:S02]  /*15ae0*/  LEA.HI.X.SX32 R25, R99, R32.reuse, 0x1, P4 ;  /* 0x0000002063197211 */ /* 0x080fe400020f0eff */
[----:B----4-:R-:W-:Y:S02]  /*15af0*/  PRMT R6, R5, 0x7632, R6 ;  /* 0x0000763205067816 */ /* 0x010fe40000000006 */
[----:B------:R-:W-:Y:S02]  /*15b00*/  LEA.HI.X.SX32 R5, R33, R32, 0x1, P5 ;  /* 0x0000002021057211 */ /* 0x000fe400028f0eff */
[C---:B------:R-:W-:Y:S01]  /*15b10*/  LEA R26, P6, R97.reuse, R0, 0x1 ;  /* 0x00000000611a7211 */ /* 0x040fe200078c08ff */
[----:B------:R-:W-:Y:S01]  /*15b20*/  @P1 STG.E.U16 desc[UR16][R24.64], R34 ;  /* 0x0000002218001986 */ /* 0x000fe2000c101510 */
[----:B------:R-:W-:Y:S01]  /*15b30*/  PRMT R33, R6, 0x7632, R33 ;  /* 0x0000763206217816 */ /* 0x000fe20000000021 */
[C---:B------:R-:W-:Y:S01]  /*15b40*/  IMAD R29, R96.reuse, UR4, RZ ;  /* 0x00000004601d7c24 */ /* 0x040fe2000f8e02ff */
[----:B------:R-:W-:Y:S01]  /*15b50*/  LEA.HI.X.SX32 R27, R97, R32, 0x1, P6 ;  /* 0x00000020611b7211 */ /* 0x000fe200030f0eff */
[----:B------:R3:W-:Y:S01]  /*15b60*/  @P3 STG.E.U16 desc[UR16][R4.64], R6 ;  /* 0x0000000604003986 */ /* 0x0007e2000c101510 */
[C---:B------:R-:W-:Y:S01]  /*15b70*/  ISETP.LT.AND P3, PT, R95.reuse, UR9, !P0 ;  /* 0x000000095f007c0c */ /* 0x040fe2000c761270 */
[----:B------:R-:W-:Y:S01]  /*15b80*/  IMAD R95, R95, UR4, RZ ;  /* 0x000000045f5f7c24 */ /* 0x000fe2000f8e02ff */
[----:B------:R-:W-:Y:S01]  /*15b90*/  ISETP.LT.AND P1, PT, R96, UR9, !P0 ;  /* 0x0000000960007c0c */ /* 0x000fe2000c721270 */
[----:B------:R4:W-:Y:S01]  /*15ba0*/  @P2 STG.E.U16 desc[UR16][R26.64], R33 ;  /* 0x000000211a002986 */ /* 0x0009e2000c101510 */
[----:B0-----:R-:W-:Y:S01]  /*15bb0*/  IMAD R31, R94, UR4, RZ ;  /* 0x000000045e1f7c24 */ /* 0x001fe2000f8e02ff */
[----:B------:R-:W-:-:S02]  /*15bc0*/  LEA R28, P6, R29, R0, 0x1 ;  /* 0x000000001d1c7211 */ /* 0x000fc400078c08ff */
[C---:B------:R-:W-:Y:S01]  /*15bd0*/  ISETP.LT.AND P4, PT, R93.reuse, UR9, !P0 ;  /* 0x000000095d007c0c */ /* 0x040fe2000c781270 */
[----:B------:R-:W-:Y:S01]  /*15be0*/  IMAD R93, R93, UR4, RZ ;  /* 0x000000045d5d7c24 */ /* 0x000fe2000f8e02ff */
[----:B------:R-:W-:Y:S02]  /*15bf0*/  ISETP.LT.AND P2, PT, R94, UR9, !P0 ;  /* 0x000000095e007c0c */ /* 0x000fe4000c741270 */
[----:B---3--:R-:W-:Y:S02]  /*15c00*/  LEA R4, P5, R95, R0, 0x1 ;  /* 0x000000005f047211 */ /* 0x008fe400078a08ff */
[----:B------:R-:W-:Y:S02]  /*15c10*/  LEA.HI.X.SX32 R29, R29, R32, 0x1, P6 ;  /* 0x000000201d1d7211 */ /* 0x000fe400030f0eff */
[----:B------:R-:W-:Y:S02]  /*15c20*/  PRMT R25, R7, 0x7632, R25 ;  /* 0x0000763207197816 */ /* 0x000fe40000000019 */
[----:B------:R-:W-:-:S02]  /*15c30*/  LEA R6, P6, R31, R0, 0x1 ;  /* 0x000000001f067211 */ /* 0x000fc400078c08ff */
[----:B------:R-:W-:Y:S02]  /*15c40*/  LEA.HI.X.SX32 R5, R95, R32, 0x1, P5 ;  /* 0x000000205f057211 */ /* 0x000fe400028f0eff */
[----:B------:R-:W-:Y:S01]  /*15c50*/  LEA R24, P5, R93, R0, 0x1 ;  /* 0x000000005d187211 */ /* 0x000fe200078a08ff */
[----:B------:R0:W-:Y:S01]  /*15c60*/  @P1 STG.E.U16 desc[UR16][R28.64], R25 ;  /* 0x000000191c001986 */ /* 0x0001e2000c101510 */
[-C--:B------:R-:W-:Y:S01]  /*15c70*/  LEA.HI.X.SX32 R7, R31, R32.reuse, 0x1, P6 ;  /* 0x000000201f077211 */ /* 0x080fe200030f0eff */
[----:B----4-:R-:W-:Y:S02]  /*15c80*/  IMAD R27, R92, UR4, RZ ;  /* 0x000000045c1b7c24 */ /* 0x010fe4000f8e02ff */
[----:B------:R-:W-:Y:S04]  /*15c90*/  @P3 STG.E.U16 desc[UR16][R4.64], R8 ;  /* 0x0000000804003986 */ /* 0x000fe8000c101510 */
[----:B------:R3:W-:Y:S01]  /*15ca0*/  @P2 STG.E.U16 desc[UR16][R6.64], R9 ;  /* 0x0000000906002986 */ /* 0x0007e2000c101510 */
[----:B0-----:R-:W-:-:S05]  /*15cb0*/  LEA.HI.X.SX32 R25, R93, R32, 0x1, P5 ;  /* 0x000000205d197211 */ /* 0x001fca00028f0eff */
[----:B------:R0:W-:Y:S01]  /*15cc0*/  @P4 STG.E.U16 desc[UR16][R24.64], R10 ;  /* 0x0000000a18004986 */ /* 0x0001e2000c101510 */
[----:B------:R-:W-:Y:S02]  /*15cd0*/  ISETP.LT.AND P4, PT, R92, UR9, !P0 ;  /* 0x000000095c007c0c */ /* 0x000fe4000c781270 */
[----:B------:R-:W-:Y:S02]  /*15ce0*/  LEA R26, P2, R27, R0, 0x1 ;  /* 0x000000001b1a7211 */ /* 0x000fe400078408ff */
[C---:B------:R-:W-:Y:S01]  /*15cf0*/  ISETP.LT.AND P3, PT, R91.reuse, UR9, !P0 ;  /* 0x000000095b007c0c */ /* 0x040fe2000c761270 */
[----:B------:R-:W-:Y:S01]  /*15d00*/  IMAD R91, R91, UR4, RZ ;  /* 0x000000045b5b7c24 */ /* 0x000fe2000f8e02ff */
[C---:B------:R-:W-:Y:S01]  /*15d10*/  ISETP.LT.AND P1, PT, R90.reuse, UR9, !P0 ;  /* 0x000000095a007c0c */ /* 0x040fe2000c721270 */
[----:B---3--:R-:W-:Y:S01]  /*15d20*/  IMAD R7, R90, UR4, RZ ;  /* 0x000000045a077c24 */ /* 0x008fe2000f8e02ff */
[----:B------:R-:W-:Y:S02]  /*15d30*/  LEA.HI.X.SX32 R27, R27, R32, 0x1, P2 ;  /* 0x000000201b1b7211 */ /* 0x000fe400010f0eff */
[C---:B------:R-:W-:Y:S01]  /*15d40*/  ISETP.LT.AND P2, PT, R89.reuse, UR9, !P0 ;  /* 0x0000000959007c0c */ /* 0x040fe2000c741270 */
[----:B------:R-:W-:Y:S01]  /*15d50*/  IMAD R89, R89, UR4, RZ ;  /* 0x0000000459597c24 */ /* 0x000fe2000f8e02ff */
[----:B------:R-:W-:-:S02]  /*15d60*/  LEA R4, P5, R91, R0, 0x1 ;  /* 0x000000005b047211 */ /* 0x000fc400078a08ff */
[----:B------:R-:W-:Y:S01]  /*15d70*/  LEA R6, P6, R7, R0, 0x1 ;  /* 0x0000000007067211 */ /* 0x000fe200078c08ff */
[----:B------:R3:W-:Y:S01]  /*15d80*/  @P4 STG.E.U16 desc[UR16][R26.64], R11 ;  /* 0x0000000b1a004986 */ /* 0x0007e2000c101510 */
[----:B------:R-:W-:Y:S02]  /*15d90*/  PRMT R29, R8, 0x7632, R29 ;  /* 0x00007632081d7816 */ /* 0x000fe4000000001d */
[----:B------:R-:W-:Y:S02]  /*15da0*/  LEA.HI.X.SX32 R5, R91, R32, 0x1, P5 ;  /* 0x000000205b057211 */ /* 0x000fe400028f0eff */
[----:B------:R-:W-:Y:S01]  /*15db0*/  LEA R8, P4, R89, R0, 0x1 ;  /* 0x0000000059087211 */ /* 0x000fe200078808ff */
[----:B0-----:R-:W-:Y:S01]  /*15dc0*/  IMAD R25, R88, UR4, RZ ;  /* 0x0000000458197c24 */ /* 0x001fe2000f8e02ff */
[----:B------:R-:W-:Y:S02]  /*15dd0*/  PRMT R30, R9, 0x7632, R30 ;  /* 0x00007632091e7816 */ /* 0x000fe4000000001e */
[----:B------:R-:W-:Y:S01]  /*15de0*/  LEA.HI.X.SX32 R7, R7, R32, 0x1, P6 ;  /* 0x0000002007077211 */ /* 0x000fe200030f0eff */
[----:B------:R0:W-:Y:S01]  /*15df0*/  @P3 STG.E.U16 desc[UR16][R4.64], R29 ;  /* 0x0000001d04003986 */ /* 0x0001e2000c101510 */
[----:B------:R-:W-:-:S02]  /*15e00*/  PRMT R28, R10, 0x7632, R28 ;  /* 0x000076320a1c7816 */ /* 0x000fc4000000001c */
[----:B------:R-:W-:Y:S02]  /*15e10*/  LEA.HI.X.SX32 R9, R89, R32, 0x1, P4 ;  /* 0x0000002059097211 */ /* 0x000fe400020f0eff */
[----:B------:R-:W-:Y:S01]  /*15e20*/  ISETP.LT.AND P5, PT, R88, UR9, !P0 ;  /* 0x0000000958007c0c */ /* 0x000fe2000c7a1270 */
[----:B------:R4:W-:Y:S01]  /*15e30*/  @P1 STG.E.U16 desc[UR16][R6.64], R30 ;  /* 0x0000001e06001986 */ /* 0x0009e2000c101510 */
[----:B------:R-:W-:Y:S02]  /*15e40*/  LEA R24, P1, R25, R0, 0x1 ;  /* 0x0000000019187211 */ /* 0x000fe400078208ff */
[C---:B------:R-:W-:Y:S01]  /*15e50*/  ISETP.LT.AND P3, PT, R87.reuse, UR9, !P0 ;  /* 0x0000000957007c0c */ /* 0x040fe2000c761270 */
[----:B------:R-:W-:Y:S01]  /*15e60*/  IMAD R87, R87, UR4, RZ ;  /* 0x0000000457577c24 */ /* 0x000fe2000f8e02ff */
[----:B------:R-:W-:Y:S01]  /*15e70*/  PRMT R31, R11, 0x7632, R31 ;  /* 0x000076320b1f7816 */ /* 0x000fe2000000001f */
[----:B------:R2:W-:Y:S01]  /*15e80*/  @P2 STG.E.U16 desc[UR16][R8.64], R28 ;  /* 0x0000001c08002986 */ /* 0x0005e2000c101510 */
[C---:B---3--:R-:W-:Y:S01]  /*15e90*/  IMAD R11, R86.reuse, UR4, RZ ;  /* 0x00000004560b7c24 */ /* 0x048fe2000f8e02ff */
[----:B------:R-:W-:-:S02]  /*15ea0*/  ISETP.LT.AND P2, PT, R86, UR9, !P0 ;  /* 0x0000000956007c0c */ /* 0x000fc4000c741270 */
[----:B------:R-:W-:Y:S02]  /*15eb0*/  LEA.HI.X.SX32 R25, R25, R32, 0x1, P1 ;  /* 0x0000002019197211 */ /* 0x000fe400008f0eff */
[C---:B------:R-:W-:Y:S01]  /*15ec0*/  ISETP.LT.AND P1, PT, R85.reuse, UR9, !P0 ;  /* 0x0000000955007c0c */ /* 0x040fe2000c721270 */
[----:B------:R-:W-:Y:S01]  /*15ed0*/  IMAD R85, R85, UR4, RZ ;  /* 0x0000000455557c24 */ /* 0x000fe2000f8e02ff */
[-C--:B0-----:R-:W-:Y:S02]  /*15ee0*/  LEA R4, P4, R87, R0.reuse, 0x1 ;  /* 0x0000000057047211 */ /* 0x081fe400078808ff */
[----:B----4-:R-:W-:Y:S01]  /*15ef0*/  LEA R6, P6, R11, R0, 0x1 ;  /* 0x000000000b067211 */ /* 0x010fe200078c08ff */
[----:B------:R0:W-:Y:S01]  /*15f00*/  @P5 STG.E.U16 desc[UR16][R24.64], R31 ;  /* 0x0000001f18005986 */ /* 0x0001e2000c101510 */
[----:B------:R-:W-:Y:S02]  /*15f10*/  LEA.HI.X.SX32 R5, R87, R32, 0x1, P4 ;  /* 0x0000002057057211 */ /* 0x000fe400020f0eff */
[----:B--2---:R-:W-:-:S02]  /*15f20*/  LEA R8, P5, R85, R0, 0x1 ;  /* 0x0000000055087211 */ /* 0x004fc400078a08ff */
[-C--:B------:R-:W-:Y:S01]  /*15f30*/  LEA.HI.X.SX32 R7, R11, R32.reuse, 0x1, P6 ;  /* 0x000000200b077211 */ /* 0x080fe200030f0eff */
[C---:B------:R-:W-:Y:S01]  /*15f40*/  IMAD R11, R84.reuse, UR4, RZ ;  /* 0x00000004540b7c24 */ /* 0x040fe2000f8e02ff */
[----:B------:R-:W-:Y:S01]  /*15f50*/  ISETP.LT.AND P4, PT, R84, UR9, !P0 ;  /* 0x0000000954007c0c */ /* 0x000fe2000c781270 */
[----:B------:R2:W-:Y:S01]  /*15f60*/  @P3 STG.E.U16 desc[UR16][R4.64], R12 ;  /* 0x0000000c04003986 */ /* 0x0005e2000c101510 */
[----:B------:R-:W-:-:S03]  /*15f70*/  LEA.HI.X.SX32 R9, R85, R32, 0x1, P5 ;  /* 0x0000002055097211 */ /* 0x000fc600028f0eff */
[----:B------:R3:W-:Y:S01]  /*15f80*/  @P2 STG.E.U16 desc[UR16][R6.64], R13 ;  /* 0x0000000d06002986 */ /* 0x0007e2000c101510 */
[----:B------:R-:W-:-:S03]  /*15f90*/  LEA R10, P2, R11, R0, 0x1 ;  /* 0x000000000b0a7211 */ /* 0x000fc600078408ff */
[----:B------:R4:W-:Y:S01]  /*15fa0*/  @P1 STG.E.U16 desc[UR16][R8.64], R14 ;  /* 0x0000000e08001986 */ /* 0x0009e2000c101510 */
[C---:B------:R-:W-:Y:S01]  /*15fb0*/  ISETP.LT.AND P1, PT, R79.reuse, UR9, !P0 ;  /* 0x000000094f007c0c */ /* 0x040fe2000c721270 */
[----:B------:R-:W-:Y:S01]  /*15fc0*/  IMAD R79, R79, UR4, RZ ;  /* 0x000000044f4f7c24 */ /* 0x000fe2000f8e02ff */
[----:B------:R-:W-:Y:S01]  /*15fd0*/  LEA.HI.X.SX32 R11, R11, R32, 0x1, P2 ;  /* 0x000000200b0b7211 */ /* 0x000fe200010f0eff */
[C---:B0-----:R-:W-:Y:S01]  /*15fe0*/  IMAD R25, R78.reuse, UR4, RZ ;  /* 0x000000044e197c24 */ /* 0x041fe2000f8e02ff */
[C---:B------:R-:W-:Y:S01]  /*15ff0*/  ISETP.LT.AND P2, PT, R77.reuse, UR9, !P0 ;  /* 0x000000094d007c0c */ /* 0x040fe2000c741270 */
[----:B------:R-:W-:Y:S01]  /*16000*/  IMAD R77, R77, UR4, RZ ;  /* 0x000000044d4d7c24 */ /* 0x000fe2000f8e02ff */
[----:B------:R-:W-:Y:S01]  /*16010*/  ISETP.LT.AND P3, PT, R78, UR9, !P0 ;  /* 0x000000094e007c0c */ /* 0x000fe2000c761270 */
[----:B------:R0:W-:Y:S01]  /*16020*/  @P4 STG.E.U16 desc[UR16][R10.64], R15 ;  /* 0x0000000f0a004986 */ /* 0x0001e2000c101510 */
[-C--:B--2---:R-:W-:Y:S02]  /*16030*/  LEA R4, P4, R79, R0.reuse, 0x1 ;  /* 0x000000004f047211 */ /* 0x084fe400078808ff */
[----:B---3--:R-:W-:-:S02]  /*16040*/  LEA R6, P5, R25, R0, 0x1 ;  /* 0x0000000019067211 */ /* 0x008fc400078a08ff */
[----:B----4-:R-:W-:Y:S02]  /*16050*/  LEA R8, P6, R77, R0, 0x1 ;  /* 0x000000004d087211 */ /* 0x010fe400078c08ff */
[----:B------:R-:W-:Y:S02]  /*16060*/  PRMT R14, R13, 0x7632, R14 ;  /* 0x000076320d0e7816 */ /* 0x000fe4000000000e */
[----:B------:R-:W-:Y:S02]  /*16070*/  PRMT R12, R12, 0x7632, R12 ;  /* 0x000076320c0c7816 */ /* 0x000fe4000000000c */
[-C--:B------:R-:W-:Y:S02]  /*16080*/  LEA.HI.X.SX32 R5, R79, R32.reuse, 0x1, P4 ;  /* 0x000000204f057211 */ /* 0x080fe400020f0eff */
[----:B------:R-:W-:Y:S02]  /*16090*/  LEA.HI.X.SX32 R7, R25, R32, 0x1, P5 ;  /* 0x0000002019077211 */ /* 0x000fe400028f0eff */
[----:B------:R-:W-:-:S02]  /*160a0*/  PRMT R24, R14, 0x7632, R24 ;  /* 0x000076320e187816 */ /* 0x000fc40000000018 */
[----:B------:R-:W-:Y:S01]  /*160b0*/  LEA.HI.X.SX32 R9, R77, R32, 0x1, P6 ;  /* 0x000000204d097211 */ /* 0x000fe200030f0eff */
[----:B------:R2:W-:Y:S01]  /*160c0*/  @P1 STG.E.U16 desc[UR16][R4.64], R12 ;  /* 0x0000000c04001986 */ /* 0x0005e2000c101510 */
[C---:B------:R-:W-:Y:S01]  /*160d0*/  ISETP.LT.AND P4, PT, R71.reuse, UR9, !P0 ;  /* 0x0000000947007c0c */ /* 0x040fe2000c781270 */
[----:B0-----:R-:W-:Y:S02]  /*160e0*/  IMAD R11, R76, UR4, RZ ;  /* 0x000000044c0b7c24 */ /* 0x001fe4000f8e02ff */
[----:B------:R0:W-:Y:S01]  /*160f0*/  @P3 STG.E.U16 desc[UR16][R6.64], R14 ;  /* 0x0000000e06003986 */ /* 0x0001e2000c101510 */
[----:B------:R-:W-:-:S03]  /*16100*/  IMAD R71, R71, UR4, RZ ;  /* 0x0000000447477c24 */ /* 0x000fc6000f8e02ff */
[----:B------:R3:W-:Y:S01]  /*16110*/  @P2 STG.E.U16 desc[UR16][R8.64], R24 ;  /* 0x0000001808002986 */ /* 0x0007e2000c101510 */
[----:B------:R-:W-:Y:S01]  /*16120*/  ISETP.LT.AND P2, PT, R76, UR9, !P0 ;  /* 0x000000094c007c0c */ /* 0x000fe2000c741270 */
[C---:B------:R-:W-:Y:S01]  /*16130*/  IMAD R13, R70.reuse, UR4, RZ ;  /* 0x00000004460d7c24 */ /* 0x040fe2000f8e02ff */
[C---:B------:R-:W-:Y:S01]  /*16140*/  ISETP.LT.AND P1, PT, R69.reuse, UR9, !P0 ;  /* 0x0000000945007c0c */ /* 0x040fe2000c721270 */
[----:B------:R-:W-:Y:S01]  /*16150*/  IMAD R69, R69, UR4, RZ ;  /* 0x0000000445457c24 */ /* 0x000fe2000f8e02ff */
[-C--:B------:R-:W-:Y:S01]  /*16160*/  LEA R10, P6, R11, R0.reuse, 0x1 ;  /* 0x000000000b0a7211 */ /* 0x080fe200078c08ff */
[----:B------:R-:W4:Y:S01]  /*16170*/  LDS.128 R24, [R46] ;  /* 0x000000002e187984 */ /* 0x000f220000000c00 */
[----:B--2---:R-:W-:Y:S02]  /*16180*/  LEA R4, P5, R71, R0, 0x1 ;  /* 0x0000000047047211 */ /* 0x004fe400078a08ff */
[----:B------:R-:W-:Y:S02]  /*16190*/  ISETP.LT.AND P3, PT, R70, UR9, !P0 ;  /* 0x0000000946007c0c */ /* 0x000fe4000c761270 */
[----:B------:R-:W-:-:S02]  /*161a0*/  LEA.HI.X.SX32 R11, R11, R32, 0x1, P6 ;  /* 0x000000200b0b7211 */ /* 0x000fc400030f0eff */
[----:B------:R-:W-:Y:S02]  /*161b0*/  LEA.HI.X.SX32 R5, R71, R32, 0x1, P5 ;  /* 0x0000002047057211 */ /* 0x000fe400028f0eff */
[-C--:B0-----:R-:W-:Y:S02]  /*161c0*/  LEA R6, P6, R13, R0.reuse, 0x1 ;  /* 0x000000000d067211 */ /* 0x081fe400078c08ff */
[----:B------:R-:W-:Y:S02]  /*161d0*/  PRMT R15, R15, 0x7632, R15 ;  /* 0x000076320f0f7816 */ /* 0x000fe4000000000f */
[----:B---3--:R-:W-:Y:S02]  /*161e0*/  LEA R8, P5, R69, R0, 0x1 ;  /* 0x0000000045087211 */ /* 0x008fe400078a08ff */
[-C--:B------:R-:W-:Y:S01]  /*161f0*/  LEA.HI.X.SX32 R7, R13, R32.reuse, 0x1, P6 ;  /* 0x000000200d077211 */ /* 0x080fe200030f0eff */
[----:B------:R0:W-:Y:S01]  /*16200*/  @P2 STG.E.U16 desc[UR16][R10.64], R15 ;  /* 0x0000000f0a002986 */ /* 0x0001e2000c101510 */
[----:B------:R-:W-:Y:S01]  /*16210*/  LEA.HI.X.SX32 R9, R69, R32, 0x1, P5 ;  /* 0x0000002045097211 */ /* 0x000fe200028f0eff */
[C---:B------:R-:W-:Y:S01]  /*16220*/  IMAD R13, R68.reuse, UR4, RZ ;  /* 0x00000004440d7c24 */ /* 0x040fe2000f8e02ff */
[C---:B------:R-:W-:Y:S01]  /*16230*/  ISETP.LT.AND P5, PT, R63.reuse, UR9, !P0 ;  /* 0x000000093f007c0c */ /* 0x040fe2000c7a1270 */
[----:B------:R-:W-:Y:S01]  /*16240*/  IMAD R63, R63, UR4, RZ ;  /* 0x000000043f3f7c24 */ /* 0x000fe2000f8e02ff */
[----:B------:R-:W-:Y:S01]  /*16250*/  ISETP.LT.AND P2, PT, R68, UR9, !P0 ;  /* 0x0000000944007c0c */ /* 0x000fe2000c741270 */
[----:B------:R2:W-:Y:S04]  /*16260*/  @P4 STG.E.U16 desc[UR16][R4.64], R16 ;  /* 0x0000001004004986 */ /* 0x0005e8000c101510 */
[----:B------:R3:W-:Y:S01]  /*16270*/  @P3 STG.E.U16 desc[UR16][R6.64], R17 ;  /* 0x0000001106003986 */ /* 0x0007e2000c101510 */
[----:B------:R-:W-:Y:S01]  /*16280*/  LEA R12, P3, R13, R0, 0x1 ;  /* 0x000000000d0c7211 */ /* 0x000fe200078608ff */
[----:B0-----:R-:W-:-:S02]  /*16290*/  IMAD R11, R62, UR4, RZ ;  /* 0x000000043e0b7c24 */ /* 0x001fc4000f8e02ff */
[----:B------:R0:W-:Y:S01]  /*162a0*/  @P1 STG.E.U16 desc[UR16][R8.64], R18 ;  /* 0x0000001208001986 */ /* 0x0001e2000c101510 */
[----:B------:R-:W-:Y:S02]  /*162b0*/  LEA.HI.X.SX32 R13, R13, R32, 0x1, P3 ;  /* 0x000000200d0d7211 */ /* 0x000fe400018f0eff */
[C---:B--2---:R-:W-:Y:S02]  /*162c0*/  LEA R4, P4, R63.reuse, R0, 0x1 ;  /* 0x000000003f047211 */ /* 0x044fe400078808ff */
[----:B------:R-:W-:Y:S02]  /*162d0*/  ISETP.LT.AND P1, PT, R62, UR9, !P0 ;  /* 0x000000093e007c0c */ /* 0x000fe4000c721270 */
[----:B---3--:R-:W-:Y:S02]  /*162e0*/  PRMT R7, R16, 0x7632, R7 ;  /* 0x0000763210077816 */ /* 0x008fe40000000007 */
[----:B------:R-:W-:Y:S02]  /*162f0*/  LEA.HI.X.SX32 R5, R63, R32, 0x1, P4 ;  /* 0x000000203f057211 */ /* 0x000fe400020f0eff */
[----:B------:R-:W-:Y:S01]  /*16300*/  LEA R6, P3, R11, R0, 0x1 ;  /* 0x000000000b067211 */ /* 0x000fe200078608ff */
[----:B------:R-:W-:Y:S01]  /*16310*/  @P2 STG.E.U16 desc[UR16][R12.64], R19 ;  /* 0x000000130c002986 */ /* 0x000fe2000c101510 */
[C---:B------:R-:W-:Y:S01]  /*16320*/  ISETP.LT.AND P4, PT, R61.reuse, UR9, !P0 ;  /* 0x000000093d007c0c */ /* 0x040fe2000c781270 */
[----:B------:R-:W-:-:S02]  /*16330*/  IMAD R61, R61, UR4, RZ ;  /* 0x000000043d3d7c24 */ /* 0x000fc4000f8e02ff */
[----:B------:R2:W-:Y:S01]  /*16340*/  @P5 STG.E.U16 desc[UR16][R4.64], R7 ;  /* 0x0000000704005986 */ /* 0x0005e2000c101510 */
[----:B------:R-:W-:Y:S02]  /*16350*/  PRMT R17, R17, 0x7632, R17 ;  /* 0x0000763211117816 */ /* 0x000fe40000000011 */
[----:B0-----:R-:W-:Y:S02]  /*16360*/  LEA R8, P2, R61, R0, 0x1 ;  /* 0x000000003d087211 */ /* 0x001fe400078408ff */
[----:B--2---:R-:W-:Y:S01]  /*16370*/  LEA.HI.X.SX32 R7, R11, R32, 0x1, P3 ;  /* 0x000000200b077211 */ /* 0x004fe200018f0eff */
[C---:B------:R-:W-:Y:S01]  /*16380*/  IMAD R11, R60.reuse, UR4, RZ ;  /* 0x000000043c0b7c24 */ /* 0x040fe2000f8e02ff */
[----:B------:R-:W-:-:S03]  /*16390*/  ISETP.LT.AND P3, PT, R60, UR9, !P0 ;  /* 0x000000093c007c0c */ /* 0x000fc6000c761270 */
[----:B------:R0:W-:Y:S01]  /*163a0*/  @P1 STG.E.U16 desc[UR16][R6.64], R17 ;  /* 0x0000001106001986 */ /* 0x0001e2000c101510 */
[----:B------:R-:W-:Y:S02]  /*163b0*/  LEA R10, P5, R11, R0, 0x1 ;  /* 0x000000000b0a7211 */ /* 0x000fe400078a08ff */
[C---:B------:R-:W-:Y:S01]  /*163c0*/  ISETP.LT.AND P1, PT, R55.reuse, UR9, !P0 ;  /* 0x0000000937007c0c */ /* 0x040fe2000c721270 */
[----:B------:R-:W-:Y:S01]  /*163d0*/  IMAD R55, R55, UR4, RZ ;  /* 0x0000000437377c24 */ /* 0x000fe2000f8e02ff */
[----:B------:R-:W-:Y:S01]  /*163e0*/  PRMT R14, R18, 0x7632, R14 ;  /* 0x00007632120e7816 */ /* 0x000fe2000000000e */
[----:B------:R-:W-:Y:S01]  /*163f0*/  IMAD R13, R54, UR4, RZ ;  /* 0x00000004360d7c24 */ /* 0x000fe2000f8e02ff */
[-C--:B------:R-:W-:Y:S02]  /*16400*/  LEA.HI.X.SX32 R9, R61, R32.reuse, 0x1, P2 ;  /* 0x000000203d097211 */ /* 0x080fe400010f0eff */
[----:B------:R-:W-:Y:S02]  /*16410*/  PRMT R15, R19, 0x7632, R15 ;  /* 0x00007632130f7816 */ /* 0x000fe4000000000f */
[----:B------:R-:W-:-:S02]  /*16420*/  LEA.HI.X.SX32 R11, R11, R32, 0x1, P5 ;  /* 0x000000200b0b7211 */ /* 0x000fc400028f0eff */
[----:B------:R-:W-:Y:S01]  /*16430*/  ISETP.LT.AND P2, PT, R54, UR9, !P0 ;  /* 0x0000000936007c0c */ /* 0x000fe2000c741270 */
[----:B------:R2:W-:Y:S01]  /*16440*/  @P4 STG.E.U16 desc[UR16][R8.64], R14 ;  /* 0x0000000e08004986 */ /* 0x0005e2000c101510 */
[-C--:B------:R-:W-:Y:S02]  /*16450*/  LEA R4, P6, R55, R0.reuse, 0x1 ;  /* 0x0000000037047211 */ /* 0x080fe400078c08ff */
[----:B0-----:R-:W-:Y:S01]  /*16460*/  LEA R6, P4, R13, R0, 0x1 ;  /* 0x000000000d067211 */ /* 0x001fe200078808ff */
[----:B------:R-:W-:Y:S01]  /*16470*/  @P3 STG.E.U16 desc[UR16][R10.64], R15 ;  /* 0x0000000f0a003986 */ /* 0x000fe2000c101510 */
[C---:B------:R-:W-:Y:S01]  /*16480*/  ISETP.LT.AND P3, PT, R53.reuse, UR9, !P0 ;  /* 0x0000000935007c0c */ /* 0x040fe2000c761270 */
[----:B------:R-:W-:Y:S01]  /*16490*/  IMAD R53, R53, UR4, RZ ;  /* 0x0000000435357c24 */ /* 0x000fe2000f8e02ff */
[-C--:B------:R-:W-:Y:S02]  /*164a0*/  LEA.HI.X.SX32 R5, R55, R32.reuse, 0x1, P6 ;  /* 0x0000002037057211 */ /* 0x080fe400030f0eff */
[----:B------:R-:W-:-:S02]  /*164b0*/  LEA.HI.X.SX32 R7, R13, R32, 0x1, P4 ;  /* 0x000000200d077211 */ /* 0x000fc400020f0eff */
[----:B------:R-:W-:Y:S01]  /*164c0*/  LEA R12, P4, R53, R0, 0x1 ;  /* 0x00000000350c7211 */ /* 0x000fe200078808ff */
[----:B-1----:R0:W-:Y:S01]  /*164d0*/  @P1 STG.E.U16 desc[UR16][R4.64], R20 ;  /* 0x0000001404001986 */ /* 0x0021e2000c101510 */
[----:B------:R-:W-:-:S03]  /*164e0*/  ISETP.LT.AND P1, PT, R47, UR9, !P0 ;  /* 0x000000092f007c0c */ /* 0x000fc6000c721270 */
[----:B------:R1:W-:Y:S01]  /*164f0*/  @P2 STG.E.U16 desc[UR16][R6.64], R21 ;  /* 0x0000001506002986 */ /* 0x0003e2000c101510 */
[C---:B------:R-:W-:Y:S01]  /*16500*/  ISETP.LT.AND P2, PT, R45.reuse, UR9, !P0 ;  /* 0x000000092d007c0c */ /* 0x040fe2000c741270 */
[----:B------:R-:W-:Y:S01]  /*16510*/  IMAD R45, R45, UR4, RZ ;  /* 0x000000042d2d7c24 */ /* 0x000fe2000f8e02ff */
[----:B------:R-:W-:Y:S01]  /*16520*/  LEA.HI.X.SX32 R13, R53, R32, 0x1, P4 ;  /* 0x00000020350d7211 */ /* 0x000fe200020f0eff */
[----:B------:R-:W-:Y:S01]  /*16530*/  IMAD R47, R47, UR4, RZ ;  /* 0x000000042f2f7c24 */ /* 0x000fe2000f8e02ff */
[C---:B------:R-:W-:Y:S01]  /*16540*/  ISETP.LT.AND P4, PT, R52.reuse, UR9, !P0 ;  /* 0x0000000934007c0c */ /* 0x040fe2000c781270 */
[----:B--2---:R-:W-:Y:S01]  /*16550*/  IMAD R9, R52, UR4, RZ ;  /* 0x0000000434097c24 */ /* 0x004fe2000f8e02ff */
[-C--:B0-----:R-:W-:Y:S01]  /*16560*/  LEA R4, P5, R45, R0.reuse, 0x1 ;  /* 0x000000002d047211 */ /* 0x081fe200078a08ff */
[----:B------:R0:W-:Y:S03]  /*16570*/  @P3 STG.E.U16 desc[UR16][R12.64], R22 ;  /* 0x000000160c003986 */ /* 0x0001e6000c101510 */
[----:B------:R-:W-:-:S02]  /*16580*/  LEA R8, P6, R9, R0, 0x1 ;  /* 0x0000000009087211 */ /* 0x000fc400078c08ff */
[----:B-1----:R-:W-:Y:S02]  /*16590*/  LEA R6, P3, R47, R0, 0x1 ;  /* 0x000000002f067211 */ /* 0x002fe400078608ff */
[-C--:B------:R-:W-:Y:S02]  /*165a0*/  LEA.HI.X.SX32 R5, R45, R32.reuse, 0x1, P5 ;  /* 0x000000202d057211 */ /* 0x080fe400028f0eff */
[----:B------:R-:W-:Y:S02]  /*165b0*/  PRMT R20, R20, 0x7632, R20 ;  /* 0x0000763214147816 */ /* 0x000fe40000000014 */
[-C--:B------:R-:W-:Y:S01]  /*165c0*/  LEA.HI.X.SX32 R7, R47, R32.reuse, 0x1, P3 ;  /* 0x000000202f077211 */ /* 0x080fe200018f0eff */
[----:B------:R-:W-:Y:S01]  /*165d0*/  IMAD R11, R38, UR4, RZ ;  /* 0x00000004260b7c24 */ /* 0x000fe2000f8e02ff */
[----:B------:R-:W-:Y:S02]  /*165e0*/  PRMT R21, R21, 0x7632, R21 ;  /* 0x0000763215157816 */ /* 0x000fe40000000015 */
[----:B------:R-:W-:Y:S01]  /*165f0*/  LEA.HI.X.SX32 R9, R9, R32, 0x1, P6 ;  /* 0x0000002009097211 */ /* 0x000fe200030f0eff */
[----:B0-----:R-:W-:Y:S01]  /*16600*/  IMAD R13, R44, UR4, RZ ;  /* 0x000000042c0d7c24 */ /* 0x001fe2000f8e02ff */
[----:B------:R0:W-:Y:S01]  /*16610*/  @P2 STG.E.U16 desc[UR16][R4.64], R23 ;  /* 0x0000001704002986 */ /* 0x0001e2000c101510 */
[C---:B------:R-:W-:Y:S01]  /*16620*/  ISETP.LT.AND P2, PT, R39.reuse, UR9, !P0 ;  /* 0x0000000927007c0c */ /* 0x040fe2000c741270 */
[----:B------:R-:W-:-:S02]  /*16630*/  IMAD R39, R39, UR4, RZ ;  /* 0x0000000427277c24 */ /* 0x000fc4000f8e02ff */
[----:B------:R1:W-:Y:S01]  /*16640*/  @P1 STG.E.U16 desc[UR16][R6.64], R20 ;  /* 0x0000001406001986 */ /* 0x0003e2000c101510 */
[----:B------:R-:W-:Y:S02]  /*16650*/  ISETP.LT.AND P1, PT, R38, UR9, !P0 ;  /* 0x0000000926007c0c */ /* 0x000fe4000c721270 */
[----:B------:R-:W-:Y:S01]  /*16660*/  ISETP.LT.AND P3, PT, R44, UR9, !P0 ;  /* 0x000000092c007c0c */ /* 0x000fe2000c761270 */
[----:B------:R2:W-:Y:S01]  /*16670*/  @P4 STG.E.U16 desc[UR16][R8.64], R21 ;  /* 0x0000001508004986 */ /* 0x0005e2000c101510 */
[-C--:B------:R-:W-:Y:S02]  /*16680*/  LEA R10, P6, R11, R0.reuse, 0x1 ;  /* 0x000000000b0a7211 */ /* 0x080fe400078c08ff */
[C---:B------:R-:W-:Y:S01]  /*16690*/  ISETP.LT.AND P4, PT, R37.reuse, UR9, !P0 ;  /* 0x0000000925007c0c */ /* 0x040fe2000c781270 */
[----:B------:R-:W-:Y:S01]  /*166a0*/  IMAD R37, R37, UR4, RZ ;  /* 0x0000000425257c24 */ /* 0x000fe2000f8e02ff */
[----:B0-----:R-:W-:Y:S02]  /*166b0*/  LEA R4, P5, R13, R0, 0x1 ;  /* 0x000000000d047211 */ /* 0x001fe400078a08ff */
[----:B------:R-:W-:-:S02]  /*166c0*/  LEA.HI.X.SX32 R11, R11, R32, 0x1, P6 ;  /* 0x000000200b0b7211 */ /* 0x000fc400030f0eff */
[----:B-1----:R-:W-:Y:S02]  /*166d0*/  LEA R6, P6, R39, R0, 0x1 ;  /* 0x0000000027067211 */ /* 0x002fe400078c08ff */
[----:B------:R-:W-:Y:S02]  /*166e0*/  LEA.HI.X.SX32 R5, R13, R32, 0x1, P5 ;  /* 0x000000200d057211 */ /* 0x000fe400028f0eff */
[----:B--2---:R-:W-:Y:S02]  /*166f0*/  LEA R8, P5, R37, R0, 0x1 ;  /* 0x0000000025087211 */ /* 0x004fe400078a08ff */
[----:B------:R-:W-:Y:S02]  /*16700*/  PRMT R22, R22, 0x7632, R22 ;  /* 0x0000763216167816 */ /* 0x000fe40000000016 */
[----:B------:R-:W-:Y:S02]  /*16710*/  PRMT R23, R23, 0x7632, R23 ;  /* 0x0000763217177816 */ /* 0x000fe40000000017 */
[----:B------:R-:W-:-:S02]  /*16720*/  LEA.HI.X.SX32 R7, R39, R32, 0x1, P6 ;  /* 0x0000002027077211 */ /* 0x000fc400030f0eff */
[----:B------:R-:W-:Y:S01]  /*16730*/  LEA.HI.X.SX32 R9, R37, R32, 0x1, P5 ;  /* 0x0000002025097211 */ /* 0x000fe200028f0eff */
[----:B------:R0:W-:Y:S01]  /*16740*/  @P1 STG.E.U16 desc[UR16][R10.64], R22 ;  /* 0x000000160a001986 */ /* 0x0001e2000c101510 */
[----:B------:R-:W-:Y:S02]  /*16750*/  IMAD R13, R36, UR4, RZ ;  /* 0x00000004240d7c24 */ /* 0x000fe4000f8e02ff */
[----:B------:R-:W-:Y:S01]  /*16760*/  IMAD R15, R2, UR4, RZ ;  /* 0x00000004020f7c24 */ /* 0x000fe2000f8e02ff */
[----:B------:R1:W-:Y:S01]  /*16770*/  @P3 STG.E.U16 desc[UR16][R4.64], R23 ;  /* 0x0000001704003986 */ /* 0x0003e2000c101510 */
[----:B------:R-:W-:-:S03]  /*16780*/  IMAD R17, R3, UR4, RZ ;  /* 0x0000000403117c24 */ /* 0x000fc6000f8e02ff */
[----:B----4-:R2:W-:Y:S01]  /*16790*/  @P2 STG.E.U16 desc[UR16][R6.64], R24 ;  /* 0x0000001806002986 */ /* 0x0105e2000c101510 */
[----:B------:R-:W-:-:S03]  /*167a0*/  IMAD R19, R116, UR4, RZ ;  /* 0x0000000474137c24 */ /* 0x000fc6000f8e02ff */
[----:B------:R3:W-:Y:S01]  /*167b0*/  @P4 STG.E.U16 desc[UR16][R8.64], R25 ;  /* 0x0000001908004986 */ /* 0x0007e2000c101510 */
[----:B------:R-:W-:Y:S01]  /*167c0*/  ISETP.LT.AND P4, PT, R2, UR9, !P0 ;  /* 0x0000000902007c0c */ /* 0x000fe2000c781270 */
[----:B0-----:R-:W-:Y:S01]  /*167d0*/  IMAD R11, R119, UR4, RZ ;  /* 0x00000004770b7c24 */ /* 0x001fe2000f8e02ff */
[-C--:B------:R-:W-:Y:S02]  /*167e0*/  LEA R2, P6, R13, R0.reuse, 0x1 ;  /* 0x000000000d027211 */ /* 0x080fe400078c08ff */
[----:B-1----:R-:W-:Y:S02]  /*167f0*/  LEA R4, P1, R15, R0, 0x1 ;  /* 0x000000000f047211 */ /* 0x002fe400078208ff */
[----:B------:R-:W-:Y:S02]  /*16800*/  ISETP.LT.AND P5, PT, R36, UR9, !P0 ;  /* 0x0000000924007c0c */ /* 0x000fe4000c7a1270 */
[----:B------:R-:W-:Y:S02]  /*16810*/  ISETP.LT.AND P3, PT, R3, UR9, !P0 ;  /* 0x0000000903007c0c */ /* 0x000fe4000c761270 */
[----:B------:R-:W-:-:S02]  /*16820*/  LEA.HI.X.SX32 R3, R13, R32, 0x1, P6 ;  /* 0x000000200d037211 */ /* 0x000fc400030f0eff */
[-C--:B--2---:R-:W-:Y:S02]  /*16830*/  LEA R6, P2, R17, R0.reuse, 0x1 ;  /* 0x0000000011067211 */ /* 0x084fe400078408ff */
[----:B---3--:R-:W-:Y:S02]  /*16840*/  LEA R8, P6, R11, R0, 0x1 ;  /* 0x000000000b087211 */ /* 0x008fe400078c08ff */
[----:B------:R-:W-:Y:S02]  /*16850*/  LEA.HI.X.SX32 R5, R15, R32, 0x1, P1 ;  /* 0x000000200f057211 */ /* 0x000fe400008f0eff */
[----:B------:R-:W-:Y:S02]  /*16860*/  LEA R10, P1, R19, R0, 0x1 ;  /* 0x00000000130a7211 */ /* 0x000fe400078208ff */
[-C--:B------:R-:W-:Y:S02]  /*16870*/  LEA.HI.X.SX32 R7, R17, R32.reuse, 0x1, P2 ;  /* 0x0000002011077211 */ /* 0x080fe400010f0eff */
[----:B------:R-:W-:-:S02]  /*16880*/  LEA.HI.X.SX32 R9, R11, R32, 0x1, P6 ;  /* 0x000000200b097211 */ /* 0x000fc400030f0eff */
[----:B------:R-:W-:Y:S02]  /*16890*/  ISETP.LT.AND P2, PT, R119, UR9, !P0 ;  /* 0x0000000977007c0c */ /* 0x000fe4000c741270 */
[----:B------:R-:W-:Y:S02]  /*168a0*/  LEA.HI.X.SX32 R11, R19, R32, 0x1, P1 ;  /* 0x00000020130b7211 */ /* 0x000fe400008f0eff */
[----:B------:R-:W-:Y:S02]  /*168b0*/  ISETP.LT.AND P1, PT, R116, UR9, !P0 ;  /* 0x0000000974007c0c */ /* 0x000fe4000c721270 */
[C---:B------:R-:W-:Y:S01]  /*168c0*/  ISETP.LT.AND P0, PT, R117.reuse, UR9, !P0 ;  /* 0x0000000975007c0c */ /* 0x040fe2000c701270 */
[----:B------:R0:W-:Y:S01]  /*168d0*/  @P5 STG.E.U16 desc[UR16][R2.64], R26 ;  /* 0x0000001a02005986 */ /* 0x0001e2000c101510 */
[----:B------:R-:W-:Y:S01]  /*168e0*/  IMAD R21, R117, UR4, RZ ;  /* 0x0000000475157c24 */ /* 0x000fe2000f8e02ff */
[----:B------:R-:W-:Y:S02]  /*168f0*/  PRMT R25, R25, 0x7632, R25 ;  /* 0x0000763219197816 */ /* 0x000fe40000000019 */
[----:B------:R1:W-:Y:S02]  /*16900*/  @P4 STG.E.U16 desc[UR16][R4.64], R27 ;  /* 0x0000001b04004986 */ /* 0x0003e4000c101510 */
[----:B------:R-:W-:-:S02]  /*16910*/  LEA R12, P6, R21, R0, 0x1 ;  /* 0x00000000150c7211 */ /* 0x000fc400078c08ff */
[----:B0-----:R-:W-:Y:S02]  /*16920*/  PRMT R3, R24, 0x7632, R3 ;  /* 0x0000763218037816 */ /* 0x001fe40000000003 */
[----:B-1----:R-:W-:-:S03]  /*16930*/  PRMT R5, R26, 0x7632, R5 ;  /* 0x000076321a057816 */ /* 0x002fc60000000005 */
[----:B------:R0:W-:Y:S04]  /*16940*/  @P3 STG.E.U16 desc[UR16][R6.64], R3 ;  /* 0x0000000306003986 */ /* 0x0001e8000c101510 */
[----:B------:R0:W-:Y:S01]  /*16950*/  @P2 STG.E.U16 desc[UR16][R8.64], R25 ;  /* 0x0000001908002986 */ /* 0x0001e2000c101510 */
[----:B------:R-:W-:-:S03]  /*16960*/  LEA.HI.X.SX32 R13, R21, R32, 0x1, P6 ;  /* 0x00000020150d7211 */ /* 0x000fc600030f0eff */
[----:B------:R0:W-:Y:S01]  /*16970*/  @P1 STG.E.U16 desc[UR16][R10.64], R5 ;  /* 0x000000050a001986 */ /* 0x0001e2000c101510 */
[----:B------:R-:W-:Y:S05]  /*16980*/  @!P0 EXIT ;  /* 0x000000000000894d */ /* 0x000fea0003800000 */
[----:B0-----:R-:W-:-:S05]  /*16990*/  PRMT R6, R27, 0x7632, R6 ;  /* 0x000076321b067816 */ /* 0x001fca0000000006 */
[----:B------:R-:W-:Y:S01]  /*169a0*/  STG.E.U16 desc[UR16][R12.64], R6 ;  /* 0x000000060c007986 */ /* 0x000fe2000c101510 */
[----:B------:R-:W-:Y:S05]  /*169b0*/  EXIT ;  /* 0x000000000000794d */ /* 0x000fea0003800000 */
.L_x_2:
[----:B------:R-:W-:-:S00]  /*169c0*/  BRA `(.L_x_2) ;  /* 0xfffffffc00fc7947 */ /* 0x000fc0000383ffff */
[----:B------:R-:W-:-:S00]  /*169d0*/  NOP ;  /* 0x0000000000007918 */ /* 0x000fc00000000000 */
        /* <DEDUP_REMOVED lines=10> */
.L_x_3:


//--------------------- .nv.shared.matmul_kernel  --------------------------
	.section	.nv.shared.matmul_kernel,"aw",@nobits
	.sectionflags	@""
	.align	16
	.zero		1024


//--------------------- .nv.shared.reserved.0     --------------------------
	.section	.nv.shared.reserved.0,"aw",@nobits
	.weak		__nv_reservedSMEM_offset_0_alias
	.size		__nv_reservedSMEM_offset_0_alias, 0, 0
	.other		__nv_reservedSMEM_offset_0_alias,@"STO_CUDA_RESERVED_SHARED STV_DEFAULT"
__nv_reservedSMEM_offset_0_alias:
	.zero		0


//--------------------- .nv.constant0.matmul_kernel --------------------------
	.section	.nv.constant0.matmul_kernel,"a",@progbits
	.sectionflags	@""
	.align	4
.nv.constant0.matmul_kernel:
	.zero		608


//--------------------- SYMBOLS --------------------------

	.type		.nv.reservedSmem.offset0,@object
	.size		.nv.reservedSmem.offset0,0x4
